def matmul_kernel(
    a_ptr,
    b_ptr,
    c_ptr,
    M,
    N,
    K,
    stride_am,
    stride_ak,
    stride_bk,
    stride_bn,
    stride_cm,
    stride_cn,
    BLOCK_M: tl.constexpr,
    BLOCK_N: tl.constexpr,
    BLOCK_K: tl.constexpr,
    GROUP_M: tl.constexpr,
):
    pid = tl.program_id(axis=0)
    num_pid_m = tl.cdiv(M, BLOCK_M)
    num_pid_n = tl.cdiv(N, BLOCK_N)
    num_pid_in_group = GROUP_M * num_pid_n
    group_id = pid // num_pid_in_group
    first_pid_m = group_id * GROUP_M
    group_size_m = min(num_pid_m - first_pid_m, GROUP_M)
    pid_m = first_pid_m + ((pid % num_pid_in_group) % group_size_m)
    pid_n = (pid % num_pid_in_group) // group_size_m

    offs_am = (pid_m * BLOCK_M + tl.arange(0, BLOCK_M)) % M
    offs_bn = (pid_n * BLOCK_N + tl.arange(0, BLOCK_N)) % N
    offs_k = tl.arange(0, BLOCK_K)
    a_ptrs = a_ptr + offs_am[:, None] * stride_am + offs_k[None, :] * stride_ak
    b_ptrs = b_ptr + offs_k[:, None] * stride_bk + offs_bn[None, :] * stride_bn

    acc = tl.zeros((BLOCK_M, BLOCK_N), dtype=tl.float32)
    for kk in range(0, tl.cdiv(K, BLOCK_K)):
        a = tl.load(a_ptrs, mask=offs_k[None, :] < K - kk * BLOCK_K, other=0.0)
        b = tl.load(b_ptrs, mask=offs_k[:, None] < K - kk * BLOCK_K, other=0.0)
        acc = tl.dot(a, b, acc)
        a_ptrs += BLOCK_K * stride_ak
        b_ptrs += BLOCK_K * stride_bk

    c = acc.to(c_ptr.dtype.element_ty)
    offs_cm = pid_m * BLOCK_M + tl.arange(0, BLOCK_M)
    offs_cn = pid_n * BLOCK_N + tl.arange(0, BLOCK_N)
    c_ptrs = c_ptr + offs_cm[:, None] * stride_cm + offs_cn[None, :] * stride_cn
    mask = (offs_cm[:, None] < M) & (offs_cn[None, :] < N)
    tl.store(c_ptrs, c, mask=mask)

# config = {"BLOCK_K": 128, "BLOCK_M": 256, "BLOCK_N": 256, "GROUP_M": 8, "arch": "sm_80", "dtype": "fp16", "num_ctas": 1, "num_stages": 3, "num_warps": 4}
# arch = sm_80


// ===== COMPILED SASS (sm_80) =====

	.target	sm_80

	.elftype	@"ET_EXEC"


//--------------------- .note.nv.tkinfo           --------------------------
	.section	.note.nv.tkinfo,"",@"SHT_NOTE"
	.sectionflags	@"SHF_NOTE_NV_TKINFO"
	.tkinfo
        /*0018*/ 	.word	0x00000002
        /*0030*/ 	.string	""
        /*0030*/ 	.string	"ptxas"
        /*0030*/ 	.string	"Cuda compilation tools, release 13.0, V13.0.88"
        /*0030*/ 	.string	"Build cuda_13.0.r13.0/compiler.36424714_0"
        /*0030*/ 	.string	"-v  -suppress-debug-info  -lineinfo  -arch sm_80 "



//--------------------- .note.nv.cuinfo           --------------------------
	.section	.note.nv.cuinfo,"",@"SHT_NOTE"
	.sectionflags	@"SHF_NOTE_NV_CUINFO"
        /*0018*/ 	.short	0x0002
        /*001a*/ 	.short	0x0050
        /*001c*/ 	.short	0x0082
	.zero		2


//--------------------- .nv.info                  --------------------------
	.section	.nv.info,"",@"SHT_CUDA_INFO"
	.align	4


	//----- nvinfo : EIATTR_REGCOUNT
	.align		4
        /*0000*/ 	.byte	0x04, 0x2f
        /*0002*/ 	.short	(.L_1 - .L_0)
	.align		4
.L_0:
        /*0004*/ 	.word	index@(matmul_kernel)
        /*0008*/ 	.word	0x00000020


	//----- nvinfo : EIATTR_FRAME_SIZE
	.align		4
.L_1:
        /*000c*/ 	.byte	0x04, 0x11
        /*000e*/ 	.short	(.L_3 - .L_2)
	.align		4
.L_2:
        /*0010*/ 	.word	index@(matmul_kernel)
        /*0014*/ 	.word	0x000075b8


	//----- nvinfo : EIATTR_MIN_STACK_SIZE
	.align		4
.L_3:
        /*0018*/ 	.byte	0x04, 0x12
        /*001a*/ 	.short	(.L_5 - .L_4)
	.align		4
.L_4:
        /*001c*/ 	.word	index@(matmul_kernel)
        /*0020*/ 	.word	0x000075b8
.L_5:


//--------------------- .nv.info.matmul_kernel    --------------------------
	.section	.nv.info.matmul_kernel,"",@"SHT_CUDA_INFO"
	.sectionflags	@""
	.align	4


	//----- nvinfo : EIATTR_CUDA_API_VERSION
	.align		4
        /*0000*/ 	.byte	0x04, 0x37
        /*0002*/ 	.short	(.L_7 - .L_6)
.L_6:
        /*0004*/ 	.word	0x00000082


	//----- nvinfo : EIATTR_SW2861232_WAR
	.align		4
.L_7:
        /*0008*/ 	.byte	0x01, 0x35
	.zero		2


	//----- nvinfo : EIATTR_PARAM_CBANK
	.align		4
        /*000c*/ 	.byte	0x04, 0x0a
        /*000e*/ 	.short	(.L_9 - .L_8)
	.align		4
.L_8:
        /*0010*/ 	.word	index@(.nv.constant0.matmul_kernel)
        /*0014*/ 	.short	0x0160
        /*0016*/ 	.short	0x0050


	//----- nvinfo : EIATTR_CBANK_PARAM_SIZE
	.align		4
.L_9:
        /*0018*/ 	.byte	0x03, 0x19
        /*001a*/ 	.short	0x0050


	//----- nvinfo : EIATTR_KPARAM_INFO
	.align		4
        /*001c*/ 	.byte	0x04, 0x17
        /*001e*/ 	.short	(.L_11 - .L_10)
.L_10:
        /*0020*/ 	.word	0x00000000
        /*0024*/ 	.short	0x000d
        /*0026*/ 	.short	0x0048
        /*0028*/ 	.byte	0x00, 0xf4, 0x21, 0x00


	//----- nvinfo : EIATTR_KPARAM_INFO
	.align		4
.L_11:
        /*002c*/ 	.byte	0x04, 0x17
        /*002e*/ 	.short	(.L_13 - .L_12)
.L_12:
        /*0030*/ 	.word	0x00000000
        /*0034*/ 	.short	0x000c
        /*0036*/ 	.short	0x0040
        /*0038*/ 	.byte	0x00, 0xf4, 0x21, 0x00


	//----- nvinfo : EIATTR_KPARAM_INFO
	.align		4
.L_13:
        /*003c*/ 	.byte	0x04, 0x17
        /*003e*/ 	.short	(.L_15 - .L_14)
.L_14:
        /*0040*/ 	.word	0x00000000
        /*0044*/ 	.short	0x000b
        /*0046*/ 	.short	0x0038
        /*0048*/ 	.byte	0x00, 0xf0, 0x11, 0x00


	//----- nvinfo : EIATTR_KPARAM_INFO
	.align		4
.L_15:
        /*004c*/ 	.byte	0x04, 0x17
        /*004e*/ 	.short	(.L_17 - .L_16)
.L_16:
        /*0050*/ 	.word	0x00000000
        /*0054*/ 	.short	0x000a
        /*0056*/ 	.short	0x0034
        /*0058*/ 	.byte	0x00, 0xf0, 0x11, 0x00


	//----- nvinfo : EIATTR_KPARAM_INFO
	.align		4
.L_17:
        /*005c*/ 	.byte	0x04, 0x17
        /*005e*/ 	.short	(.L_19 - .L_18)
.L_18:
        /*0060*/ 	.word	0x00000000
        /*0064*/ 	.short	0x0009
        /*0066*/ 	.short	0x0030
        /*0068*/ 	.byte	0x00, 0xf0, 0x11, 0x00


	//----- nvinfo : EIATTR_KPARAM_INFO
	.align		4
.L_19:
        /*006c*/ 	.byte	0x04, 0x17
        /*006e*/ 	.short	(.L_21 - .L_20)
.L_20:
        /*0070*/ 	.word	0x00000000
        /*0074*/ 	.short	0x0008
        /*0076*/ 	.short	0x002c
        /*0078*/ 	.byte	0x00, 0xf0, 0x11, 0x00


	//----- nvinfo : EIATTR_KPARAM_INFO
	.align		4
.L_21:
        /*007c*/ 	.byte	0x04, 0x17
        /*007e*/ 	.short	(.L_23 - .L_22)
.L_22:
        /*0080*/ 	.word	0x00000000
        /*0084*/ 	.short	0x0007
        /*0086*/ 	.short	0x0028
        /*0088*/ 	.byte	0x00, 0xf0, 0x11, 0x00


	//----- nvinfo : EIATTR_KPARAM_INFO
	.align		4
.L_23:
        /*008c*/ 	.byte	0x04, 0x17
        /*008e*/ 	.short	(.L_25 - .L_24)
.L_24:
        /*0090*/ 	.word	0x00000000
        /*0094*/ 	.short	0x0006
        /*0096*/ 	.short	0x0024
        /*0098*/ 	.byte	0x00, 0xf0, 0x11, 0x00


	//----- nvinfo : EIATTR_KPARAM_INFO
	.align		4
.L_25:
        /*009c*/ 	.byte	0x04, 0x17
        /*009e*/ 	.short	(.L_27 - .L_26)
.L_26:
        /*00a0*/ 	.word	0x00000000
        /*00a4*/ 	.short	0x0005
        /*00a6*/ 	.short	0x0020
        /*00a8*/ 	.byte	0x00, 0xf0, 0x11, 0x00


	//----- nvinfo : EIATTR_KPARAM_INFO
	.align		4
.L_27:
        /*00ac*/ 	.byte	0x04, 0x17
        /*00ae*/ 	.short	(.L_29 - .L_28)
.L_28:
        /*00b0*/ 	.word	0x00000000
        /*00b4*/ 	.short	0x0004
        /*00b6*/ 	.short	0x001c
        /*00b8*/ 	.byte	0x00, 0xf0, 0x11, 0x00


	//----- nvinfo : EIATTR_KPARAM_INFO
	.align		4
.L_29:
        /*00bc*/ 	.byte	0x04, 0x17
        /*00be*/ 	.short	(.L_31 - .L_30)
.L_30:
        /*00c0*/ 	.word	0x00000000
        /*00c4*/ 	.short	0x0003
        /*00c6*/ 	.short	0x0018
        /*00c8*/ 	.byte	0x00, 0xf0, 0x11, 0x00


	//----- nvinfo : EIATTR_KPARAM_INFO
	.align		4
.L_31:
        /*00cc*/ 	.byte	0x04, 0x17
        /*00ce*/ 	.short	(.L_33 - .L_32)
.L_32:
        /*00d0*/ 	.word	0x00000000
        /*00d4*/ 	.short	0x0002
        /*00d6*/ 	.short	0x0010
        /*00d8*/ 	.byte	0x00, 0xf4, 0x21, 0x00


	//----- nvinfo : EIATTR_KPARAM_INFO
	.align		4
.L_33:
        /*00dc*/ 	.byte	0x04, 0x17
        /*00de*/ 	.short	(.L_35 - .L_34)
.L_34:
        /*00e0*/ 	.word	0x00000000
        /*00e4*/ 	.short	0x0001
        /*00e6*/ 	.short	0x0008
        /*00e8*/ 	.byte	0x00, 0xf4, 0x21, 0x00


	//----- nvinfo : EIATTR_KPARAM_INFO
	.align		4
.L_35:
        /*00ec*/ 	.byte	0x04, 0x17
        /*00ee*/ 	.short	(.L_37 - .L_36)
.L_36:
        /*00f0*/ 	.word	0x00000000
        /*00f4*/ 	.short	0x0000
        /*00f6*/ 	.short	0x0000
        /*00f8*/ 	.byte	0x00, 0xf4, 0x21, 0x00


	//----- nvinfo : EIATTR_MAXREG_COUNT
	.align		4
.L_37:
        /*00fc*/ 	.byte	0x03, 0x1b
        /*00fe*/ 	.short	0x00ff


	//----- nvinfo : EIATTR_NUM_BARRIERS
	.align		4
        /*0100*/ 	.byte	0x02, 0x4c
        /*0102*/ 	.byte	0x01
	.zero		1


	//----- nvinfo : EIATTR_ANNOTATIONS
	.align		4
        /*0104*/ 	.byte	0x04, 0x55
        /*0106*/ 	.short	(.L_39 - .L_38)


	//   ....[0]....
.L_38:
        /*0108*/ 	.word	0x00000001
        /*010c*/ 	.byte	0xd0, 0x04, 0x00, 0x00, 0x01, 0x00, 0x00, 0x00, 0x30, 0x05, 0x00, 0x00, 0x01, 0x00, 0x00, 0x00
        /* <DEDUP_REMOVED lines=3846> */
        /*f17c*/ 	.byte	0x50, 0x9b, 0x03, 0x00


	//----- nvinfo : EIATTR_MERCURY_ISA_VERSION
	.align		4
.L_39:
        /*f180*/ 	.byte	0x03, 0x5f
        /*f182*/ 	.short	0x0000


	//----- nvinfo : EIATTR_EXIT_INSTR_OFFSETS
	.align		4
        /*f184*/ 	.byte	0x04, 0x1c
        /*f186*/ 	.short	(.L_41 - .L_40)


	//   ....[0]....
.L_40:
        /*f188*/ 	.word	0x00099e70


	//   ....[1]....
        /*f18c*/ 	.word	0x00099ea0


	//----- nvinfo : EIATTR_REQNTID
	.align		4
.L_41:
        /*f190*/ 	.byte	0x04, 0x10
        /*f192*/ 	.short	(.L_43 - .L_42)
.L_42:
        /*f194*/ 	.word	0x00000080
        /*f198*/ 	.word	0x00000001
        /*f19c*/ 	.word	0x00000001
.L_43:


//--------------------- .nv.callgraph             --------------------------
	.section	.nv.callgraph,"",@"SHT_CUDA_CALLGRAPH"
	.align	4
	.sectionentsize	8
	.align		4
        /*0000*/ 	.word	0x00000000
	.align		4
        /*0004*/ 	.word	0xffffffff
	.align		4
        /*0008*/ 	.word	0x00000000
	.align		4
        /*000c*/ 	.word	0xfffffffe
	.align		4
        /*0010*/ 	.word	0x00000000
	.align		4
        /*0014*/ 	.word	0xfffffffd
	.align		4
        /*0018*/ 	.word	0x00000000
	.align		4
        /*001c*/ 	.word	0xfffffffc


//--------------------- .nv.rel.action            --------------------------
	.section	.nv.rel.action,"",@"SHT_CUDA_RELOCINFO"
	.align	8
	.sectionentsize	8
        /*0000*/ 	.byte	0x73, 0x00, 0x00, 0x00, 0x00, 0x00, 0x00, 0x00, 0x00, 0x00, 0x00, 0x11, 0x25, 0x00, 0x05, 0x36


//--------------------- .nv.constant0.matmul_kernel --------------------------
	.section	.nv.constant0.matmul_kernel,"a",@progbits
	.sectionflags	@""
	.align	4
.nv.constant0.matmul_kernel:
	.zero		432


//--------------------- .text.matmul_kernel       --------------------------
	.section	.text.matmul_kernel,"ax",@progbits
	.sectioninfo	@"SHI_REGISTERS=32"
	.align	128
        .global         matmul_kernel
        .type           matmul_kernel,@function
        .size           matmul_kernel,(.L_x_5 - matmul_kernel)
        .other          matmul_kernel,@"STO_CUDA_ENTRY STV_DEFAULT"
matmul_kernel:
.text.matmul_kernel:
[----:B------:R-:W-:-:S04]  /*0000*/  IMAD.MOV.U32 R1, RZ, RZ, c[0x0][0x28] ;  /* 0x00000a00ff017624 */ /* 0x000fc800078e00ff */
[----:B------:R-:W-:Y:S01]  /*0010*/  IMAD.MOV.U32 R6, RZ, RZ, 0xff ;  /* 0x000000ffff067424 */ /* 0x000fe200078e00ff */
[----:B------:R-:W-:Y:S01]  /*0020*/  IADD3 R1, R1, -0x75b8, RZ ;  /* 0xffff8a4801017810 */ /* 0x000fe20007ffe0ff */
[----:B------:R-:W0:Y:S01]  /*0030*/  S2R R12, SR_TID.X ;  /* 0x00000000000c7919 */ /* 0x000e220000002100 */
[----:B------:R-:W-:Y:S02]  /*0040*/  ULDC.64 UR6, c[0x0][0x118] ;  /* 0x0000460000067ab9 */ /* 0x000fe40000000a00 */
[----:B------:R-:W-:-:S04]  /*0050*/  IADD3 R0, R6, c[0x0][0x17c], RZ ;  /* 0x00005f0006007a10 */ /* 0x000fc80007ffe0ff */
[----:B------:R-:W-:-:S04]  /*0060*/  SHF.R.S32.HI R3, RZ, 0x1f, R0 ;  /* 0x0000001fff037819 */ /* 0x000fc80000011400 */
[----:B------:R-:W-:-:S04]  /*0070*/  LEA.HI R3, R3, R0, RZ, 0x8 ;  /* 0x0000000003037211 */ /* 0x000fc800078f40ff */
[----:B------:R-:W-:Y:S02]  /*0080*/  SHF.R.S32.HI R0, RZ, 0x8, R3 ;  /* 0x00000008ff007819 */ /* 0x000fe40000011403 */
[----:B------:R-:W1:Y:S03]  /*0090*/  S2R R3, SR_CTAID.X ;  /* 0x0000000000037919 */ /* 0x000e660000002500 */
[----:B------:R-:W-:Y:S01]  /*00a0*/  IMAD.SHL.U32 R0, R0, 0x8, RZ ;  /* 0x0000000800007824 */ /* 0x000fe200078e00ff */
[----:B0-----:R-:W-:-:S04]  /*00b0*/  LOP3.LUT R15, R12, 0x7f, RZ, 0xc0, !PT ;  /* 0x0000007f0c0f7812 */ /* 0x001fc800078ec0ff */
[-C--:B------:R-:W-:Y:S02]  /*00c0*/  IABS R7, R0.reuse ;  /* 0x0000000000077213 */ /* 0x080fe40000000000 */
[----:B------:R-:W-:Y:S02]  /*00d0*/  IABS R11, R0 ;  /* 0x00000000000b7213 */ /* 0x000fe40000000000 */
[----:B------:R-:W0:Y:S01]  /*00e0*/  I2F.RP R2, R7 ;  /* 0x0000000700027306 */ /* 0x000e220000209400 */
[----:B-1----:R-:W-:-:S07]  /*00f0*/  IABS R10, R3 ;  /* 0x00000003000a7213 */ /* 0x002fce0000000000 */
[----:B0-----:R-:W0:Y:S02]  /*0100*/  MUFU.RCP R2, R2 ;  /* 0x0000000200027308 */ /* 0x001e240000001000 */
[----:B0-----:R-:W-:Y:S01]  /*0110*/  IADD3 R4, R2, 0xffffffe, RZ ;  /* 0x0ffffffe02047810 */ /* 0x001fe20007ffe0ff */
[----:B------:R-:W-:-:S05]  /*0120*/  IMAD.MOV R2, RZ, RZ, -R11 ;  /* 0x000000ffff027224 */ /* 0x000fca00078e0a0b */
[----:B------:R0:W1:Y:S02]  /*0130*/  F2I.FTZ.U32.TRUNC.NTZ R5, R4 ;  /* 0x0000000400057305 */ /* 0x000064000021f000 */
[----:B0-----:R-:W-:Y:S02]  /*0140*/  IMAD.MOV.U32 R4, RZ, RZ, RZ ;  /* 0x000000ffff047224 */ /* 0x001fe400078e00ff */
[----:B-1----:R-:W-:-:S04]  /*0150*/  IMAD.MOV R8, RZ, RZ, -R5 ;  /* 0x000000ffff087224 */ /* 0x002fc800078e0a05 */
[----:B------:R-:W-:Y:S02]  /*0160*/  IMAD R9, R8, R7, RZ ;  /* 0x0000000708097224 */ /* 0x000fe400078e02ff */
[----:B------:R-:W-:Y:S02]  /*0170*/  IMAD.MOV.U32 R8, RZ, RZ, R10 ;  /* 0x000000ffff087224 */ /* 0x000fe400078e000a */
[----:B------:R-:W-:-:S06]  /*0180*/  IMAD.HI.U32 R5, R5, R9, R4 ;  /* 0x0000000905057227 */ /* 0x000fcc00078e0004 */
[----:B------:R-:W-:-:S04]  /*0190*/  IMAD.HI.U32 R5, R5, R8, RZ ;  /* 0x0000000805057227 */ /* 0x000fc800078e00ff */
[----:B------:R-:W-:-:S05]  /*01a0*/  IMAD R2, R5, R2, R8 ;  /* 0x0000000205027224 */ /* 0x000fca00078e0208 */
[----:B------:R-:W-:-:S13]  /*01b0*/  ISETP.GT.U32.AND P1, PT, R7, R2, PT ;  /* 0x000000020700720c */ /* 0x000fda0003f24070 */
[----:B------:R-:W-:Y:S01]  /*01c0*/  @!P1 IMAD.IADD R2, R2, 0x1, -R7 ;  /* 0x0000000102029824 */ /* 0x000fe200078e0a07 */
[----:B------:R-:W-:Y:S02]  /*01d0*/  @!P1 IADD3 R5, R5, 0x1, RZ ;  /* 0x0000000105059810 */ /* 0x000fe40007ffe0ff */
[----:B------:R-:W-:Y:S02]  /*01e0*/  ISETP.NE.AND P1, PT, R0, RZ, PT ;  /* 0x000000ff0000720c */ /* 0x000fe40003f25270 */
[----:B------:R-:W-:Y:S02]  /*01f0*/  ISETP.GE.U32.AND P0, PT, R2, R7, PT ;  /* 0x000000070200720c */ /* 0x000fe40003f06070 */
[----:B------:R-:W-:-:S04]  /*0200*/  LOP3.LUT R2, R3, R0, RZ, 0x3c, !PT ;  /* 0x0000000003027212 */ /* 0x000fc800078e3cff */
[----:B------:R-:W-:Y:S02]  /*0210*/  ISETP.GE.AND P2, PT, R2, RZ, PT ;  /* 0x000000ff0200720c */ /* 0x000fe40003f46270 */
[----:B------:R-:W-:-:S05]  /*0220*/  IADD3 R2, R6, c[0x0][0x178], RZ ;  /* 0x00005e0006027a10 */ /* 0x000fca0007ffe0ff */
[----:B------:R-:W-:-:S05]  /*0230*/  @P0 IADD3 R5, R5, 0x1, RZ ;  /* 0x0000000105050810 */ /* 0x000fca0007ffe0ff */
[----:B------:R-:W-:Y:S01]  /*0240*/  IMAD.MOV.U32 R4, RZ, RZ, R5 ;  /* 0x000000ffff047224 */ /* 0x000fe200078e0005 */
[----:B------:R-:W-:-:S03]  /*0250*/  SHF.R.S32.HI R5, RZ, 0x1f, R2 ;  /* 0x0000001fff057819 */ /* 0x000fc60000011402 */
[----:B------:R-:W-:Y:S01]  /*0260*/  @!P2 IMAD.MOV R4, RZ, RZ, -R4 ;  /* 0x000000ffff04a224 */ /* 0x000fe200078e0a04 */
[----:B------:R-:W-:Y:S02]  /*0270*/  @!P1 LOP3.LUT R4, RZ, R0, RZ, 0x33, !PT ;  /* 0x00000000ff049212 */ /* 0x000fe400078e33ff */
[----:B------:R-:W-:-:S03]  /*0280*/  LEA.HI R5, R5, R2, RZ, 0x8 ;  /* 0x0000000205057211 */ /* 0x000fc600078f40ff */
[----:B------:R-:W-:Y:S02]  /*0290*/  IMAD.SHL.U32 R2, R4, 0x8, RZ ;  /* 0x0000000804027824 */ /* 0x000fe400078e00ff */
[----:B------:R-:W-:-:S03]  /*02a0*/  IMAD.MOV R4, RZ, RZ, -R4 ;  /* 0x000000ffff047224 */ /* 0x000fc600078e0a04 */
[----:B------:R-:W-:Y:S01]  /*02b0*/  LEA.HI.SX32 R5, R5, -R2, 0x18 ;  /* 0x8000000205057211 */ /* 0x000fe200078fc2ff */
[----:B------:R-:W-:Y:S02]  /*02c0*/  IMAD R13, R0, R4, R3 ;  /* 0x00000004000d7224 */ /* 0x000fe400078e0203 */
[----:B------:R-:W-:Y:S01]  /*02d0*/  IMAD.MOV.U32 R4, RZ, RZ, RZ ;  /* 0x000000ffff047224 */ /* 0x000fe200078e00ff */
[----:B------:R-:W-:Y:S02]  /*02e0*/  IMNMX R6, R5, 0x8, PT ;  /* 0x0000000805067817 */ /* 0x000fe40003800200 */
[----:B------:R-:W-:Y:S02]  /*02f0*/  IABS R11, R13 ;  /* 0x0000000d000b7213 */ /* 0x000fe40000000000 */
[----:B------:R-:W-:-:S04]  /*0300*/  IABS R9, R6 ;  /* 0x0000000600097213 */ /* 0x000fc80000000000 */
[----:B------:R-:W0:Y:S08]  /*0310*/  I2F.RP R7, R9 ;  /* 0x0000000900077306 */ /* 0x000e300000209400 */
[----:B0-----:R-:W0:Y:S02]  /*0320*/  MUFU.RCP R7, R7 ;  /* 0x0000000700077308 */ /* 0x001e240000001000 */
[----:B0-----:R-:W-:-:S06]  /*0330*/  IADD3 R5, R7, 0xffffffe, RZ ;  /* 0x0ffffffe07057810 */ /* 0x001fcc0007ffe0ff */
[----:B------:R-:W0:Y:S02]  /*0340*/  F2I.FTZ.U32.TRUNC.NTZ R5, R5 ;  /* 0x0000000500057305 */ /* 0x000e24000021f000 */
[----:B0-----:R-:W-:-:S04]  /*0350*/  IMAD.MOV R8, RZ, RZ, -R5 ;  /* 0x000000ffff087224 */ /* 0x001fc800078e0a05 */
[----:B------:R-:W-:-:S04]  /*0360*/  IMAD.MOV.U32 R0, RZ, RZ, R8 ;  /* 0x000000ffff007224 */ /* 0x000fc800078e0008 */
[----:B------:R-:W-:Y:S01]  /*0370*/  IMAD R3, R0, R9, RZ ;  /* 0x0000000900037224 */ /* 0x000fe200078e02ff */
[----:B------:R-:W-:-:S03]  /*0380*/  IABS R0, R6 ;  /* 0x0000000600007213 */ /* 0x000fc60000000000 */
[----:B------:R-:W-:-:S04]  /*0390*/  IMAD.HI.U32 R4, R5, R3, R4 ;  /* 0x0000000305047227 */ /* 0x000fc800078e0004 */
[----:B------:R-:W-:Y:S02]  /*03a0*/  IMAD.MOV R0, RZ, RZ, -R0 ;  /* 0x000000ffff007224 */ /* 0x000fe400078e0a00 */
[----:B------:R-:W-:-:S04]  /*03b0*/  IMAD.HI.U32 R4, R4, R11, RZ ;  /* 0x0000000b04047227 */ /* 0x000fc800078e00ff */
[----:B------:R-:W-:-:S05]  /*03c0*/  IMAD R0, R4, R0, R11 ;  /* 0x0000000004007224 */ /* 0x000fca00078e020b */
[----:B------:R-:W-:-:S13]  /*03d0*/  ISETP.GT.U32.AND P1, PT, R9, R0, PT ;  /* 0x000000000900720c */ /* 0x000fda0003f24070 */
[----:B------:R-:W-:Y:S01]  /*03e0*/  @!P1 IMAD.IADD R0, R0, 0x1, -R9 ;  /* 0x0000000100009824 */ /* 0x000fe200078e0a09 */
[----:B------:R-:W-:Y:S02]  /*03f0*/  @!P1 IADD3 R4, R4, 0x1, RZ ;  /* 0x0000000104049810 */ /* 0x000fe40007ffe0ff */
[----:B------:R-:W-:Y:S02]  /*0400*/  ISETP.NE.AND P1, PT, R6, RZ, PT ;  /* 0x000000ff0600720c */ /* 0x000fe40003f25270 */
[----:B------:R-:W-:Y:S01]  /*0410*/  ISETP.GE.U32.AND P0, PT, R0, R9, PT ;  /* 0x000000090000720c */ /* 0x000fe20003f06070 */
[----:B------:R-:W-:Y:S01]  /*0420*/  IMAD.MOV.U32 R9, RZ, RZ, 0x7f ;  /* 0x0000007fff097424 */ /* 0x000fe200078e00ff */
[----:B------:R-:W-:-:S04]  /*0430*/  LOP3.LUT R0, R13, R6, RZ, 0x3c, !PT ;  /* 0x000000060d007212 */ /* 0x000fc800078e3cff */
[----:B------:R-:W-:Y:S02]  /*0440*/  ISETP.GE.AND P2, PT, R0, RZ, PT ;  /* 0x000000ff0000720c */ /* 0x000fe40003f46270 */
[----:B------:R-:W-:-:S05]  /*0450*/  IADD3 R9, R9, c[0x0][0x180], RZ ;  /* 0x0000600009097a10 */ /* 0x000fca0007ffe0ff */
[----:B------:R-:W-:Y:S02]  /*0460*/  @P0 IADD3 R4, R4, 0x1, RZ ;  /* 0x0000000104040810 */ /* 0x000fe40007ffe0ff */
[----:B------:R-:W-:-:S04]  /*0470*/  ISETP.GT.AND P0, PT, R9, 0x7f, PT ;  /* 0x0000007f0900780c */ /* 0x000fc80003f04270 */
[----:B------:R-:W-:Y:S01]  /*0480*/  @!P2 IMAD.MOV R4, RZ, RZ, -R4 ;  /* 0x000000ffff04a224 */ /* 0x000fe200078e0a04 */
[----:B------:R-:W-:-:S05]  /*0490*/  @!P1 LOP3.LUT R4, RZ, R6, RZ, 0x33, !PT ;  /* 0x00000006ff049212 */ /* 0x000fca00078e33ff */
[----:B------:R-:W-:Y:S02]  /*04a0*/  IMAD.MOV R3, RZ, RZ, -R4 ;  /* 0x000000ffff037224 */ /* 0x000fe400078e0a04 */
[----:B------:R-:W-:Y:S02]  /*04b0*/  IMAD.SHL.U32 R14, R4, 0x100, RZ ;  /* 0x00000100040e7824 */ /* 0x000fe400078e00ff */
[----:B------:R-:W-:-:S03]  /*04c0*/  IMAD R3, R6, R3, R13 ;  /* 0x0000000306037224 */ /* 0x000fc600078e020d */
[----:B------:R-:W-:Y:S01]  /*04d0*/  STL [R1+0xc94], R14 ;  /* 0x000c940e01007387 */ /* 0x000fe20000100800 */
[----:B------:R-:W-:Y:S01]  /*04e0*/  IMAD.IADD R0, R2, 0x1, R3 ;  /* 0x0000000102007824 */ /* 0x000fe200078e0203 */
[C---:B------:R-:W-:Y:S02]  /*04f0*/  IADD3 R3, R14.reuse, 0x1, RZ ;  /* 0x000000010e037810 */ /* 0x040fe40007ffe0ff */
[----:B------:R-:W-:Y:S01]  /*0500*/  IADD3 R2, R14, 0x2, RZ ;  /* 0x000000020e027810 */ /* 0x000fe20007ffe0ff */
[----:B------:R-:W-:Y:S01]  /*0510*/  IMAD R0, R0, 0x100, R15 ;  /* 0x0000010000007824 */ /* 0x000fe200078e020f */
[C---:B------:R-:W-:Y:S01]  /*0520*/  IADD3 R4, R14.reuse, 0x3, RZ ;  /* 0x000000030e047810 */ /* 0x040fe20007ffe0ff */
[----:B------:R0:W-:Y:S01]  /*0530*/  STL [R1+0x1df0], R3 ;  /* 0x001df00301007387 */ /* 0x0001e20000100800 */
[C---:B------:R-:W-:Y:S02]  /*0540*/  IADD3 R5, R14.reuse, 0xf2, RZ ;  /* 0x000000f20e057810 */ /* 0x040fe40007ffe0ff */
[C---:B------:R-:W-:Y:S01]  /*0550*/  IADD3 R29, R14.reuse, 0xf7, RZ ;  /* 0x000000f70e1d7810 */ /* 0x040fe20007ffe0ff */
[----:B------:R1:W-:Y:S01]  /*0560*/  STL [R1+0x1dec], R2 ;  /* 0x001dec0201007387 */ /* 0x0003e20000100800 */
[----:B------:R-:W-:-:S02]  /*0570*/  IADD3 R6, R14, 0xfa, RZ ;  /* 0x000000fa0e067810 */ /* 0x000fc40007ffe0ff */
[----:B------:R-:W-:Y:S01]  /*0580*/  IADD3 R28, R0, 0x80, RZ ;  /* 0x00000080001c7810 */ /* 0x000fe20007ffe0ff */
[----:B------:R2:W-:Y:S01]  /*0590*/  STL [R1+0x1df4], R4 ;  /* 0x001df40401007387 */ /* 0x0005e20000100800 */
[C---:B0-----:R-:W-:Y:S02]  /*05a0*/  IADD3 R3, R14.reuse, 0x4, RZ ;  /* 0x000000040e037810 */ /* 0x041fe40007ffe0ff */
[----:B-1----:R-:W-:-:S03]  /*05b0*/  IADD3 R2, R14, 0x5, RZ ;  /* 0x000000050e027810 */ /* 0x002fc60007ffe0ff */
[----:B------:R0:W-:Y:S01]  /*05c0*/  STL [R1+0x1dfc], R3 ;  /* 0x001dfc0301007387 */ /* 0x0001e20000100800 */
[----:B--2---:R-:W-:-:S03]  /*05d0*/  IADD3 R4, R14, 0x6, RZ ;  /* 0x000000060e047810 */ /* 0x004fc60007ffe0ff */
[----:B------:R1:W-:Y:S04]  /*05e0*/  STL [R1+0x1df8], R2 ;  /* 0x001df80201007387 */ /* 0x0003e80000100800 */
        /* <DEDUP_REMOVED lines=463> */
[----:B0-----:R-:W-:-:S03]  /*22e0*/  IADD3 R3, R14, 0xef, RZ ;  /* 0x000000ef0e037810 */ /* 0x001fc60007ffe0ff */
[----:B------:R-:W-:Y:S01]  /*22f0*/  STL [R1+0xca8], R0 ;  /* 0x000ca80001007387 */ /* 0x000fe20000100800 */
[C---:B-1----:R-:W-:Y:S02]  /*2300*/  IADD3 R2, R14.reuse, 0xee, RZ ;  /* 0x000000ee0e027810 */ /* 0x042fe40007ffe0ff */
[----:B--2---:R-:W-:-:S03]  /*2310*/  IADD3 R4, R14, 0xf3, RZ ;  /* 0x000000f30e047810 */ /* 0x004fc60007ffe0ff */
[----:B------:R0:W-:Y:S04]  /*2320*/  STL [R1+0x21a0], R2 ;  /* 0x0021a00201007387 */ /* 0x0001e80000100800 */
[----:B------:R1:W-:Y:S01]  /*2330*/  STL [R1+0x21a4], R3 ;  /* 0x0021a40301007387 */ /* 0x0003e20000100800 */
[C---:B0-----:R-:W-:Y:S02]  /*2340*/  IADD3 R2, R14.reuse, 0xf0, RZ ;  /* 0x000000f00e027810 */ /* 0x041fe40007ffe0ff */
[----:B-1----:R-:W-:-:S03]  /*2350*/  IADD3 R3, R14, 0xf1, RZ ;  /* 0x000000f10e037810 */ /* 0x002fc60007ffe0ff */
[----:B------:R0:W-:Y:S04]  /*2360*/  STL [R1+0x21a8], R2 ;  /* 0x0021a80201007387 */ /* 0x0001e80000100800 */
[----:B------:R1:W-:Y:S04]  /*2370*/  STL [R1+0x21b0], R5 ;  /* 0x0021b00501007387 */ /* 0x0003e80000100800 */
[----:B------:R-:W-:Y:S01]  /*2380*/  STL [R1+0x21ac], R3 ;  /* 0x0021ac0301007387 */ /* 0x000fe20000100800 */
[----:B0-----:R-:W-:-:S03]  /*2390*/  IADD3 R2, R14, 0xf4, RZ ;  /* 0x000000f40e027810 */ /* 0x001fc60007ffe0ff */
[----:B------:R0:W-:Y:S01]  /*23a0*/  STL [R1+0x21b4], R4 ;  /* 0x0021b40401007387 */ /* 0x0001e20000100800 */
[----:B-1----:R-:W-:-:S03]  /*23b0*/  IADD3 R5, R14, 0xf8, RZ ;  /* 0x000000f80e057810 */ /* 0x002fc60007ffe0ff */
[----:B------:R1:W-:Y:S01]  /*23c0*/  STL [R1+0x21b8], R2 ;  /* 0x0021b80201007387 */ /* 0x0003e20000100800 */
[C---:B0-----:R-:W-:Y:S02]  /*23d0*/  IADD3 R4, R14.reuse, 0xf5, RZ ;  /* 0x000000f50e047810 */ /* 0x041fe40007ffe0ff */
[----:B-1----:R-:W-:-:S03]  /*23e0*/  IADD3 R2, R14, 0xf6, RZ ;  /* 0x000000f60e027810 */ /* 0x002fc60007ffe0ff */
[----:B------:R0:W-:Y:S04]  /*23f0*/  STL [R1+0x21bc], R4 ;  /* 0x0021bc0401007387 */ /* 0x0001e80000100800 */
[----:B------:R-:W-:Y:S04]  /*2400*/  STL [R1+0x21c0], R2 ;  /* 0x0021c00201007387 */ /* 0x000fe80000100800 */
[----:B------:R1:W-:Y:S01]  /*2410*/  STL [R1+0x21c4], R5 ;  /* 0x0021c40501007387 */ /* 0x0003e20000100800 */
[----:B0-----:R-:W-:-:S03]  /*2420*/  IADD3 R4, R14, 0xf9, RZ ;  /* 0x000000f90e047810 */ /* 0x001fc60007ffe0ff */
[----:B------:R-:W-:Y:S04]  /*2430*/  STL [R1+0x21c8], R29 ;  /* 0x0021c81d01007387 */ /* 0x000fe80000100800 */
[----:B------:R0:W-:Y:S01]  /*2440*/  STL [R1+0x21d0], R4 ;  /* 0x0021d00401007387 */ /* 0x0001e20000100800 */
[----:B-1----:R-:W-:-:S03]  /*2450*/  IADD3 R5, R14, 0xfb, RZ ;  /* 0x000000fb0e057810 */ /* 0x002fc60007ffe0ff */
        /* <DEDUP_REMOVED lines=8> */
[----:B0-----:R-:W-:-:S05]  /*24e0*/  IADD3 R4, R14, 0xff, RZ ;  /* 0x000000ff0e047810 */ /* 0x001fca0007ffe0ff */
[----:B------:R1:W-:Y:S04]  /*24f0*/  STL [R1+0x21dc], R4 ;  /* 0x0021dc0401007387 */ /* 0x0003e80000100800 */
[----:B------:R1:W-:Y:S01]  /*2500*/  STL [R1+0xcac], R28 ;  /* 0x000cac1c01007387 */ /* 0x0003e20000100800 */
[----:B------:R-:W-:Y:S05]  /*2510*/  @P0 BRA `(.L_x_0) ;  /* 0x00000f8000000947 */ /* 0x000fea0003800000 */
[----:B------:R0:W-:Y:S01]  /*2520*/  STL [R1], RZ ;  /* 0x000000ff01007387 */ /* 0x0001e20000100800 */
[----:B------:R-:W-:Y:S01]  /*2530*/  IMAD.SHL.U32 R0, R12, 0x40, RZ ;  /* 0x000000400c007824 */ /* 0x000fe200078e00ff */
[----:B------:R-:W-:Y:S01]  /*2540*/  CS2R R24, SRZ ;  /* 0x0000000000187805 */ /* 0x000fe2000001ff00 */
[----:B------:R-:W-:Y:S01]  /*2550*/  CS2R R26, SRZ ;  /* 0x00000000001a7805 */ /* 0x000fe2000001ff00 */
[----:B------:R0:W-:Y:S01]  /*2560*/  STL [R1+0x4], RZ ;  /* 0x000004ff01007387 */ /* 0x0001e20000100800 */
[----:B------:R-:W-:Y:S01]  /*2570*/  CS2R R20, SRZ ;  /* 0x0000000000147805 */ /* 0x000fe2000001ff00 */
[----:B------:R-:W-:Y:S01]  /*2580*/  LOP3.LUT R0, R0, 0x800, RZ, 0xc0, !PT ;  /* 0x0000080000007812 */ /* 0x000fe200078ec0ff */
[----:B------:R-:W-:Y:S01]  /*2590*/  CS2R R22, SRZ ;  /* 0x0000000000167805 */ /* 0x000fe2000001ff00 */
[----:B------:R0:W-:Y:S01]  /*25a0*/  STL [R1+0x8], RZ ;  /* 0x000008ff01007387 */ /* 0x0001e20000100800 */
[----:B------:R-:W-:Y:S01]  /*25b0*/  CS2R R16, SRZ ;  /* 0x0000000000107805 */ /* 0x000fe2000001ff00 */
[----:B------:R-:W-:Y:S01]  /*25c0*/  CS2R R18, SRZ ;  /* 0x0000000000127805 */ /* 0x000fe2000001ff00 */
[----:B------:R-:W-:Y:S01]  /*25d0*/  CS2R R12, SRZ ;  /* 0x00000000000c7805 */ /* 0x000fe2000001ff00 */
[----:B------:R0:W-:Y:S01]  /*25e0*/  STL [R1+0xc], RZ ;  /* 0x00000cff01007387 */ /* 0x0001e20000100800 */
[----:B------:R-:W-:Y:S01]  /*25f0*/  CS2R R14, SRZ ;  /* 0x00000000000e7805 */ /* 0x000fe2000001ff00 */
[----:B------:R-:W-:Y:S01]  /*2600*/  CS2R R8, SRZ ;  /* 0x0000000000087805 */ /* 0x000fe2000001ff00 */
[----:B------:R-:W-:Y:S01]  /*2610*/  CS2R R10, SRZ ;  /* 0x00000000000a7805 */ /* 0x000fe2000001ff00 */
[----:B------:R0:W-:Y:S01]  /*2620*/  STL [R1+0x10], RZ ;  /* 0x000010ff01007387 */ /* 0x0001e20000100800 */
[----:B-1----:R-:W-:Y:S01]  /*2630*/  CS2R R4, SRZ ;  /* 0x0000000000047805 */ /* 0x002fe2000001ff00 */
[----:B------:R-:W-:-:S02]  /*2640*/  CS2R R6, SRZ ;  /* 0x0000000000067805 */ /* 0x000fc4000001ff00 */
[----:B------:R0:W-:Y:S04]  /*2650*/  STL [R1+0x14], RZ ;  /* 0x000014ff01007387 */ /* 0x0001e80000100800 */
        /* <DEDUP_REMOVED lines=195> */
[----:B------:R0:W-:Y:S04]  /*3290*/  STL [R1+0x1de8], R0 ;  /* 0x001de80001007387 */ /* 0x0001e80000100800 */
        /* <DEDUP_REMOVED lines=30> */
[----:B------:R0:W-:Y:S01]  /*3480*/  STL [R1+0x3dc], RZ ;  /* 0x0003dcff01007387 */ /* 0x0001e20000100800 */
[----:B------:R-:W-:Y:S05]  /*3490*/  BRA `(.L_x_1) ;  /* 0x00088c5000007947 */ /* 0x000fea0003800000 */
.L_x_0:
[----:B------:R-:W2:Y:S04]  /*34a0*/  LDL R27, [R1+0x21e0] ;  /* 0x0021e000011b7983 */ /* 0x000ea80000100800 */
[----:B------:R-:W3:Y:S04]  /*34b0*/  LDL R17, [R1+0x21d4] ;  /* 0x0021d40001117983 */ /* 0x000ee80000100800 */
[----:B------:R-:W4:Y:S04]  /*34c0*/  LDL R10, [R1+0x21a8] ;  /* 0x0021a800010a7983 */ /* 0x000f280000100800 */
[----:B------:R-:W5:Y:S04]  /*34d0*/  LDL R26, [R1+0x21dc] ;  /* 0x0021dc00011a7983 */ /* 0x000f680000100800 */
[----:B------:R-:W5:Y:S04]  /*34e0*/  LDL R20, [R1+0x21e4] ;  /* 0x0021e40001147983 */ /* 0x000f680000100800 */
[----:B------:R-:W5:Y:S01]  /*34f0*/  LDL R18, [R1+0x21d8] ;  /* 0x0021d80001127983 */ /* 0x000f620000100800 */
[----:B------:R-:W-:-:S03]  /*3500*/  IMAD.MOV.U32 R13, RZ, RZ, R29 ;  /* 0x000000ffff0d7224 */ /* 0x000fc600078e001d */
[----:B------:R-:W5:Y:S04]  /*3510*/  LDL R21, [R1+0x21cc] ;  /* 0x0021cc0001157983 */ /* 0x000f680000100800 */
[----:B------:R-:W5:Y:S04]  /*3520*/  LDL R23, [R1+0x21d0] ;  /* 0x0021d00001177983 */ /* 0x000f680000100800 */
[----:B------:R-:W5:Y:S04]  /*3530*/  LDL R16, [R1+0x21c4] ;  /* 0x0021c40001107983 */ /* 0x000f680000100800 */
[----:B------:R-:W5:Y:S04]  /*3540*/  LDL R15, [R1+0x21bc] ;  /* 0x0021bc00010f7983 */ /* 0x000f680000100800 */
[----:B------:R-:W5:Y:S04]  /*3550*/  LDL R12, [R1+0x21b8] ;  /* 0x0021b800010c7983 */ /* 0x000f680000100800 */
[----:B------:R-:W5:Y:S04]  /*3560*/  LDL R14, [R1+0x21b4] ;  /* 0x0021b400010e7983 */ /* 0x000f680000100800 */
[----:B------:R-:W5:Y:S01]  /*3570*/  LDL R19, [R1+0x21b0] ;  /* 0x0021b00001137983 */ /* 0x000f620000100800 */
[----:B------:R-:W-:Y:S01]  /*3580*/  IABS R22, c[0x0][0x178] ;  /* 0x00005e0000167a13 */ /* 0x000fe20000000000 */
[----:B------:R-:W-:Y:S01]  /*3590*/  IMAD.MOV.U32 R8, RZ, RZ, R2 ;  /* 0x000000ffff087224 */ /* 0x000fe200078e0002 */
[----:B------:R-:W-:-:S02]  /*35a0*/  IABS R29, c[0x0][0x17c] ;  /* 0x00005f00001d7a13 */ /* 0x000fc40000000000 */
[----:B------:R-:W0:Y:S01]  /*35b0*/  I2F.RP R2, R22 ;  /* 0x0000001600027306 */ /* 0x000e220000209400 */
[----:B--2---:R-:W-:Y:S02]  /*35c0*/  IMAD.MOV.U32 R25, RZ, RZ, R27 ;  /* 0x000000ffff197224 */ /* 0x004fe400078e001b */
[----:B---3--:R-:W-:Y:S02]  /*35d0*/  IMAD.MOV.U32 R27, RZ, RZ, R17 ;  /* 0x000000ffff1b7224 */ /* 0x008fe400078e0011 */
[----:B------:R-:W-:Y:S02]  /*35e0*/  IMAD.MOV.U32 R17, RZ, RZ, R13 ;  /* 0x000000ffff117224 */ /* 0x000fe400078e000d */
[----:B----4-:R-:W-:Y:S01]  /*35f0*/  IMAD.MOV.U32 R13, RZ, RZ, R10 ;  /* 0x000000ffff0d7224 */ /* 0x010fe200078e000a */
[----:B------:R-:W-:-:S04]  /*3600*/  SHF.R.S32.HI R10, RZ, 0x1f, R9 ;  /* 0x0000001fff0a7819 */ /* 0x000fc80000011409 */
[----:B------:R-:W-:Y:S02]  /*3610*/  LEA.HI R10, R10, R9, RZ, 0x7 ;  /* 0x000000090a0a7211 */ /* 0x000fe400078f38ff */
[----:B------:R-:W2:Y:S01]  /*3620*/  LDL R9, [R1+0xca8] ;  /* 0x000ca80001097983 */ /* 0x000ea20000100800 */
[----:B------:R-:W3:Y:S03]  /*3630*/  I2F.RP R0, R29 ;  /* 0x0000001d00007306 */ /* 0x000ee60000209400 */
[----:B-1----:R-:W1:Y:S05]  /*3640*/  S2R R6, SR_TID.X ;  /* 0x0000000000067919 */ /* 0x002e6a0000002100 */
[----:B0-----:R-:W0:Y:S08]  /*3650*/  MUFU.RCP R2, R2 ;  /* 0x0000000200027308 */ /* 0x001e300000001000 */
[----:B---3--:R-:W3:Y:S01]  /*3660*/  MUFU.RCP R0, R0 ;  /* 0x0000000000007308 */ /* 0x008ee20000001000 */
[----:B------:R-:W-:Y:S01]  /*3670*/  IMAD.MOV.U32 R11, RZ, RZ, R3 ;  /* 0x000000ffff0b7224 */ /* 0x000fe200078e0003 */
[----:B0-----:R-:W-:-:S06]  /*3680*/  IADD3 R2, R2, 0xffffffe, RZ ;  /* 0x0ffffffe02027810 */ /* 0x001fcc0007ffe0ff */
[----:B------:R0:W4:Y:S01]  /*3690*/  F2I.FTZ.U32.TRUNC.NTZ R3, R2 ;  /* 0x0000000200037305 */ /* 0x000122000021f000 */
[----:B---3--:R-:W-:Y:S01]  /*36a0*/  IADD3 R0, R0, 0xffffffe, RZ ;  /* 0x0ffffffe00007810 */ /* 0x008fe20007ffe0ff */
[----:B-1----:R-:W-:-:S06]  /*36b0*/  IMAD.SHL.U32 R7, R6, 0x2, RZ ;  /* 0x0000000206077824 */ /* 0x002fcc00078e00ff */
[----:B------:R1:W3:Y:S01]  /*36c0*/  F2I.FTZ.U32.TRUNC.NTZ R5, R0 ;  /* 0x0000000000057305 */ /* 0x0002e2000021f000 */
[----:B-----5:R-:W-:Y:S01]  /*36d0*/  IMAD.MOV.U32 R24, RZ, RZ, R26 ;  /* 0x000000ffff187224 */ /* 0x020fe200078e001a */
[----:B0-----:R-:W-:Y:S01]  /*36e0*/  LOP3.LUT R2, R7, 0x10, RZ, 0xc0, !PT ;  /* 0x0000001007027812 */ /* 0x001fe200078ec0ff */
[----:B------:R-:W-:Y:S02]  /*36f0*/  IMAD.MOV.U32 R26, RZ, RZ, R20 ;  /* 0x000000ffff1a7224 */ /* 0x000fe400078e0014 */
[----:B------:R-:W-:Y:S01]  /*3700*/  IMAD.MOV.U32 R20, RZ, RZ, R18 ;  /* 0x000000ffff147224 */ /* 0x000fe200078e0012 */
[----:B-1----:R-:W-:Y:S02]  /*3710*/  SHF.R.U32.HI R0, RZ, 0x1, R6 ;  /* 0x00000001ff007819 */ /* 0x002fe40000011606 */
[----:B------:R-:W-:Y:S01]  /*3720*/  LOP3.LUT R6, R6, 0x7, RZ, 0xc0, !PT ;  /* 0x0000000706067812 */ /* 0x000fe200078ec0ff */
[----:B------:R-:W-:Y:S01]  /*3730*/  IMAD.MOV.U32 R18, RZ, RZ, R8 ;  /* 0x000000ffff127224 */ /* 0x000fe200078e0008 */
[----:B------:R-:W-:-:S03]  /*3740*/  LOP3.LUT R2, R2, 0x20, R0, 0xf8, !PT ;  /* 0x0000002002027812 */ /* 0x000fc600078ef800 */
[C---:B------:R-:W-:Y:S02]  /*3750*/  IMAD R8, R6.reuse, 0x110, RZ ;  /* 0x0000011006087824 */ /* 0x040fe400078e02ff */
[----:B------:R-:W-:Y:S02]  /*3760*/  IMAD R6, R6, 0x210, RZ ;  /* 0x0000021006067824 */ /* 0x000fe400078e02ff */
[----:B----4-:R-:W-:-:S03]  /*3770*/  IMAD.MOV R4, RZ, RZ, -R3 ;  /* 0x000000ffff047224 */ /* 0x010fc600078e0a03 */
[----:B------:R-:W-:Y:S01]  /*3780*/  LOP3.LUT R6, R6, R2, RZ, 0x3c, !PT ;  /* 0x0000000206067212 */ /* 0x000fe200078e3cff */
[----:B------:R-:W-:Y:S02]  /*3790*/  IMAD R4, R4, R22, RZ ;  /* 0x0000001604047224 */ /* 0x000fe400078e02ff */
[----:B------:R-:W-:Y:S02]  /*37a0*/  IMAD.MOV.U32 R2, RZ, RZ, RZ ;  /* 0x000000ffff027224 */ /* 0x000fe400078e00ff */
[----:B---3--:R-:W-:Y:S01]  /*37b0*/  IMAD.MOV R0, RZ, RZ, -R5 ;  /* 0x000000ffff007224 */ /* 0x008fe200078e0a05 */
[----:B------:R0:W-:Y:S01]  /*37c0*/  STL [R1+0x494], R10 ;  /* 0x0004940a01007387 */ /* 0x0001e20000100800 */
[----:B------:R-:W-:Y:S01]  /*37d0*/  LOP3.LUT R7, R8, 0x30, R7, 0x78, !PT ;  /* 0x0000003008077812 */ /* 0x000fe200078e7807 */
[----:B------:R-:W-:-:S04]  /*37e0*/  IMAD.HI.U32 R2, R3, R4, R2 ;  /* 0x0000000403027227 */ /* 0x000fc800078e0002 */
[----:B------:R-:W-:Y:S02]  /*37f0*/  IMAD R0, R0, R29, RZ ;  /* 0x0000001d00007224 */ /* 0x000fe400078e02ff */
[----:B------:R-:W-:Y:S02]  /*3800*/  IMAD.MOV.U32 R4, RZ, RZ, RZ ;  /* 0x000000ffff047224 */ /* 0x000fe400078e00ff */
[----:B0-----:R-:W-:Y:S01]  /*3810*/  IMAD.MOV.U32 R10, RZ, RZ, R28 ;  /* 0x000000ffff0a7224 */ /* 0x001fe200078e001c */
[----:B------:R0:W-:Y:S01]  /*3820*/  STL [R1+0x498], R7 ;  /* 0x0004980701007387 */ /* 0x0001e20000100800 */
[----:B------:R-:W-:Y:S01]  /*3830*/  IMAD.HI.U32 R28, R5, R0, R4 ;  /* 0x00000000051c7227 */ /* 0x000fe200078e0004 */
[----:B------:R-:W-:Y:S02]  /*3840*/  IABS R5, R24 ;  /* 0x0000001800057213 */ /* 0x000fe40000000000 */
[----:B------:R-:W-:Y:S02]  /*3850*/  IABS R3, R25 ;  /* 0x0000001900037213 */ /* 0x000fe40000000000 */
[----:B------:R-:W-:-:S02]  /*3860*/  IABS R0, R26 ;  /* 0x0000001a00007213 */ /* 0x000fc40000000000 */
[----:B0-----:R-:W-:Y:S01]  /*3870*/  IABS R7, R10 ;  /* 0x0000000a00077213 */ /* 0x001fe20000000000 */
[----:B------:R0:W-:Y:S01]  /*3880*/  STL [R1+0x39c], R6 ;  /* 0x00039c0601007387 */ /* 0x0001e20000100800 */
[----:B------:R-:W-:-:S04]  /*3890*/  IMAD.HI.U32 R4, R28, R3, RZ ;  /* 0x000000031c047227 */ /* 0x000fc800078e00ff */
[----:B------:R-:W-:-:S04]  /*38a0*/  IMAD.HI.U32 R8, R2, R7, RZ ;  /* 0x0000000702087227 */ /* 0x000fc800078e00ff */
[----:B0-----:R-:W-:-:S04]  /*38b0*/  IMAD.HI.U32 R6, R28, R5, RZ ;  /* 0x000000051c067227 */ /* 0x001fc800078e00ff */
[----:B------:R-:W-:Y:S02]  /*38c0*/  IMAD.MOV R8, RZ, RZ, -R8 ;  /* 0x000000ffff087224 */ /* 0x000fe400078e0a08 */
[----:B------:R-:W-:Y:S02]  /*38d0*/  IMAD.MOV R6, RZ, RZ, -R6 ;  /* 0x000000ffff067224 */ /* 0x000fe400078e0a06 */
[----:B------:R-:W-:Y:S02]  /*38e0*/  IMAD.MOV R4, RZ, RZ, -R4 ;  /* 0x000000ffff047224 */ /* 0x000fe400078e0a04 */
[----:B------:R-:W-:Y:S02]  /*38f0*/  IMAD R7, R22, R8, R7 ;  /* 0x0000000816077224 */ /* 0x000fe400078e0207 */
[C---:B------:R-:W-:Y:S02]  /*3900*/  IMAD R5, R29.reuse, R6, R5 ;  /* 0x000000061d057224 */ /* 0x040fe400078e0205 */
[----:B------:R-:W-:Y:S01]  /*3910*/  IMAD R3, R29, R4, R3 ;  /* 0x000000041d037224 */ /* 0x000fe200078e0203 */
[----:B--2---:R-:W-:-:S05]  /*3920*/  IABS R9, R9 ;  /* 0x0000000900097213 */ /* 0x004fca0000000000 */
[----:B------:R-:W-:-:S04]  /*3930*/  IMAD.HI.U32 R10, R2, R9, RZ ;  /* 0x00000009020a7227 */ /* 0x000fc800078e00ff */
[----:B------:R-:W-:-:S04]  /*3940*/  IMAD.HI.U32 R2, R28, R0, RZ ;  /* 0x000000001c027227 */ /* 0x000fc800078e00ff */
[----:B------:R-:W-:Y:S02]  /*3950*/  IMAD.MOV R10, RZ, RZ, -R10 ;  /* 0x000000ffff0a7224 */ /* 0x000fe400078e0a0a */
[----:B------:R-:W-:Y:S02]  /*3960*/  IMAD.MOV R2, RZ, RZ, -R2 ;  /* 0x000000ffff027224 */ /* 0x000fe400078e0a02 */
[----:B------:R-:W-:Y:S02]  /*3970*/  IMAD R9, R22, R10, R9 ;  /* 0x0000000a16097224 */ /* 0x000fe400078e0209 */
[----:B------:R-:W-:-:S03]  /*3980*/  IMAD R0, R29, R2, R0 ;  /* 0x000000021d007224 */ /* 0x000fc600078e0200 */
[----:B------:R0:W-:Y:S04]  /*3990*/  STL [R1+0x70], R9 ;  /* 0x0000700901007387 */ /* 0x0001e80000100800 */
[----:B------:R1:W-:Y:S04]  /*39a0*/  STL [R1+0x6c], R7 ;  /* 0x00006c0701007387 */ /* 0x0003e80000100800 */
[----:B------:R2:W-:Y:S01]  /*39b0*/  STL [R1+0x68], R5 ;  /* 0x0000680501007387 */ /* 0x0005e20000100800 */
[----:B0-----:R-:W-:-:S03]  /*39c0*/  IABS R9, R27 ;  /* 0x0000001b00097213 */ /* 0x001fc60000000000 */
[----:B------:R0:W-:Y:S01]  /*39d0*/  STL [R1+0x64], R3 ;  /* 0x0000640301007387 */ /* 0x0001e20000100800 */
[----:B-1----:R-:W-:-:S03]  /*39e0*/  IABS R7, R20 ;  /* 0x0000001400077213 */ /* 0x002fc60000000000 */
[----:B------:R1:W-:Y:S01]  /*39f0*/  STL [R1+0x60], R0 ;  /* 0x0000600001007387 */ /* 0x0003e20000100800 */
[----:B--2---:R-:W-:Y:S01]  /*3a00*/  IABS R5, R21 ;  /* 0x0000001500057213 */ /* 0x004fe20000000000 */
[----:B------:R-:W-:Y:S01]  /*3a10*/  IMAD.HI.U32 R10, R28, R9, RZ ;  /* 0x000000091c0a7227 */ /* 0x000fe200078e00ff */
[----:B0-----:R-:W-:-:S03]  /*3a20*/  IABS R3, R23 ;  /* 0x0000001700037213 */ /* 0x001fc60000000000 */
[----:B------:R-:W-:Y:S01]  /*3a30*/  IMAD.HI.U32 R8, R28, R7, RZ ;  /* 0x000000071c087227 */ /* 0x000fe200078e00ff */
[----:B-1----:R-:W-:-:S03]  /*3a40*/  IABS R0, R16 ;  /* 0x0000001000007213 */ /* 0x002fc60000000000 */
[----:B------:R-:W-:-:S04]  /*3a50*/  IMAD.HI.U32 R6, R28, R5, RZ ;  /* 0x000000051c067227 */ /* 0x000fc800078e00ff */
[----:B------:R-:W-:-:S04]  /*3a60*/  IMAD.HI.U32 R4, R28, R3, RZ ;  /* 0x000000031c047227 */ /* 0x000fc800078e00ff */
[----:B------:R-:W-:-:S04]  /*3a70*/  IMAD.HI.U32 R2, R28, R0, RZ ;  /* 0x000000001c027227 */ /* 0x000fc800078e00ff */
[----:B------:R-:W-:Y:S02]  /*3a80*/  IMAD.MOV R10, RZ, RZ, -R10 ;  /* 0x000000ffff0a7224 */ /* 0x000fe400078e0a0a */
[----:B------:R-:W-:Y:S02]  /*3a90*/  IMAD.MOV R8, RZ, RZ, -R8 ;  /* 0x000000ffff087224 */ /* 0x000fe400078e0a08 */
[----:B------:R-:W-:Y:S02]  /*3aa0*/  IMAD.MOV R6, RZ, RZ, -R6 ;  /* 0x000000ffff067224 */ /* 0x000fe400078e0a06 */
[----:B------:R-:W-:Y:S02]  /*3ab0*/  IMAD.MOV R4, RZ, RZ, -R4 ;  /* 0x000000ffff047224 */ /* 0x000fe400078e0a04 */
[----:B------:R-:W-:Y:S02]  /*3ac0*/  IMAD.MOV R2, RZ, RZ, -R2 ;  /* 0x000000ffff027224 */ /* 0x000fe400078e0a02 */
[----:B------:R-:W-:-:S02]  /*3ad0*/  IMAD R9, R29, R10, R9 ;  /* 0x0000000a1d097224 */ /* 0x000fc400078e0209 */
[C---:B------:R-:W-:Y:S02]  /*3ae0*/  IMAD R7, R29.reuse, R8, R7 ;  /* 0x000000081d077224 */ /* 0x040fe400078e0207 */
[C---:B------:R-:W-:Y:S02]  /*3af0*/  IMAD R5, R29.reuse, R6, R5 ;  /* 0x000000061d057224 */ /* 0x040fe400078e0205 */
[C---:B------:R-:W-:Y:S01]  /*3b00*/  IMAD R3, R29.reuse, R4, R3 ;  /* 0x000000041d037224 */ /* 0x040fe200078e0203 */
[----:B------:R-:W-:Y:S01]  /*3b10*/  STL [R1+0x5c], R9 ;  /* 0x00005c0901007387 */ /* 0x000fe20000100800 */
[----:B------:R-:W-:-:S03]  /*3b20*/  IMAD R0, R29, R2, R0 ;  /* 0x000000021d007224 */ /* 0x000fc600078e0200 */
[----:B------:R-:W-:Y:S04]  /*3b30*/  STL [R1+0x58], R7 ;  /* 0x0000580701007387 */ /* 0x000fe80000100800 */
[----:B------:R0:W-:Y:S04]  /*3b40*/  STL [R1+0x54], R5 ;  /* 0x0000540501007387 */ /* 0x0001e80000100800 */
[----:B------:R1:W-:Y:S04]  /*3b50*/  STL [R1+0x50], R3 ;  /* 0x0000500301007387 */ /* 0x0003e80000100800 */
[----:B------:R2:W-:Y:S01]  /*3b60*/  STL [R1+0x4c], R0 ;  /* 0x00004c0001007387 */ /* 0x0005e20000100800 */
[----:B0-----:R-:W-:-:S03]  /*3b70*/  IABS R5, R15 ;  /* 0x0000000f00057213 */ /* 0x001fc60000000000 */
[----:B------:R-:W3:Y:S01]  /*3b80*/  LDL R15, [R1+0x21a4] ;  /* 0x0021a400010f7983 */ /* 0x000ee20000100800 */
[----:B------:R-:W-:Y:S02]  /*3b90*/  IABS R9, R17 ;  /* 0x0000001100097213 */ /* 0x000fe40000000000 */
[----:B------:R-:W-:Y:S02]  /*3ba0*/  IABS R7, R18 ;  /* 0x0000001200077213 */ /* 0x000fe40000000000 */
[----:B-1----:R-:W-:Y:S02]  /*3bb0*/  IABS R3, R12 ;  /* 0x0000000c00037213 */ /* 0x002fe40000000000 */
[----:B------:R-:W4:Y:S01]  /*3bc0*/  LDL R12, [R1+0x21a0] ;  /* 0x0021a000010c7983 */ /* 0x000f220000100800 */
[----:B------:R-:W-:-:S04]  /*3bd0*/  IMAD.HI.U32 R10, R28, R9, RZ ;  /* 0x000000091c0a7227 */ /* 0x000fc800078e00ff */
[----:B------:R-:W-:-:S04]  /*3be0*/  IMAD.HI.U32 R8, R28, R7, RZ ;  /* 0x000000071c087227 */ /* 0x000fc800078e00ff */
[----:B------:R-:W-:-:S04]  /*3bf0*/  IMAD.HI.U32 R6, R28, R5, RZ ;  /* 0x000000051c067227 */ /* 0x000fc800078e00ff */
[----:B------:R-:W-:Y:S02]  /*3c00*/  IMAD.MOV R10, RZ, RZ, -R10 ;  /* 0x000000ffff0a7224 */ /* 0x000fe400078e0a0a */
[----:B------:R-:W-:Y:S02]  /*3c10*/  IMAD.MOV R8, RZ, RZ, -R8 ;  /* 0x000000ffff087224 */ /* 0x000fe400078e0a08 */
[----:B------:R-:W-:Y:S02]  /*3c20*/  IMAD.MOV R6, RZ, RZ, -R6 ;  /* 0x000000ffff067224 */ /* 0x000fe400078e0a06 */
[C---:B------:R-:W-:Y:S02]  /*3c30*/  IMAD R9, R29.reuse, R10, R9 ;  /* 0x0000000a1d097224 */ /* 0x040fe400078e0209 */
[C---:B------:R-:W-:Y:S02]  /*3c40*/  IMAD R7, R29.reuse, R8, R7 ;  /* 0x000000081d077224 */ /* 0x040fe400078e0207 */
[----:B------:R-:W-:Y:S01]  /*3c50*/  IMAD R5, R29, R6, R5 ;  /* 0x000000061d057224 */ /* 0x000fe200078e0205 */
[----:B------:R0:W-:Y:S01]  /*3c60*/  STL [R1+0x48], R9 ;  /* 0x0000480901007387 */ /* 0x0001e20000100800 */
[----:B--2---:R-:W-:-:S03]  /*3c70*/  IABS R0, R14 ;  /* 0x0000000e00007213 */ /* 0x004fc60000000000 */
[----:B------:R1:W-:Y:S04]  /*3c80*/  STL [R1+0x44], R7 ;  /* 0x0000440701007387 */ /* 0x0003e80000100800 */
[----:B------:R2:W-:Y:S01]  /*3c90*/  STL [R1+0x40], R5 ;  /* 0x0000400501007387 */ /* 0x0005e20000100800 */
[----:B------:R-:W-:-:S03]  /*3ca0*/  IMAD.HI.U32 R4, R28, R3, RZ ;  /* 0x000000031c047227 */ /* 0x000fc600078e00ff */
[----:B------:R-:W5:Y:S01]  /*3cb0*/  LDL R14, [R1+0x219c] ;  /* 0x00219c00010e7983 */ /* 0x000f620000100800 */
[----:B------:R-:W-:-:S04]  /*3cc0*/  IMAD.HI.U32 R2, R28, R0, RZ ;  /* 0x000000001c027227 */ /* 0x000fc800078e00ff */
[----:B------:R-:W-:Y:S02]  /*3cd0*/  IMAD.MOV R4, RZ, RZ, -R4 ;  /* 0x000000ffff047224 */ /* 0x000fe400078e0a04 */
[----:B------:R-:W-:Y:S02]  /*3ce0*/  IMAD.MOV R2, RZ, RZ, -R2 ;  /* 0x000000ffff027224 */ /* 0x000fe400078e0a02 */
[C---:B------:R-:W-:Y:S02]  /*3cf0*/  IMAD R3, R29.reuse, R4, R3 ;  /* 0x000000041d037224 */ /* 0x040fe400078e0203 */
[----:B------:R-:W-:Y:S01]  /*3d00*/  IMAD R0, R29, R2, R0 ;  /* 0x000000021d007224 */ /* 0x000fe200078e0200 */
[----:B0-----:R-:W-:Y:S02]  /*3d10*/  IABS R9, R19 ;  /* 0x0000001300097213 */ /* 0x001fe40000000000 */
[----:B------:R3:W-:Y:S04]  /*3d20*/  STL [R1+0x3c], R3 ;  /* 0x00003c0301007387 */ /* 0x0007e80000100800 */
[----:B------:R4:W-:Y:S04]  /*3d30*/  STL [R1+0x398], R0 ;  /* 0x0003980001007387 */ /* 0x0009e80000100800 */
[----:B------:R-:W5:Y:S01]  /*3d40*/  LDL R19, [R1+0x2198] ;  /* 0x0021980001137983 */ /* 0x000f620000100800 */
[----:B-1----:R-:W-:-:S03]  /*3d50*/  IABS R7, R11 ;  /* 0x0000000b00077213 */ /* 0x002fc60000000000 */
[----:B------:R-:W5:Y:S01]  /*3d60*/  LDL R11, [R1+0x2194] ;  /* 0x00219400010b7983 */ /* 0x000f620000100800 */
[----:B--2---:R-:W-:-:S03]  /*3d70*/  IABS R5, R13 ;  /* 0x0000000d00057213 */ /* 0x004fc60000000000 */
[----:B------:R-:W2:Y:S01]  /*3d80*/  LDL R13, [R1+0x2190] ;  /* 0x00219000010d7983 */ /* 0x000ea20000100800 */
        /* <DEDUP_REMOVED lines=9> */
[----:B---3--:R-:W-:-:S02]  /*3e20*/  IABS R3, R15 ;  /* 0x0000000f00037213 */ /* 0x008fc40000000000 */
[----:B------:R-:W3:Y:S04]  /*3e30*/  LDL R15, [R1+0x218c] ;  /* 0x00218c00010f7983 */ /* 0x000ee80000100800 */
[----:B------:R5:W-:Y:S01]  /*3e40*/  STL [R1+0x384], R9 ;  /* 0x0003840901007387 */ /* 0x000be20000100800 */
[----:B----4-:R-:W-:-:S03]  /*3e50*/  IABS R0, R12 ;  /* 0x0000000c00007213 */ /* 0x010fc60000000000 */
[----:B------:R0:W-:Y:S04]  /*3e60*/  STL [R1+0x388], R7 ;  /* 0x0003880701007387 */ /* 0x0001e80000100800 */
[----:B------:R1:W-:Y:S01]  /*3e70*/  STL [R1+0x38c], R5 ;  /* 0x00038c0501007387 */ /* 0x0003e20000100800 */
[----:B------:R-:W-:-:S03]  /*3e80*/  IMAD.HI.U32 R4, R28, R3, RZ ;  /* 0x000000031c047227 */ /* 0x000fc600078e00ff */
[----:B------:R-:W4:Y:S01]  /*3e90*/  LDL R12, [R1+0x2188] ;  /* 0x00218800010c7983 */ /* 0x000f220000100800 */
[----:B------:R-:W-:-:S04]  /*3ea0*/  IMAD.HI.U32 R2, R28, R0, RZ ;  /* 0x000000001c027227 */ /* 0x000fc800078e00ff */
[----:B------:R-:W-:Y:S02]  /*3eb0*/  IMAD.MOV R4, RZ, RZ, -R4 ;  /* 0x000000ffff047224 */ /* 0x000fe400078e0a04 */
[----:B------:R-:W-:Y:S02]  /*3ec0*/  IMAD.MOV R2, RZ, RZ, -R2 ;  /* 0x000000ffff027224 */ /* 0x000fe400078e0a02 */
[C---:B------:R-:W-:Y:S02]  /*3ed0*/  IMAD R3, R29.reuse, R4, R3 ;  /* 0x000000041d037224 */ /* 0x040fe400078e0203 */
[----:B------:R-:W-:-:S03]  /*3ee0*/  IMAD R0, R29, R2, R0 ;  /* 0x000000021d007224 */ /* 0x000fc600078e0200 */
[----:B------:R2:W-:Y:S04]  /*3ef0*/  STL [R1+0x390], R3 ;  /* 0x0003900301007387 */ /* 0x0005e80000100800 */
[----:B------:R3:W-:Y:S01]  /*3f00*/  STL [R1+0x394], R0 ;  /* 0x0003940001007387 */ /* 0x0007e20000100800 */
[----:B-----5:R-:W-:-:S03]  /*3f10*/  IABS R9, R14 ;  /* 0x0000000e00097213 */ /* 0x020fc60000000000 */
[----:B------:R-:W5:Y:S01]  /*3f20*/  LDL R14, [R1+0x2184] ;  /* 0x00218400010e7983 */ /* 0x000f620000100800 */
[----:B0-----:R-:W-:-:S03]  /*3f30*/  IABS R7, R19 ;  /* 0x0000001300077213 */ /* 0x001fc60000000000 */
        /* <DEDUP_REMOVED lines=14> */
[----:B------:R4:W-:Y:S04]  /*4020*/  STL [R1+0x370], R9 ;  /* 0x0003700901007387 */ /* 0x0009e80000100800 */
[----:B------:R5:W-:Y:S04]  /*4030*/  STL [R1+0x374], R7 ;  /* 0x0003740701007387 */ /* 0x000be80000100800 */
[----:B------:R0:W-:Y:S01]  /*4040*/  STL [R1+0x378], R5 ;  /* 0x0003780501007387 */ /* 0x0001e20000100800 */
[----:B------:R-:W-:-:S04]  /*4050*/  IMAD.HI.U32 R4, R28, R3, RZ ;  /* 0x000000031c047227 */ /* 0x000fc800078e00ff */
[----:B------:R-:W-:-:S04]  /*4060*/  IMAD.MOV R4, RZ, RZ, -R4 ;  /* 0x000000ffff047224 */ /* 0x000fc800078e0a04 */
[----:B------:R-:W-:Y:S01]  /*4070*/  IMAD R3, R29, R4, R3 ;  /* 0x000000041d037224 */ /* 0x000fe200078e0203 */
[----:B---3--:R-:W-:Y:S02]  /*4080*/  IABS R0, R15 ;  /* 0x0000000f00007213 */ /* 0x008fe40000000000 */
[----:B------:R-:W3:Y:S03]  /*4090*/  LDL R15, [R1+0x2174] ;  /* 0x00217400010f7983 */ /* 0x000ee60000100800 */
[----:B------:R-:W-:-:S04]  /*40a0*/  IMAD.HI.U32 R2, R28, R0, RZ ;  /* 0x000000001c027227 */ /* 0x000fc800078e00ff */
[----:B------:R-:W-:-:S04]  /*40b0*/  IMAD.MOV R2, RZ, RZ, -R2 ;  /* 0x000000ffff027224 */ /* 0x000fc800078e0a02 */
[----:B------:R-:W-:Y:S01]  /*40c0*/  IMAD R0, R29, R2, R0 ;  /* 0x000000021d007224 */ /* 0x000fe200078e0200 */
[----:B------:R1:W-:Y:S01]  /*40d0*/  STL [R1+0x37c], R3 ;  /* 0x00037c0301007387 */ /* 0x0003e20000100800 */
[----:B----4-:R-:W-:-:S03]  /*40e0*/  IABS R9, R12 ;  /* 0x0000000c00097213 */ /* 0x010fc60000000000 */
[----:B------:R2:W-:Y:S04]  /*40f0*/  STL [R1+0x380], R0 ;  /* 0x0003800001007387 */ /* 0x0005e80000100800 */
[----:B------:R-:W4:Y:S01]  /*4100*/  LDL R12, [R1+0x2170] ;  /* 0x00217000010c7983 */ /* 0x000f220000100800 */
[----:B-----5:R-:W-:-:S03]  /*4110*/  IABS R7, R14 ;  /* 0x0000000e00077213 */ /* 0x020fc60000000000 */
[----:B------:R-:W5:Y:S01]  /*4120*/  LDL R14, [R1+0x216c] ;  /* 0x00216c00010e7983 */ /* 0x000f620000100800 */
[----:B0-----:R-:W-:-:S03]  /*4130*/  IABS R5, R19 ;  /* 0x0000001300057213 */ /* 0x001fc60000000000 */
[----:B------:R-:W5:Y:S01]  /*4140*/  LDL R19, [R1+0x2168] ;  /* 0x0021680001137983 */ /* 0x000f620000100800 */
[----:B-1----:R-:W-:-:S03]  /*4150*/  IABS R3, R11 ;  /* 0x0000000b00037213 */ /* 0x002fc60000000000 */
[----:B------:R-:W5:Y:S01]  /*4160*/  LDL R11, [R1+0x2164] ;  /* 0x00216400010b7983 */ /* 0x000f620000100800 */
        /* <DEDUP_REMOVED lines=12> */
[----:B------:R5:W-:Y:S04]  /*4230*/  STL [R1+0x364], R5 ;  /* 0x0003640501007387 */ /* 0x000be80000100800 */
[----:B------:R-:W2:Y:S01]  /*4240*/  LDL R13, [R1+0x2160] ;  /* 0x00216000010d7983 */ /* 0x000ea20000100800 */
[----:B------:R-:W-:-:S04]  /*4250*/  IMAD.HI.U32 R2, R28, R0, RZ ;  /* 0x000000001c027227 */ /* 0x000fc800078e00ff */
[----:B------:R-:W-:-:S04]  /*4260*/  IMAD.MOV R2, RZ, RZ, -R2 ;  /* 0x000000ffff027224 */ /* 0x000fc800078e0a02 */
[----:B------:R-:W-:-:S05]  /*4270*/  IMAD R0, R29, R2, R0 ;  /* 0x000000021d007224 */ /* 0x000fca00078e0200 */
[----:B------:R0:W-:Y:S01]  /*4280*/  STL [R1+0x36c], R0 ;  /* 0x00036c0001007387 */ /* 0x0001e20000100800 */
[----:B------:R-:W-:-:S04]  /*4290*/  IMAD.HI.U32 R4, R28, R3, RZ ;  /* 0x000000031c047227 */ /* 0x000fc800078e00ff */
[----:B------:R-:W-:-:S04]  /*42a0*/  IMAD.MOV R4, RZ, RZ, -R4 ;  /* 0x000000ffff047224 */ /* 0x000fc800078e0a04 */
[----:B------:R-:W-:Y:S01]  /*42b0*/  IMAD R24, R29, R4, R3 ;  /* 0x000000041d187224 */ /* 0x000fe200078e0203 */
[----:B---3--:R-:W-:Y:S02]  /*42c0*/  IABS R9, R15 ;  /* 0x0000000f00097213 */ /* 0x008fe40000000000 */
[----:B------:R-:W3:Y:S01]  /*42d0*/  LDL R15, [R1+0x215c] ;  /* 0x00215c00010f7983 */ /* 0x000ee20000100800 */
[----:B----4-:R-:W-:-:S03]  /*42e0*/  IABS R7, R12 ;  /* 0x0000000c00077213 */ /* 0x010fc60000000000 */
[----:B------:R-:W4:Y:S01]  /*42f0*/  LDL R12, [R1+0x2158] ;  /* 0x00215800010c7983 */ /* 0x000f220000100800 */
[----:B-----5:R-:W-:-:S03]  /*4300*/  IABS R5, R14 ;  /* 0x0000000e00057213 */ /* 0x020fc60000000000 */
[----:B------:R-:W5:Y:S01]  /*4310*/  LDL R14, [R1+0x2154] ;  /* 0x00215400010e7983 */ /* 0x000f620000100800 */
[----:B------:R-:W-:-:S04]  /*4320*/  IMAD.HI.U32 R10, R28, R9, RZ ;  /* 0x000000091c0a7227 */ /* 0x000fc800078e00ff */
[----:B------:R-:W-:-:S04]  /*4330*/  IMAD.HI.U32 R8, R28, R7, RZ ;  /* 0x000000071c087227 */ /* 0x000fc800078e00ff */
[----:B------:R-:W-:-:S04]  /*4340*/  IMAD.HI.U32 R6, R28, R5, RZ ;  /* 0x000000051c067227 */ /* 0x000fc800078e00ff */
[----:B------:R-:W-:Y:S01]  /*4350*/  IMAD.MOV R10, RZ, RZ, -R10 ;  /* 0x000000ffff0a7224 */ /* 0x000fe200078e0a0a */
[----:B------:R-:W-:Y:S02]  /*4360*/  IABS R3, R19 ;  /* 0x0000001300037213 */ /* 0x000fe40000000000 */
[----:B------:R-:W5:Y:S01]  /*4370*/  LDL R19, [R1+0x2150] ;  /* 0x0021500001137983 */ /* 0x000f620000100800 */
[----:B------:R-:W-:Y:S02]  /*4380*/  IMAD.MOV R8, RZ, RZ, -R8 ;  /* 0x000000ffff087224 */ /* 0x000fe400078e0a08 */
[----:B------:R-:W-:Y:S02]  /*4390*/  IMAD.MOV R6, RZ, RZ, -R6 ;  /* 0x000000ffff067224 */ /* 0x000fe400078e0a06 */
[C---:B------:R-:W-:Y:S02]  /*43a0*/  IMAD R9, R29.reuse, R10, R9 ;  /* 0x0000000a1d097224 */ /* 0x040fe400078e0209 */
[----:B------:R-:W-:-:S02]  /*43b0*/  IMAD R7, R29, R8, R7 ;  /* 0x000000081d077224 */ /* 0x000fc400078e0207 */
[----:B------:R-:W-:Y:S01]  /*43c0*/  IMAD R5, R29, R6, R5 ;  /* 0x000000061d057224 */ /* 0x000fe200078e0205 */
[----:B------:R2:W-:Y:S01]  /*43d0*/  STL [R1+0x348], R9 ;  /* 0x0003480901007387 */ /* 0x0005e20000100800 */
[----:B0-----:R-:W-:-:S03]  /*43e0*/  IABS R0, R11 ;  /* 0x0000000b00007213 */ /* 0x001fc60000000000 */
[----:B------:R3:W-:Y:S04]  /*43f0*/  STL [R1+0x34c], R7 ;  /* 0x00034c0701007387 */ /* 0x0007e80000100800 */
[----:B------:R4:W-:Y:S04]  /*4400*/  STL [R1+0x350], R5 ;  /* 0x0003500501007387 */ /* 0x0009e80000100800 */
[----:B------:R-:W5:Y:S01]  /*4410*/  LDL R11, [R1+0x214c] ;  /* 0x00214c00010b7983 */ /* 0x000f620000100800 */
[----:B------:R-:W-:-:S04]  /*4420*/  IMAD.HI.U32 R4, R28, R3, RZ ;  /* 0x000000031c047227 */ /* 0x000fc800078e00ff */
[----:B------:R-:W-:-:S04]  /*4430*/  IMAD.HI.U32 R2, R28, R0, RZ ;  /* 0x000000001c027227 */ /* 0x000fc800078e00ff */
[----:B------:R-:W-:Y:S02]  /*4440*/  IMAD.MOV R4, RZ, RZ, -R4 ;  /* 0x000000ffff047224 */ /* 0x000fe400078e0a04 */
[----:B------:R-:W-:Y:S02]  /*4450*/  IMAD.MOV R2, RZ, RZ, -R2 ;  /* 0x000000ffff027224 */ /* 0x000fe400078e0a02 */
[C---:B------:R-:W-:Y:S02]  /*4460*/  IMAD R3, R29.reuse, R4, R3 ;  /* 0x000000041d037224 */ /* 0x040fe400078e0203 */
[----:B------:R-:W-:Y:S01]  /*4470*/  IMAD R0, R29, R2, R0 ;  /* 0x000000021d007224 */ /* 0x000fe200078e0200 */
[----:B--2---:R-:W-:Y:S02]  /*4480*/  IABS R9, R13 ;  /* 0x0000000d00097213 */ /* 0x004fe40000000000 */
[----:B------:R5:W-:Y:S04]  /*4490*/  STL [R1+0x354], R3 ;  /* 0x0003540301007387 */ /* 0x000be80000100800 */
[----:B------:R0:W-:Y:S04]  /*44a0*/  STL [R1+0x358], R0 ;  /* 0x0003580001007387 */ /* 0x0001e80000100800 */
[----:B------:R-:W2:Y:S01]  /*44b0*/  LDL R13, [R1+0x2148] ;  /* 0x00214800010d7983 */ /* 0x000ea20000100800 */
[----:B------:R-:W-:-:S04]  /*44c0*/  IMAD.HI.U32 R10, R28, R9, RZ ;  /* 0x000000091c0a7227 */ /* 0x000fc800078e00ff */
[----:B------:R-:W-:-:S04]  /*44d0*/  IMAD.MOV R10, RZ, RZ, -R10 ;  /* 0x000000ffff0a7224 */ /* 0x000fc800078e0a0a */
[----:B------:R-:W-:Y:S01]  /*44e0*/  IMAD R9, R29, R10, R9 ;  /* 0x0000000a1d097224 */ /* 0x000fe200078e0209 */
[----:B---3--:R-:W-:Y:S02]  /*44f0*/  IABS R7, R15 ;  /* 0x0000000f00077213 */ /* 0x008fe40000000000 */
[----:B------:R-:W3:Y:S01]  /*4500*/  LDL R15, [R1+0x2144] ;  /* 0x00214400010f7983 */ /* 0x000ee20000100800 */
[----:B----4-:R-:W-:-:S03]  /*4510*/  IABS R5, R12 ;  /* 0x0000000c00057213 */ /* 0x010fc60000000000 */
[----:B------:R-:W4:Y:S01]  /*4520*/  LDL R12, [R1+0x2140] ;  /* 0x00214000010c7983 */ /* 0x000f220000100800 */
[----:B------:R-:W-:-:S04]  /*4530*/  IMAD.HI.U32 R8, R28, R7, RZ ;  /* 0x000000071c087227 */ /* 0x000fc800078e00ff */
[----:B------:R-:W-:-:S04]  /*4540*/  IMAD.HI.U32 R6, R28, R5, RZ ;  /* 0x000000051c067227 */ /* 0x000fc800078e00ff */
[----:B------:R-:W-:Y:S02]  /*4550*/  IMAD.MOV R8, RZ, RZ, -R8 ;  /* 0x000000ffff087224 */ /* 0x000fe400078e0a08 */
[----:B------:R-:W-:Y:S01]  /*4560*/  IMAD.MOV R6, RZ, RZ, -R6 ;  /* 0x000000ffff067224 */ /* 0x000fe200078e0a06 */
[----:B-----5:R-:W-:Y:S02]  /*4570*/  IABS R3, R14 ;  /* 0x0000000e00037213 */ /* 0x020fe40000000000 */
[----:B------:R-:W5:Y:S01]  /*4580*/  LDL R14, [R1+0x213c] ;  /* 0x00213c00010e7983 */ /* 0x000f620000100800 */
[C---:B------:R-:W-:Y:S02]  /*4590*/  IMAD R7, R29.reuse, R8, R7 ;  /* 0x000000081d077224 */ /* 0x040fe400078e0207 */
[----:B------:R-:W-:Y:S01]  /*45a0*/  IMAD R5, R29, R6, R5 ;  /* 0x000000061d057224 */ /* 0x000fe200078e0205 */
[----:B------:R1:W-:Y:S04]  /*45b0*/  STL [R1+0x334], R9 ;  /* 0x0003340901007387 */ /* 0x0003e80000100800 */
[----:B------:R2:W-:Y:S04]  /*45c0*/  STL [R1+0x338], R7 ;  /* 0x0003380701007387 */ /* 0x0005e80000100800 */
[----:B------:R3:W-:Y:S01]  /*45d0*/  STL [R1+0x33c], R5 ;  /* 0x00033c0501007387 */ /* 0x0007e20000100800 */
[----:B------:R-:W-:Y:S01]  /*45e0*/  IMAD.HI.U32 R4, R28, R3, RZ ;  /* 0x000000031c047227 */ /* 0x000fe200078e00ff */
[----:B0-----:R-:W-:-:S02]  /*45f0*/  IABS R0, R19 ;  /* 0x0000001300007213 */ /* 0x001fc40000000000 */
[----:B------:R-:W5:Y:S03]  /*4600*/  LDL R19, [R1+0x2138] ;  /* 0x0021380001137983 */ /* 0x000f660000100800 */
[----:B------:R-:W-:-:S04]  /*4610*/  IMAD.HI.U32 R2, R28, R0, RZ ;  /* 0x000000001c027227 */ /* 0x000fc800078e00ff */
[----:B------:R-:W-:Y:S02]  /*4620*/  IMAD.MOV R4, RZ, RZ, -R4 ;  /* 0x000000ffff047224 */ /* 0x000fe400078e0a04 */
[----:B------:R-:W-:Y:S02]  /*4630*/  IMAD.MOV R2, RZ, RZ, -R2 ;  /* 0x000000ffff027224 */ /* 0x000fe400078e0a02 */
[C---:B------:R-:W-:Y:S02]  /*4640*/  IMAD R3, R29.reuse, R4, R3 ;  /* 0x000000041d037224 */ /* 0x040fe400078e0203 */
[----:B------:R-:W-:-:S03]  /*4650*/  IMAD R0, R29, R2, R0 ;  /* 0x000000021d007224 */ /* 0x000fc600078e0200 */
[----:B------:R4:W-:Y:S01]  /*4660*/  STL [R1+0x340], R3 ;  /* 0x0003400301007387 */ /* 0x0009e20000100800 */
[----:B-1----:R-:W-:-:S03]  /*4670*/  IABS R9, R11 ;  /* 0x0000000b00097213 */ /* 0x002fc60000000000 */
[----:B------:R5:W-:Y:S04]  /*4680*/  STL [R1+0x344], R0 ;  /* 0x0003440001007387 */ /* 0x000be80000100800 */
[----:B------:R-:W5:Y:S01]  /*4690*/  LDL R11, [R1+0x2134] ;  /* 0x00213400010b7983 */ /* 0x000f620000100800 */
[----:B--2---:R-:W-:-:S03]  /*46a0*/  IABS R7, R13 ;  /* 0x0000000d00077213 */ /* 0x004fc60000000000 */
[----:B------:R-:W2:Y:S01]  /*46b0*/  LDL R13, [R1+0x2130] ;  /* 0x00213000010d7983 */ /* 0x000ea20000100800 */
[----:B------:R-:W-:-:S04]  /*46c0*/  IMAD.HI.U32 R10, R28, R9, RZ ;  /* 0x000000091c0a7227 */ /* 0x000fc800078e00ff */
[----:B------:R-:W-:-:S04]  /*46d0*/  IMAD.HI.U32 R8, R28, R7, RZ ;  /* 0x000000071c087227 */ /* 0x000fc800078e00ff */
[----:B------:R-:W-:Y:S02]  /*46e0*/  IMAD.MOV R10, RZ, RZ, -R10 ;  /* 0x000000ffff0a7224 */ /* 0x000fe400078e0a0a */
[----:B------:R-:W-:Y:S02]  /*46f0*/  IMAD.MOV R8, RZ, RZ, -R8 ;  /* 0x000000ffff087224 */ /* 0x000fe400078e0a08 */
[C---:B------:R-:W-:Y:S02]  /*4700*/  IMAD R9, R29.reuse, R10, R9 ;  /* 0x0000000a1d097224 */ /* 0x040fe400078e0209 */
[----:B------:R-:W-:Y:S01]  /*4710*/  IMAD R7, R29, R8, R7 ;  /* 0x000000081d077224 */ /* 0x000fe200078e0207 */
[----:B---3--:R-:W-:Y:S02]  /*4720*/  IABS R5, R15 ;  /* 0x0000000f00057213 */ /* 0x008fe40000000000 */
[----:B------:R-:W3:Y:S03]  /*4730*/  LDL R15, [R1+0x212c] ;  /* 0x00212c00010f7983 */ /* 0x000ee60000100800 */
[----:B------:R-:W-:-:S04]  /*4740*/  IMAD.HI.U32 R6, R28, R5, RZ ;  /* 0x000000051c067227 */ /* 0x000fc800078e00ff */
[----:B------:R-:W-:Y:S01]  /*4750*/  IMAD.MOV R6, RZ, RZ, -R6 ;  /* 0x000000ffff067224 */ /* 0x000fe200078e0a06 */
[----:B----4-:R-:W-:Y:S02]  /*4760*/  IABS R3, R12 ;  /* 0x0000000c00037213 */ /* 0x010fe40000000000 */
[----:B------:R-:W4:Y:S01]  /*4770*/  LDL R12, [R1+0x2128] ;  /* 0x00212800010c7983 */ /* 0x000f220000100800 */
[----:B------:R-:W-:-:S03]  /*4780*/  IMAD R5, R29, R6, R5 ;  /* 0x000000061d057224 */ /* 0x000fc600078e0205 */
[----:B------:R0:W-:Y:S04]  /*4790*/  STL [R1+0x320], R9 ;  /* 0x0003200901007387 */ /* 0x0001e80000100800 */
[----:B------:R1:W-:Y:S04]  /*47a0*/  STL [R1+0x324], R7 ;  /* 0x0003240701007387 */ /* 0x0003e80000100800 */
[----:B------:R2:W-:Y:S01]  /*47b0*/  STL [R1+0x328], R5 ;  /* 0x0003280501007387 */ /* 0x0005e20000100800 */
[----:B------:R-:W-:Y:S01]  /*47c0*/  IMAD.HI.U32 R4, R28, R3, RZ ;  /* 0x000000031c047227 */ /* 0x000fe200078e00ff */
[----:B-----5:R-:W-:-:S02]  /*47d0*/  IABS R0, R14 ;  /* 0x0000000e00007213 */ /* 0x020fc40000000000 */
[----:B------:R-:W5:Y:S03]  /*47e0*/  LDL R14, [R1+0x2124] ;  /* 0x00212400010e7983 */ /* 0x000f660000100800 */
[----:B------:R-:W-:-:S04]  /*47f0*/  IMAD.HI.U32 R2, R28, R0, RZ ;  /* 0x000000001c027227 */ /* 0x000fc800078e00ff */
[----:B------:R-:W-:Y:S02]  /*4800*/  IMAD.MOV R4, RZ, RZ, -R4 ;  /* 0x000000ffff047224 */ /* 0x000fe400078e0a04 */
[----:B------:R-:W-:Y:S02]  /*4810*/  IMAD.MOV R2, RZ, RZ, -R2 ;  /* 0x000000ffff027224 */ /* 0x000fe400078e0a02 */
[C---:B------:R-:W-:Y:S02]  /*4820*/  IMAD R3, R29.reuse, R4, R3 ;  /* 0x000000041d037224 */ /* 0x040fe400078e0203 */
[----:B------:R-:W-:-:S03]  /*4830*/  IMAD R0, R29, R2, R0 ;  /* 0x000000021d007224 */ /* 0x000fc600078e0200 */
[----:B------:R3:W-:Y:S01]  /*4840*/  STL [R1+0x32c], R3 ;  /* 0x00032c0301007387 */ /* 0x0007e20000100800 */
[----:B0-----:R-:W-:-:S03]  /*4850*/  IABS R9, R19 ;  /* 0x0000001300097213 */ /* 0x001fc60000000000 */
        /* <DEDUP_REMOVED lines=17> */
[----:B------:R5:W-:Y:S04]  /*4970*/  STL [R1+0x30c], R9 ;  /* 0x00030c0901007387 */ /* 0x000be80000100800 */
[----:B------:R0:W-:Y:S04]  /*4980*/  STL [R1+0x310], R7 ;  /* 0x0003100701007387 */ /* 0x0001e80000100800 */
[----:B------:R1:W-:Y:S01]  /*4990*/  STL [R1+0x314], R5 ;  /* 0x0003140501007387 */ /* 0x0003e20000100800 */
[----:B------:R-:W-:Y:S01]  /*49a0*/  IMAD.HI.U32 R4, R28, R3, RZ ;  /* 0x000000031c047227 */ /* 0x000fe200078e00ff */
[----:B----4-:R-:W-:-:S02]  /*49b0*/  IABS R0, R12 ;  /* 0x0000000c00007213 */ /* 0x010fc40000000000 */
[----:B------:R-:W4:Y:S03]  /*49c0*/  LDL R12, [R1+0x2110] ;  /* 0x00211000010c7983 */ /* 0x000f260000100800 */
        /* <DEDUP_REMOVED lines=16> */
[----:B------:R-:W-:Y:S01]  /*4ad0*/  IMAD.MOV R10, RZ, RZ, -R10 ;  /* 0x000000ffff0a7224 */ /* 0x000fe200078e0a0a */
[----:B--2---:R-:W-:Y:S02]  /*4ae0*/  IABS R3, R13 ;  /* 0x0000000d00037213 */ /* 0x004fe40000000000 */
[----:B------:R-:W2:Y:S01]  /*4af0*/  LDL R13, [R1+0x2100] ;  /* 0x00210000010d7983 */ /* 0x000ea20000100800 */
[----:B------:R-:W-:Y:S02]  /*4b00*/  IMAD.MOV R8, RZ, RZ, -R8 ;  /* 0x000000ffff087224 */ /* 0x000fe400078e0a08 */
[----:B------:R-:W-:Y:S02]  /*4b10*/  IMAD.MOV R6, RZ, RZ, -R6 ;  /* 0x000000ffff067224 */ /* 0x000fe400078e0a06 */
[C---:B------:R-:W-:Y:S02]  /*4b20*/  IMAD R9, R29.reuse, R10, R9 ;  /* 0x0000000a1d097224 */ /* 0x040fe400078e0209 */
[----:B------:R-:W-:-:S02]  /*4b30*/  IMAD R7, R29, R8, R7 ;  /* 0x000000081d077224 */ /* 0x000fc400078e0207 */
        /* <DEDUP_REMOVED lines=12> */
[----:B------:R1:W-:Y:S04]  /*4c00*/  STL [R1+0x304], R3 ;  /* 0x0003040301007387 */ /* 0x0003e80000100800 */
[----:B------:R2:W-:Y:S01]  /*4c10*/  STL [R1+0x308], R0 ;  /* 0x0003080001007387 */ /* 0x0005e20000100800 */
[----:B----4-:R-:W-:-:S03]  /*4c20*/  IABS R9, R12 ;  /* 0x0000000c00097213 */ /* 0x010fc60000000000 */
        /* <DEDUP_REMOVED lines=9> */
[----:B------:R-:W-:Y:S02]  /*4cc0*/  IMAD.MOV R8, RZ, RZ, -R8 ;  /* 0x000000ffff087224 */ /* 0x000fe400078e0a08 */
[----:B------:R-:W-:Y:S02]  /*4cd0*/  IMAD.MOV R6, RZ, RZ, -R6 ;  /* 0x000000ffff067224 */ /* 0x000fe400078e0a06 */
[C---:B------:R-:W-:Y:S02]  /*4ce0*/  IMAD R7, R29.reuse, R8, R7 ;  /* 0x000000081d077224 */ /* 0x040fe400078e0207 */
[----:B------:R-:W-:-:S03]  /*4cf0*/  IMAD R5, R29, R6, R5 ;  /* 0x000000061d057224 */ /* 0x000fc600078e0205 */
[----:B------:R4:W-:Y:S01]  /*4d00*/  STL [R1+0x2e8], R7 ;  /* 0x0002e80701007387 */ /* 0x0009e20000100800 */
[----:B--2---:R-:W-:-:S03]  /*4d10*/  IABS R0, R13 ;  /* 0x0000000d00007213 */ /* 0x004fc60000000000 */
[----:B------:R5:W-:Y:S01]  /*4d20*/  STL [R1+0x2ec], R5 ;  /* 0x0002ec0501007387 */ /* 0x000be20000100800 */
[----:B------:R-:W-:-:S03]  /*4d30*/  IMAD.HI.U32 R4, R28, R3, RZ ;  /* 0x000000031c047227 */ /* 0x000fc600078e00ff */
[----:B------:R-:W2:Y:S01]  /*4d40*/  LDL R13, [R1+0x20ec] ;  /* 0x0020ec00010d7983 */ /* 0x000ea20000100800 */
[----:B------:R-:W-:-:S04]  /*4d50*/  IMAD.HI.U32 R2, R28, R0, RZ ;  /* 0x000000001c027227 */ /* 0x000fc800078e00ff */
[----:B------:R-:W-:Y:S02]  /*4d60*/  IMAD.MOV R4, RZ, RZ, -R4 ;  /* 0x000000ffff047224 */ /* 0x000fe400078e0a04 */
[----:B------:R-:W-:-:S04]  /*4d70*/  IMAD.HI.U32 R10, R28, R9, RZ ;  /* 0x000000091c0a7227 */ /* 0x000fc800078e00ff */
[----:B------:R-:W-:Y:S02]  /*4d80*/  IMAD.MOV R2, RZ, RZ, -R2 ;  /* 0x000000ffff027224 */ /* 0x000fe400078e0a02 */
[C---:B------:R-:W-:Y:S02]  /*4d90*/  IMAD R3, R29.reuse, R4, R3 ;  /* 0x000000041d037224 */ /* 0x040fe400078e0203 */
[----:B------:R-:W-:Y:S02]  /*4da0*/  IMAD.MOV R10, RZ, RZ, -R10 ;  /* 0x000000ffff0a7224 */ /* 0x000fe400078e0a0a */
[C---:B------:R-:W-:Y:S01]  /*4db0*/  IMAD R0, R29.reuse, R2, R0 ;  /* 0x000000021d007224 */ /* 0x040fe200078e0200 */
[----:B------:R0:W-:Y:S01]  /*4dc0*/  STL [R1+0x2f0], R3 ;  /* 0x0002f00301007387 */ /* 0x0001e20000100800 */
[----:B------:R-:W-:-:S03]  /*4dd0*/  IMAD R23, R29, R10, R9 ;  /* 0x0000000a1d177224 */ /* 0x000fc600078e0209 */
[----:B------:R1:W-:Y:S01]  /*4de0*/  STL [R1+0x2f4], R0 ;  /* 0x0002f40001007387 */ /* 0x0003e20000100800 */
[----:B---3--:R-:W-:-:S03]  /*4df0*/  IABS R9, R15 ;  /* 0x0000000f00097213 */ /* 0x008fc60000000000 */
[----:B------:R-:W3:Y:S01]  /*4e00*/  LDL R15, [R1+0x20e4] ;  /* 0x0020e400010f7983 */ /* 0x000ee20000100800 */
[----:B----4-:R-:W-:-:S03]  /*4e10*/  IABS R7, R12 ;  /* 0x0000000c00077213 */ /* 0x010fc60000000000 */
[----:B------:R-:W4:Y:S01]  /*4e20*/  LDL R12, [R1+0x20e0] ;  /* 0x0020e000010c7983 */ /* 0x000f220000100800 */
[C---:B------:R-:W-:Y:S01]  /*4e30*/  IMAD.HI.U32 R10, R28.reuse, R9, RZ ;  /* 0x000000091c0a7227 */ /* 0x040fe200078e00ff */
[----:B-----5:R-:W-:Y:S02]  /*4e40*/  IABS R5, R14 ;  /* 0x0000000e00057213 */ /* 0x020fe40000000000 */
[----:B------:R-:W5:Y:S01]  /*4e50*/  LDL R14, [R1+0x20dc] ;  /* 0x0020dc00010e7983 */ /* 0x000f620000100800 */
[----:B------:R-:W-:-:S04]  /*4e60*/  IMAD.HI.U32 R8, R28, R7, RZ ;  /* 0x000000071c087227 */ /* 0x000fc800078e00ff */
[----:B------:R-:W-:-:S04]  /*4e70*/  IMAD.HI.U32 R6, R28, R5, RZ ;  /* 0x000000051c067227 */ /* 0x000fc800078e00ff */
[----:B------:R-:W-:Y:S02]  /*4e80*/  IMAD.MOV R10, RZ, RZ, -R10 ;  /* 0x000000ffff0a7224 */ /* 0x000fe400078e0a0a */
[----:B------:R-:W-:Y:S02]  /*4e90*/  IMAD.MOV R8, RZ, RZ, -R8 ;  /* 0x000000ffff087224 */ /* 0x000fe400078e0a08 */
[----:B------:R-:W-:Y:S01]  /*4ea0*/  IMAD.MOV R6, RZ, RZ, -R6 ;  /* 0x000000ffff067224 */ /* 0x000fe200078e0a06 */
[----:B0-----:R-:W-:Y:S02]  /*4eb0*/  IABS R3, R19 ;  /* 0x0000001300037213 */ /* 0x001fe40000000000 */
[----:B------:R-:W5:Y:S01]  /*4ec0*/  LDL R19, [R1+0x20d4] ;  /* 0x0020d40001137983 */ /* 0x000f620000100800 */
[C---:B------:R-:W-:Y:S02]  /*4ed0*/  IMAD R9, R29.reuse, R10, R9 ;  /* 0x0000000a1d097224 */ /* 0x040fe400078e0209 */
[----:B------:R-:W-:-:S02]  /*4ee0*/  IMAD R7, R29, R8, R7 ;  /* 0x000000081d077224 */ /* 0x000fc400078e0207 */
[----:B------:R-:W-:Y:S01]  /*4ef0*/  IMAD R5, R29, R6, R5 ;  /* 0x000000061d057224 */ /* 0x000fe200078e0205 */
[----:B------:R2:W-:Y:S04]  /*4f00*/  STL [R1+0x2d0], R9 ;  /* 0x0002d00901007387 */ /* 0x0005e80000100800 */
[----:B------:R3:W-:Y:S04]  /*4f10*/  STL [R1+0x2d4], R7 ;  /* 0x0002d40701007387 */ /* 0x0007e80000100800 */
[----:B------:R4:W-:Y:S01]  /*4f20*/  STL [R1+0x2d8], R5 ;  /* 0x0002d80501007387 */ /* 0x0009e20000100800 */
        /* <DEDUP_REMOVED lines=8> */
[----:B------:R5:W-:Y:S04]  /*4fb0*/  STL [R1+0x2dc], R3 ;  /* 0x0002dc0301007387 */ /* 0x000be80000100800 */
[----:B------:R0:W-:Y:S01]  /*4fc0*/  STL [R1+0x2e0], R0 ;  /* 0x0002e00001007387 */ /* 0x0001e20000100800 */
[----:B--2---:R-:W-:-:S03]  /*4fd0*/  IABS R9, R13 ;  /* 0x0000000d00097213 */ /* 0x004fc60000000000 */
[----:B------:R-:W2:Y:S02]  /*4fe0*/  LDL R13, [R1+0x20d0] ;  /* 0x0020d000010d7983 */ /* 0x000ea40000100800 */
        /* <DEDUP_REMOVED lines=56> */
[----:B------:R3:W-:Y:S04]  /*5370*/  STL [R1+0x2b4], R3 ;  /* 0x0002b40301007387 */ /* 0x0007e80000100800 */
[----:B------:R4:W-:Y:S01]  /*5380*/  STL [R1+0x2b8], R0 ;  /* 0x0002b80001007387 */ /* 0x0009e20000100800 */
        /* <DEDUP_REMOVED lines=71> */
[----:B------:R-:W-:-:S04]  /*5800*/  IMAD.HI.U32 R4, R28, R3, RZ ;  /* 0x000000031c047227 */ /* 0x000fc800078e00ff */
[----:B------:R-:W-:Y:S01]  /*5810*/  IMAD.MOV R10, RZ, RZ, -R10 ;  /* 0x000000ffff0a7224 */ /* 0x000fe200078e0a0a */
[----:B--2---:R-:W-:Y:S01]  /*5820*/  IABS R0, R13 ;  /* 0x0000000d00007213 */ /* 0x004fe20000000000 */
[----:B------:R-:W-:Y:S02]  /*5830*/  IMAD.MOV R8, RZ, RZ, -R8 ;  /* 0x000000ffff087224 */ /* 0x000fe400078e0a08 */
[----:B------:R-:W-:Y:S02]  /*5840*/  IMAD.MOV R6, RZ, RZ, -R6 ;  /* 0x000000ffff067224 */ /* 0x000fe400078e0a06 */
[----:B------:R-:W-:-:S04]  /*5850*/  IMAD.HI.U32 R2, R28, R0, RZ ;  /* 0x000000001c027227 */ /* 0x000fc800078e00ff */
[----:B------:R-:W-:Y:S02]  /*5860*/  IMAD.MOV R4, RZ, RZ, -R4 ;  /* 0x000000ffff047224 */ /* 0x000fe400078e0a04 */
[C---:B------:R-:W-:Y:S02]  /*5870*/  IMAD R9, R29.reuse, R10, R9 ;  /* 0x0000000a1d097224 */ /* 0x040fe400078e0209 */
[----:B------:R-:W-:Y:S02]  /*5880*/  IMAD.MOV R2, RZ, RZ, -R2 ;  /* 0x000000ffff027224 */ /* 0x000fe400078e0a02 */
[C---:B------:R-:W-:Y:S02]  /*5890*/  IMAD R7, R29.reuse, R8, R7 ;  /* 0x000000081d077224 */ /* 0x040fe400078e0207 */
[C---:B------:R-:W-:Y:S01]  /*58a0*/  IMAD R5, R29.reuse, R6, R5 ;  /* 0x000000061d057224 */ /* 0x040fe200078e0205 */
[----:B------:R3:W-:Y:S01]  /*58b0*/  STL [R1+0x26c], R9 ;  /* 0x00026c0901007387 */ /* 0x0007e20000100800 */
[----:B------:R-:W-:-:S02]  /*58c0*/  IMAD R3, R29, R4, R3 ;  /* 0x000000041d037224 */ /* 0x000fc400078e0203 */
[----:B------:R-:W-:Y:S01]  /*58d0*/  IMAD R0, R29, R2, R0 ;  /* 0x000000021d007224 */ /* 0x000fe200078e0200 */
[----:B------:R4:W-:Y:S04]  /*58e0*/  STL [R1+0x270], R7 ;  /* 0x0002700701007387 */ /* 0x0009e80000100800 */
[----:B------:R5:W-:Y:S04]  /*58f0*/  STL [R1+0x274], R5 ;  /* 0x0002740501007387 */ /* 0x000be80000100800 */
[----:B------:R-:W2:Y:S04]  /*5900*/  LDL R13, [R1+0x206c] ;  /* 0x00206c00010d7983 */ /* 0x000ea80000100800 */
[----:B------:R0:W-:Y:S04]  /*5910*/  STL [R1+0x278], R3 ;  /* 0x0002780301007387 */ /* 0x0001e80000100800 */
        /* <DEDUP_REMOVED lines=61> */
[----:B-1----:R-:W-:-:S03]  /*5cf0*/  IABS R9, R11 ;  /* 0x0000000b00097213 */ /* 0x002fc60000000000 */
[----:B------:R-:W5:Y:S02]  /*5d00*/  LDL R11, [R1+0x2048] ;  /* 0x00204800010b7983 */ /* 0x000f640000100800 */
[----:B------:R-:W-:-:S04]  /*5d10*/  IMAD.HI.U32 R10, R28, R9, RZ ;  /* 0x000000091c0a7227 */ /* 0x000fc800078e00ff */
[----:B------:R-:W-:-:S04]  /*5d20*/  IMAD.MOV R10, RZ, RZ, -R10 ;  /* 0x000000ffff0a7224 */ /* 0x000fc800078e0a0a */
[----:B------:R-:W-:Y:S01]  /*5d30*/  IMAD R9, R29, R10, R9 ;  /* 0x0000000a1d097224 */ /* 0x000fe200078e0209 */
[----:B--2---:R-:W-:Y:S02]  /*5d40*/  IABS R7, R13 ;  /* 0x0000000d00077213 */ /* 0x004fe40000000000 */
[----:B------:R-:W2:Y:S03]  /*5d50*/  LDL R13, [R1+0x203c] ;  /* 0x00203c00010d7983 */ /* 0x000ea60000100800 */
[----:B------:R-:W-:-:S04]  /*5d60*/  IMAD.HI.U32 R8, R28, R7, RZ ;  /* 0x000000071c087227 */ /* 0x000fc800078e00ff */
[----:B------:R-:W-:-:S04]  /*5d70*/  IMAD.MOV R8, RZ, RZ, -R8 ;  /* 0x000000ffff087224 */ /* 0x000fc800078e0a08 */
        /* <DEDUP_REMOVED lines=32> */
[----:B------:R-:W2:Y:S03]  /*5f80*/  LDL R13, [R1+0x2024] ;  /* 0x00202400010d7983 */ /* 0x000ea60000100800 */
[----:B------:R-:W-:-:S04]  /*5f90*/  IMAD.HI.U32 R6, R28, R5, RZ ;  /* 0x000000051c067227 */ /* 0x000fc800078e00ff */
[----:B------:R-:W-:-:S04]  /*5fa0*/  IMAD.MOV R6, RZ, RZ, -R6 ;  /* 0x000000ffff067224 */ /* 0x000fc800078e0a06 */
[----:B------:R-:W-:Y:S01]  /*5fb0*/  IMAD R5, R29, R6, R5 ;  /* 0x000000061d057224 */ /* 0x000fe200078e0205 */
[----:B---3--:R-:W-:Y:S02]  /*5fc0*/  IABS R3, R15 ;  /* 0x0000000f00037213 */ /* 0x008fe40000000000 */
        /* <DEDUP_REMOVED lines=29> */
[----:B--2---:R-:W-:-:S02]  /*61a0*/  IABS R3, R13 ;  /* 0x0000000d00037213 */ /* 0x004fc40000000000 */
[----:B------:R-:W2:Y:S03]  /*61b0*/  LDL R13, [R1+0x200c] ;  /* 0x00200c00010d7983 */ /* 0x000ea60000100800 */
[----:B------:R-:W-:-:S04]  /*61c0*/  IMAD.HI.U32 R4, R28, R3, RZ ;  /* 0x000000031c047227 */ /* 0x000fc800078e00ff */
[----:B------:R-:W-:Y:S01]  /*61d0*/  IMAD.MOV R4, RZ, RZ, -R4 ;  /* 0x000000ffff047224 */ /* 0x000fe200078e0a04 */
[----:B------:R4:W-:Y:S03]  /*61e0*/  STL [R1+0x208], R9 ;  /* 0x0002080901007387 */ /* 0x0009e60000100800 */
[----:B------:R-:W-:Y:S01]  /*61f0*/  IMAD R3, R29, R4, R3 ;  /* 0x000000041d037224 */ /* 0x000fe200078e0203 */
[----:B------:R5:W-:Y:S04]  /*6200*/  STL [R1+0x20c], R7 ;  /* 0x00020c0701007387 */ /* 0x000be80000100800 */
[----:B------:R0:W-:Y:S01]  /*6210*/  STL [R1+0x210], R5 ;  /* 0x0002100501007387 */ /* 0x0001e20000100800 */
[----:B---3--:R-:W-:-:S03]  /*6220*/  IABS R0, R15 ;  /* 0x0000000f00007213 */ /* 0x008fc60000000000 */
[----:B------:R-:W3:Y:S02]  /*6230*/  LDL R15, [R1+0x2010] ;  /* 0x00201000010f7983 */ /* 0x000ee40000100800 */
        /* <DEDUP_REMOVED lines=17> */
[----:B------:R-:W-:Y:S02]  /*6350*/  IMAD.MOV R10, RZ, RZ, -R10 ;  /* 0x000000ffff0a7224 */ /* 0x000fe400078e0a0a */
[----:B------:R-:W-:Y:S02]  /*6360*/  IMAD.MOV R8, RZ, RZ, -R8 ;  /* 0x000000ffff087224 */ /* 0x000fe400078e0a08 */
[----:B------:R-:W-:Y:S02]  /*6370*/  IMAD.MOV R6, RZ, RZ, -R6 ;  /* 0x000000ffff067224 */ /* 0x000fe400078e0a06 */
[----:B------:R-:W-:Y:S02]  /*6380*/  IMAD.MOV R4, RZ, RZ, -R4 ;  /* 0x000000ffff047224 */ /* 0x000fe400078e0a04 */
[C---:B------:R-:W-:Y:S02]  /*6390*/  IMAD R9, R29.reuse, R10, R9 ;  /* 0x0000000a1d097224 */ /* 0x040fe400078e0209 */
[----:B------:R-:W-:-:S02]  /*63a0*/  IMAD R7, R29, R8, R7 ;  /* 0x000000081d077224 */ /* 0x000fc400078e0207 */
[C---:B------:R-:W-:Y:S01]  /*63b0*/  IMAD R5, R29.reuse, R6, R5 ;  /* 0x000000061d057224 */ /* 0x040fe200078e0205 */
[----:B------:R3:W-:Y:S01]  /*63c0*/  STL [R1+0x1f4], R9 ;  /* 0x0001f40901007387 */ /* 0x0007e20000100800 */
[----:B------:R-:W-:-:S03]  /*63d0*/  IMAD R3, R29, R4, R3 ;  /* 0x000000041d037224 */ /* 0x000fc600078e0203 */
[----:B------:R4:W-:Y:S01]  /*63e0*/  STL [R1+0x1f8], R7 ;  /* 0x0001f80701007387 */ /* 0x0009e20000100800 */
[----:B--2---:R-:W-:-:S05]  /*63f0*/  IABS R0, R13 ;  /* 0x0000000d00007213 */ /* 0x004fca0000000000 */
[----:B------:R-:W-:-:S04]  /*6400*/  IMAD.HI.U32 R2, R28, R0, RZ ;  /* 0x000000001c027227 */ /* 0x000fc800078e00ff */
[----:B------:R-:W-:Y:S01]  /*6410*/  IMAD.MOV R2, RZ, RZ, -R2 ;  /* 0x000000ffff027224 */ /* 0x000fe200078e0a02 */
[----:B------:R5:W-:Y:S03]  /*6420*/  STL [R1+0x1fc], R5 ;  /* 0x0001fc0501007387 */ /* 0x000be60000100800 */
[----:B------:R-:W-:Y:S01]  /*6430*/  IMAD R0, R29, R2, R0 ;  /* 0x000000021d007224 */ /* 0x000fe200078e0200 */
        /* <DEDUP_REMOVED lines=112> */
[----:B----4-:R-:W-:-:S05]  /*6b40*/  IABS R0, R12 ;  /* 0x0000000c00007213 */ /* 0x010fca0000000000 */
[----:B------:R-:W-:-:S04]  /*6b50*/  IMAD.HI.U32 R2, R28, R0, RZ ;  /* 0x000000001c027227 */ /* 0x000fc800078e00ff */
[----:B------:R-:W-:Y:S01]  /*6b60*/  IMAD.MOV R2, RZ, RZ, -R2 ;  /* 0x000000ffff027224 */ /* 0x000fe200078e0a02 */
[----:B------:R5:W-:Y:S01]  /*6b70*/  STL [R1+0x19c], R9 ;  /* 0x00019c0901007387 */ /* 0x000be20000100800 */
[C---:B------:R-:W-:Y:S02]  /*6b80*/  IMAD R3, R29.reuse, R4, R3 ;  /* 0x000000041d037224 */ /* 0x040fe400078e0203 */
[----:B------:R-:W-:Y:S01]  /*6b90*/  IMAD R0, R29, R2, R0 ;  /* 0x000000021d007224 */ /* 0x000fe200078e0200 */
[----:B------:R0:W-:Y:S04]  /*6ba0*/  STL [R1+0x1a0], R7 ;  /* 0x0001a00701007387 */ /* 0x0001e80000100800 */
[----:B------:R1:W-:Y:S04]  /*6bb0*/  STL [R1+0x1a4], R5 ;  /* 0x0001a40501007387 */ /* 0x0003e80000100800 */
[----:B------:R-:W4:Y:S01]  /*6bc0*/  LDL R12, [R1+0x1fa4] ;  /* 0x001fa400010c7983 */ /* 0x000f220000100800 */
[----:B-----5:R-:W-:-:S03]  /*6bd0*/  IABS R9, R14 ;  /* 0x0000000e00097213 */ /* 0x020fc60000000000 */
[----:B------:R2:W-:Y:S04]  /*6be0*/  STL [R1+0x1a8], R3 ;  /* 0x0001a80301007387 */ /* 0x0005e80000100800 */
[----:B------:R3:W-:Y:S04]  /*6bf0*/  STL [R1+0x1ac], R0 ;  /* 0x0001ac0001007387 */ /* 0x0007e80000100800 */
        /* <DEDUP_REMOVED lines=47> */
[----:B------:R-:W-:-:S03]  /*6ef0*/  IMAD.HI.U32 R4, R28, R3, RZ ;  /* 0x000000031c047227 */ /* 0x000fc600078e00ff */
[----:B------:R4:W-:Y:S04]  /*6f00*/  STL [R1+0x170], R7 ;  /* 0x0001700701007387 */ /* 0x0009e80000100800 */
[----:B------:R5:W-:Y:S01]  /*6f10*/  STL [R1+0x174], R5 ;  /* 0x0001740501007387 */ /* 0x000be20000100800 */
[----:B------:R-:W-:-:S04]  /*6f20*/  IMAD.MOV R4, RZ, RZ, -R4 ;  /* 0x000000ffff047224 */ /* 0x000fc800078e0a04 */
[----:B------:R-:W-:Y:S01]  /*6f30*/  IMAD R3, R29, R4, R3 ;  /* 0x000000041d037224 */ /* 0x000fe200078e0203 */
[----:B--2---:R-:W-:Y:S02]  /*6f40*/  IABS R0, R13 ;  /* 0x0000000d00007213 */ /* 0x004fe40000000000 */
[----:B------:R-:W2:Y:S03]  /*6f50*/  LDL R13, [R1+0x1f7c] ;  /* 0x001f7c00010d7983 */ /* 0x000ea60000100800 */
[----:B------:R-:W-:-:S04]  /*6f60*/  IMAD.HI.U32 R2, R28, R0, RZ ;  /* 0x000000001c027227 */ /* 0x000fc800078e00ff */
[----:B------:R-:W-:-:S04]  /*6f70*/  IMAD.MOV R2, RZ, RZ, -R2 ;  /* 0x000000ffff027224 */ /* 0x000fc800078e0a02 */
[----:B------:R-:W-:Y:S01]  /*6f80*/  IMAD R0, R29, R2, R0 ;  /* 0x000000021d007224 */ /* 0x000fe200078e0200 */
[----:B------:R0:W-:Y:S04]  /*6f90*/  STL [R1+0x178], R3 ;  /* 0x0001780301007387 */ /* 0x0001e80000100800 */
[----:B------:R1:W-:Y:S01]  /*6fa0*/  STL [R1+0x17c], R0 ;  /* 0x00017c0001007387 */ /* 0x0003e20000100800 */
[----:B---3--:R-:W-:-:S03]  /*6fb0*/  IABS R9, R15 ;  /* 0x0000000f00097213 */ /* 0x008fc60000000000 */
[----:B------:R-:W3:Y:S02]  /*6fc0*/  LDL R15, [R1+0x1f80] ;  /* 0x001f8000010f7983 */ /* 0x000ee40000100800 */
[----:B------:R-:W-:-:S04]  /*6fd0*/  IMAD.HI.U32 R10, R28, R9, RZ ;  /* 0x000000091c0a7227 */ /* 0x000fc800078e00ff */
[----:B------:R-:W-:Y:S01]  /*6fe0*/  IMAD.MOV R10, RZ, RZ, -R10 ;  /* 0x000000ffff0a7224 */ /* 0x000fe200078e0a0a */
[----:B----4-:R-:W-:Y:S02]  /*6ff0*/  IABS R7, R12 ;  /* 0x0000000c00077213 */ /* 0x010fe40000000000 */
[----:B------:R-:W4:Y:S01]  /*7000*/  LDL R12, [R1+0x1f74] ;  /* 0x001f7400010c7983 */ /* 0x000f220000100800 */
[----:B-----5:R-:W-:-:S03]  /*7010*/  IABS R5, R14 ;  /* 0x0000000e00057213 */ /* 0x020fc60000000000 */
[----:B------:R-:W5:Y:S01]  /*7020*/  LDL R14, [R1+0x1f78] ;  /* 0x001f7800010e7983 */ /* 0x000f620000100800 */
[----:B------:R-:W-:-:S04]  /*7030*/  IMAD.HI.U32 R8, R28, R7, RZ ;  /* 0x000000071c087227 */ /* 0x000fc800078e00ff */
[----:B------:R-:W-:Y:S01]  /*7040*/  IMAD.HI.U32 R6, R28, R5, RZ ;  /* 0x000000051c067227 */ /* 0x000fe200078e00ff */
[----:B0-----:R-:W-:Y:S02]  /*7050*/  IABS R3, R19 ;  /* 0x0000001300037213 */ /* 0x001fe40000000000 */
[----:B------:R-:W5:Y:S01]  /*7060*/  LDL R19, [R1+0x1f6c] ;  /* 0x001f6c0001137983 */ /* 0x000f620000100800 */
        /* <DEDUP_REMOVED lines=28> */
[----:B----4-:R-:W-:Y:S02]  /*7230*/  IABS R5, R12 ;  /* 0x0000000c00057213 */ /* 0x010fe40000000000 */
[----:B------:R-:W4:Y:S03]  /*7240*/  LDL R12, [R1+0x1f5c] ;  /* 0x001f5c00010c7983 */ /* 0x000f260000100800 */
[----:B------:R-:W-:Y:S01]  /*7250*/  IMAD.HI.U32 R6, R28, R5, RZ ;  /* 0x000000051c067227 */ /* 0x000fe200078e00ff */
[----:B-----5:R-:W-:Y:S02]  /*7260*/  IABS R3, R14 ;  /* 0x0000000e00037213 */ /* 0x020fe40000000000 */
[----:B------:R-:W5:Y:S01]  /*7270*/  LDL R14, [R1+0x1f60] ;  /* 0x001f6000010e7983 */ /* 0x000f620000100800 */
[----:B------:R-:W-:-:S04]  /*7280*/  IMAD.MOV R6, RZ, RZ, -R6 ;  /* 0x000000ffff067224 */ /* 0x000fc800078e0a06 */
[----:B------:R-:W-:Y:S01]  /*7290*/  IMAD R5, R29, R6, R5 ;  /* 0x000000061d057224 */ /* 0x000fe200078e0205 */
[----:B------:R1:W-:Y:S04]  /*72a0*/  STL [R1+0x134], R9 ;  /* 0x0001340901007387 */ /* 0x0003e80000100800 */
[----:B------:R2:W-:Y:S01]  /*72b0*/  STL [R1+0x138], R7 ;  /* 0x0001380701007387 */ /* 0x0005e20000100800 */
[----:B0-----:R-:W-:-:S03]  /*72c0*/  IABS R0, R19 ;  /* 0x0000001300007213 */ /* 0x001fc60000000000 */
[----:B------:R3:W-:Y:S01]  /*72d0*/  STL [R1+0x13c], R5 ;  /* 0x00013c0501007387 */ /* 0x0007e20000100800 */
[----:B------:R-:W-:-:S03]  /*72e0*/  IMAD.HI.U32 R4, R28, R3, RZ ;  /* 0x000000031c047227 */ /* 0x000fc600078e00ff */
[----:B------:R-:W5:Y:S01]  /*72f0*/  LDL R19, [R1+0x1f54] ;  /* 0x001f540001137983 */ /* 0x000f620000100800 */
        /* <DEDUP_REMOVED lines=25> */
[----:B-----5:R-:W-:-:S03]  /*7490*/  IABS R0, R14 ;  /* 0x0000000e00007213 */ /* 0x020fc60000000000 */
[----:B------:R-:W-:Y:S02]  /*74a0*/  IMAD.MOV R4, RZ, RZ, -R4 ;  /* 0x000000ffff047224 */ /* 0x000fe400078e0a04 */
[----:B------:R-:W-:-:S04]  /*74b0*/  IMAD.HI.U32 R2, R28, R0, RZ ;  /* 0x000000001c027227 */ /* 0x000fc800078e00ff */
[----:B------:R-:W-:Y:S01]  /*74c0*/  IMAD.MOV R2, RZ, RZ, -R2 ;  /* 0x000000ffff027224 */ /* 0x000fe200078e0a02 */
[----:B------:R0:W-:Y:S01]  /*74d0*/  STL [R1+0x10c], R9 ;  /* 0x00010c0901007387 */ /* 0x0001e20000100800 */
[C---:B------:R-:W-:Y:S02]  /*74e0*/  IMAD R3, R29.reuse, R4, R3 ;  /* 0x000000041d037224 */ /* 0x040fe400078e0203 */
[----:B------:R-:W-:Y:S01]  /*74f0*/  IMAD R0, R29, R2, R0 ;  /* 0x000000021d007224 */ /* 0x000fe200078e0200 */
[----:B------:R1:W-:Y:S04]  /*7500*/  STL [R1+0x110], R7 ;  /* 0x0001100701007387 */ /* 0x0003e80000100800 */
[----:B------:R2:W-:Y:S01]  /*7510*/  STL [R1+0x114], R5 ;  /* 0x0001140501007387 */ /* 0x0005e20000100800 */
[----:B0-----:R-:W-:-:S03]  /*7520*/  IABS R9, R19 ;  /* 0x0000001300097213 */ /* 0x001fc60000000000 */
[----:B------:R-:W5:Y:S04]  /*7530*/  LDL R14, [R1+0x1f48] ;  /* 0x001f4800010e7983 */ /* 0x000f680000100800 */
[----:B------:R3:W-:Y:S04]  /*7540*/  STL [R1+0x118], R3 ;  /* 0x0001180301007387 */ /* 0x0007e80000100800 */
[----:B------:R4:W-:Y:S04]  /*7550*/  STL [R1+0x11c], R0 ;  /* 0x00011c0001007387 */ /* 0x0009e80000100800 */
        /* <DEDUP_REMOVED lines=18> */
[----:B------:R5:W-:Y:S03]  /*7680*/  STL [R1+0xf4], R9 ;  /* 0x0000f40901007387 */ /* 0x000be60000100800 */
[----:B------:R-:W-:Y:S01]  /*7690*/  IMAD R3, R29, R4, R3 ;  /* 0x000000041d037224 */ /* 0x000fe200078e0203 */
[----:B------:R0:W-:Y:S04]  /*76a0*/  STL [R1+0xfc], R7 ;  /* 0x0000fc0701007387 */ /* 0x0001e80000100800 */
[----:B------:R1:W-:Y:S01]  /*76b0*/  STL [R1+0x100], R5 ;  /* 0x0001000501007387 */ /* 0x0003e20000100800 */
[----:B----4-:R-:W-:-:S03]  /*76c0*/  IABS R0, R12 ;  /* 0x0000000c00007213 */ /* 0x010fc60000000000 */
[----:B------:R-:W4:Y:S02]  /*76d0*/  LDL R12, [R1+0x1f2c] ;  /* 0x001f2c00010c7983 */ /* 0x000f240000100800 */
[----:B------:R-:W-:-:S04]  /*76e0*/  IMAD.HI.U32 R2, R28, R0, RZ ;  /* 0x000000001c027227 */ /* 0x000fc800078e00ff */
[----:B------:R-:W-:-:S04]  /*76f0*/  IMAD.MOV R2, RZ, RZ, -R2 ;  /* 0x000000ffff027224 */ /* 0x000fc800078e0a02 */
[----:B------:R-:W-:Y:S01]  /*7700*/  IMAD R0, R29, R2, R0 ;  /* 0x000000021d007224 */ /* 0x000fe200078e0200 */
        /* <DEDUP_REMOVED lines=18> */
[----:B------:R-:W2:Y:S04]  /*7830*/  LDL R13, [R1+0x1f1c] ;  /* 0x001f1c00010d7983 */ /* 0x000ea80000100800 */
[----:B------:R4:W-:Y:S01]  /*7840*/  STL [R1+0xd0], R9 ;  /* 0x0000d00901007387 */ /* 0x0009e20000100800 */
[----:B------:R-:W-:-:S03]  /*7850*/  IMAD.HI.U32 R4, R28, R3, RZ ;  /* 0x000000031c047227 */ /* 0x000fc600078e00ff */
[----:B------:R5:W-:Y:S04]  /*7860*/  STL [R1+0xd4], R7 ;  /* 0x0000d40701007387 */ /* 0x000be80000100800 */
[----:B------:R0:W-:Y:S01]  /*7870*/  STL [R1+0xd8], R5 ;  /* 0x0000d80501007387 */ /* 0x0001e20000100800 */
        /* <DEDUP_REMOVED lines=44> */
[----:B----4-:R-:W-:Y:S02]  /*7b40*/  IABS R7, R12 ;  /* 0x0000000c00077213 */ /* 0x010fe40000000000 */
[----:B------:R-:W4:Y:S03]  /*7b50*/  LDL R12, [R1+0x1efc] ;  /* 0x001efc00010c7983 */ /* 0x000f260000100800 */
[----:B------:R-:W-:-:S04]  /*7b60*/  IMAD.HI.U32 R8, R28, R7, RZ ;  /* 0x000000071c087227 */ /* 0x000fc800078e00ff */
[----:B------:R-:W-:-:S04]  /*7b70*/  IMAD.MOV R8, RZ, RZ, -R8 ;  /* 0x000000ffff087224 */ /* 0x000fc800078e0a08 */
[----:B------:R-:W-:Y:S01]  /*7b80*/  IMAD R7, R29, R8, R7 ;  /* 0x000000081d077224 */ /* 0x000fe200078e0207 */
[----:B-----5:R-:W-:Y:S02]  /*7b90*/  IABS R5, R14 ;  /* 0x0000000e00057213 */ /* 0x020fe40000000000 */
[----:B------:R-:W5:Y:S01]  /*7ba0*/  LDL R14, [R1+0x1f00] ;  /* 0x001f0000010e7983 */ /* 0x000f620000100800 */
[----:B0-----:R-:W-:-:S03]  /*7bb0*/  IABS R3, R19 ;  /* 0x0000001300037213 */ /* 0x001fc60000000000 */
[----:B------:R-:W5:Y:S04]  /*7bc0*/  LDL R19, [R1+0x1ef4] ;  /* 0x001ef40001137983 */ /* 0x000f680000100800 */
[----:B------:R2:W-:Y:S01]  /*7bd0*/  STL [R1+0xa8], R9 ;  /* 0x0000a80901007387 */ /* 0x0005e20000100800 */
[----:B-1----:R-:W-:-:S03]  /*7be0*/  IABS R0, R11 ;  /* 0x0000000b00007213 */ /* 0x002fc60000000000 */
[----:B------:R3:W-:Y:S04]  /*7bf0*/  STL [R1+0xac], R7 ;  /* 0x0000ac0701007387 */ /* 0x0007e80000100800 */
        /* <DEDUP_REMOVED lines=11> */
[----:B------:R5:W-:Y:S01]  /*7cb0*/  STL [R1+0xb4], R3 ;  /* 0x0000b40301007387 */ /* 0x000be20000100800 */
[----:B--2---:R-:W-:-:S03]  /*7cc0*/  IABS R9, R13 ;  /* 0x0000000d00097213 */ /* 0x004fc60000000000 */
[----:B------:R-:W2:Y:S04]  /*7cd0*/  LDL R13, [R1+0x1ef0] ;  /* 0x001ef000010d7983 */ /* 0x000ea80000100800 */
        /* <DEDUP_REMOVED lines=15> */
[----:B------:R-:W5:Y:S03]  /*7dd0*/  LDL R14, [R1+0x1ee8] ;  /* 0x001ee800010e7983 */ /* 0x000f660000100800 */
[----:B------:R-:W-:Y:S01]  /*7de0*/  IMAD.HI.U32 R4, R28, R3, RZ ;  /* 0x000000031c047227 */ /* 0x000fe200078e00ff */
[----:B0-----:R-:W-:-:S03]  /*7df0*/  IABS R0, R19 ;  /* 0x0000001300007213 */ /* 0x001fc60000000000 */
[----:B------:R-:W-:Y:S02]  /*7e00*/  IMAD.MOV R4, RZ, RZ, -R4 ;  /* 0x000000ffff047224 */ /* 0x000fe400078e0a04 */
[----:B------:R-:W-:-:S04]  /*7e10*/  IMAD.HI.U32 R2, R28, R0, RZ ;  /* 0x000000001c027227 */ /* 0x000fc800078e00ff */
[----:B------:R-:W-:Y:S02]  /*7e20*/  IMAD.MOV R2, RZ, RZ, -R2 ;  /* 0x000000ffff027224 */ /* 0x000fe400078e0a02 */
[C---:B------:R-:W-:Y:S01]  /*7e30*/  IMAD R3, R29.reuse, R4, R3 ;  /* 0x000000041d037224 */ /* 0x040fe200078e0203 */
[----:B------:R0:W-:Y:S01]  /*7e40*/  STL [R1+0x98], R9 ;  /* 0x0000980901007387 */ /* 0x0001e20000100800 */
[----:B------:R-:W-:-:S03]  /*7e50*/  IMAD R0, R29, R2, R0 ;  /* 0x000000021d007224 */ /* 0x000fc600078e0200 */
[----:B------:R2:W-:Y:S04]  /*7e60*/  STL [R1+0x9c], R7 ;  /* 0x00009c0701007387 */ /* 0x0005e80000100800 */
[----:B------:R3:W-:Y:S01]  /*7e70*/  STL [R1+0xa0], R5 ;  /* 0x0000a00501007387 */ /* 0x0007e20000100800 */
[----:B0-----:R-:W-:-:S03]  /*7e80*/  IABS R9, R11 ;  /* 0x0000000b00097213 */ /* 0x001fc60000000000 */
[----:B------:R4:W-:Y:S04]  /*7e90*/  STL [R1+0xa4], R3 ;  /* 0x0000a40301007387 */ /* 0x0009e80000100800 */
[----:B------:R-:W5:Y:S04]  /*7ea0*/  LDL R18, [R1+0x1ee0] ;  /* 0x001ee00001127983 */ /* 0x000f680000100800 */
[----:B------:R5:W-:Y:S04]  /*7eb0*/  STL [R1+0x1f0], R0 ;  /* 0x0001f00001007387 */ /* 0x000be80000100800 */
[----:B------:R-:W5:Y:S01]  /*7ec0*/  LDL R11, [R1+0x1edc] ;  /* 0x001edc00010b7983 */ /* 0x000f620000100800 */
[----:B------:R-:W-:-:S03]  /*7ed0*/  IMAD.HI.U32 R10, R28, R9, RZ ;  /* 0x000000091c0a7227 */ /* 0x000fc600078e00ff */
[----:B------:R-:W5:Y:S01]  /*7ee0*/  LDL R19, [R1+0x1ed0] ;  /* 0x001ed00001137983 */ /* 0x000f620000100800 */
        /* <DEDUP_REMOVED lines=11> */
[----:B------:R-:W-:Y:S03]  /*7fa0*/  STL [R1+0x88], R9 ;  /* 0x0000880901007387 */ /* 0x000fe60000100800 */
[----:B------:R-:W-:Y:S01]  /*7fb0*/  IMAD R5, R29, R6, R5 ;  /* 0x000000061d057224 */ /* 0x000fe200078e0205 */
[----:B------:R0:W-:Y:S01]  /*7fc0*/  STL [R1+0x8c], R7 ;  /* 0x00008c0701007387 */ /* 0x0001e20000100800 */
[----:B----4-:R-:W-:-:S03]  /*7fd0*/  IABS R3, R12 ;  /* 0x0000000c00037213 */ /* 0x010fc60000000000 */
[----:B------:R-:W4:Y:S04]  /*7fe0*/  LDL R12, [R1+0x1ecc] ;  /* 0x001ecc00010c7983 */ /* 0x000f280000100800 */
[----:B------:R-:W-:Y:S01]  /*7ff0*/  STL [R1+0x90], R5 ;  /* 0x0000900501007387 */ /* 0x000fe20000100800 */
[----:B------:R-:W-:-:S04]  /*8000*/  IMAD.HI.U32 R4, R28, R3, RZ ;  /* 0x000000031c047227 */ /* 0x000fc800078e00ff */
[----:B------:R-:W-:-:S04]  /*8010*/  IMAD.MOV R4, RZ, RZ, -R4 ;  /* 0x000000ffff047224 */ /* 0x000fc800078e0a04 */
[----:B------:R-:W-:Y:S01]  /*8020*/  IMAD R3, R29, R4, R3 ;  /* 0x000000041d037224 */ /* 0x000fe200078e0203 */
[----:B-----5:R-:W-:Y:S02]  /*8030*/  IABS R0, R14 ;  /* 0x0000000e00007213 */ /* 0x020fe40000000000 */
[----:B------:R-:W5:Y:S03]  /*8040*/  LDL R14, [R1+0x1ec4] ;  /* 0x001ec400010e7983 */ /* 0x000f660000100800 */
[----:B------:R-:W-:-:S04]  /*8050*/  IMAD.HI.U32 R2, R28, R0, RZ ;  /* 0x000000001c027227 */ /* 0x000fc800078e00ff */
[----:B------:R-:W-:-:S04]  /*8060*/  IMAD.MOV R2, RZ, RZ, -R2 ;  /* 0x000000ffff027224 */ /* 0x000fc800078e0a02 */
[----:B------:R-:W-:Y:S01]  /*8070*/  IMAD R0, R29, R2, R0 ;  /* 0x000000021d007224 */ /* 0x000fe200078e0200 */
[----:B------:R-:W-:Y:S04]  /*8080*/  STL [R1+0x94], R3 ;  /* 0x0000940301007387 */ /* 0x000fe80000100800 */
[----:B------:R1:W-:Y:S01]  /*8090*/  STL [R1+0x1c8], R0 ;  /* 0x0001c80001007387 */ /* 0x0003e20000100800 */
[----:B0-----:R-:W-:-:S03]  /*80a0*/  IABS R7, R11 ;  /* 0x0000000b00077213 */ /* 0x001fc60000000000 */
[----:B------:R-:W4:Y:S01]  /*80b0*/  LDL R11, [R1+0x1ec8] ;  /* 0x001ec800010b7983 */ /* 0x000f220000100800 */
[----:B------:R-:W-:Y:S02]  /*80c0*/  IABS R9, R18 ;  /* 0x0000001200097213 */ /* 0x000fe40000000000 */
[----:B-1----:R-:W-:Y:S01]  /*80d0*/  IABS R0, R19 ;  /* 0x0000001300007213 */ /* 0x002fe20000000000 */
[----:B------:R-:W-:-:S04]  /*80e0*/  IMAD.HI.U32 R8, R28, R7, RZ ;  /* 0x000000071c087227 */ /* 0x000fc800078e00ff */
[----:B------:R-:W-:-:S04]  /*80f0*/  IMAD.HI.U32 R10, R28, R9, RZ ;  /* 0x000000091c0a7227 */ /* 0x000fc800078e00ff */
[----:B------:R-:W-:-:S04]  /*8100*/  IMAD.HI.U32 R2, R28, R0, RZ ;  /* 0x000000001c027227 */ /* 0x000fc800078e00ff */
[----:B------:R-:W-:Y:S02]  /*8110*/  IMAD.MOV R10, RZ, RZ, -R10 ;  /* 0x000000ffff0a7224 */ /* 0x000fe400078e0a0a */
[----:B------:R-:W-:Y:S02]  /*8120*/  IMAD.MOV R8, RZ, RZ, -R8 ;  /* 0x000000ffff087224 */ /* 0x000fe400078e0a08 */
[----:B------:R-:W-:Y:S02]  /*8130*/  IMAD.MOV R2, RZ, RZ, -R2 ;  /* 0x000000ffff027224 */ /* 0x000fe400078e0a02 */
[C---:B------:R-:W-:Y:S02]  /*8140*/  IMAD R9, R29.reuse, R10, R9 ;  /* 0x0000000a1d097224 */ /* 0x040fe400078e0209 */
[----:B------:R-:W-:Y:S01]  /*8150*/  IMAD R7, R29, R8, R7 ;  /* 0x000000081d077224 */ /* 0x000fe200078e0207 */
[----:B--2---:R-:W-:Y:S02]  /*8160*/  IABS R5, R13 ;  /* 0x0000000d00057213 */ /* 0x004fe40000000000 */
[----:B------:R-:W2:Y:S03]  /*8170*/  LDL R13, [R1+0x1ec0] ;  /* 0x001ec000010d7983 */ /* 0x000ea60000100800 */
[----:B------:R-:W-:-:S04]  /*8180*/  IMAD.HI.U32 R6, R28, R5, RZ ;  /* 0x000000051c067227 */ /* 0x000fc800078e00ff */
[----:B------:R-:W-:Y:S02]  /*8190*/  IMAD.MOV R6, RZ, RZ, -R6 ;  /* 0x000000ffff067224 */ /* 0x000fe400078e0a06 */
[C---:B------:R-:W-:Y:S02]  /*81a0*/  IMAD R0, R29.reuse, R2, R0 ;  /* 0x000000021d007224 */ /* 0x040fe400078e0200 */
[----:B------:R-:W-:Y:S01]  /*81b0*/  IMAD R5, R29, R6, R5 ;  /* 0x000000061d057224 */ /* 0x000fe200078e0205 */
[----:B---3--:R-:W-:Y:S02]  /*81c0*/  IABS R3, R15 ;  /* 0x0000000f00037213 */ /* 0x008fe40000000000 */
[----:B------:R-:W3:Y:S03]  /*81d0*/  LDL R15, [R1+0x1ebc] ;  /* 0x001ebc00010f7983 */ /* 0x000ee60000100800 */
[----:B------:R-:W-:-:S04]  /*81e0*/  IMAD.HI.U32 R4, R28, R3, RZ ;  /* 0x000000031c047227 */ /* 0x000fc800078e00ff */
[----:B------:R-:W-:Y:S01]  /*81f0*/  IMAD.MOV R4, RZ, RZ, -R4 ;  /* 0x000000ffff047224 */ /* 0x000fe200078e0a04 */
[----:B------:R-:W-:Y:S03]  /*8200*/  STL [R1+0x7c], R9 ;  /* 0x00007c0901007387 */ /* 0x000fe60000100800 */
[----:B------:R-:W-:Y:S01]  /*8210*/  IMAD R3, R29, R4, R3 ;  /* 0x000000041d037224 */ /* 0x000fe200078e0203 */
[----:B------:R5:W-:Y:S04]  /*8220*/  STL [R1+0x80], R7 ;  /* 0x0000800701007387 */ /* 0x000be80000100800 */
[----:B------:R4:W-:Y:S04]  /*8230*/  STL [R1+0x84], R5 ;  /* 0x0000840501007387 */ /* 0x0009e80000100800 */
[----:B------:R2:W-:Y:S04]  /*8240*/  STL [R1+0x194], R3 ;  /* 0x0001940301007387 */ /* 0x0005e80000100800 */
[----:B------:R3:W-:Y:S04]  /*8250*/  STL [R1+0x198], R0 ;  /* 0x0001980001007387 */ /* 0x0007e80000100800 */
[----:B------:R-:W3:Y:S04]  /*8260*/  LDL R17, [R1+0x1eb4] ;  /* 0x001eb40001117983 */ /* 0x000ee80000100800 */
[----:B------:R-:W3:Y:S04]  /*8270*/  LDL R18, [R1+0x1eb8] ;  /* 0x001eb80001127983 */ /* 0x000ee80000100800 */
[----:B------:R-:W3:Y:S01]  /*8280*/  LDL R19, [R1+0x1ea4] ;  /* 0x001ea40001137983 */ /* 0x000ee20000100800 */
[----:B-----5:R-:W-:-:S03]  /*8290*/  IABS R7, R14 ;  /* 0x0000000e00077213 */ /* 0x020fc60000000000 */
[----:B------:R-:W5:Y:S01]  /*82a0*/  LDL R14, [R1+0x1eac] ;  /* 0x001eac00010e7983 */ /* 0x000f620000100800 */
[----:B----4-:R-:W-:-:S03]  /*82b0*/  IABS R5, R11 ;  /* 0x0000000b00057213 */ /* 0x010fc60000000000 */
[----:B------:R-:W4:Y:S01]  /*82c0*/  LDL R11, [R1+0x1eb0] ;  /* 0x001eb000010b7983 */ /* 0x000f220000100800 */
[----:B------:R-:W-:Y:S01]  /*82d0*/  IABS R9, R12 ;  /* 0x0000000c00097213 */ /* 0x000fe20000000000 */
        /* <DEDUP_REMOVED lines=9> */
[----:B--2---:R-:W-:-:S05]  /*8370*/  IABS R3, R13 ;  /* 0x0000000d00037213 */ /* 0x004fca0000000000 */
[----:B------:R-:W-:-:S04]  /*8380*/  IMAD.HI.U32 R4, R28, R3, RZ ;  /* 0x000000031c047227 */ /* 0x000fc800078e00ff */
[----:B------:R-:W-:Y:S01]  /*8390*/  IMAD.MOV R4, RZ, RZ, -R4 ;  /* 0x000000ffff047224 */ /* 0x000fe200078e0a04 */
[----:B------:R-:W-:Y:S03]  /*83a0*/  STL [R1+0x78], R9 ;  /* 0x0000780901007387 */ /* 0x000fe60000100800 */
[----:B------:R-:W-:Y:S01]  /*83b0*/  IMAD R3, R29, R4, R3 ;  /* 0x000000041d037224 */ /* 0x000fe200078e0203 */
[----:B------:R-:W-:Y:S04]  /*83c0*/  STL [R1+0x15c], R7 ;  /* 0x00015c0701007387 */ /* 0x000fe80000100800 */
[----:B------:R-:W2:Y:S04]  /*83d0*/  LDL R12, [R1+0x1ea8] ;  /* 0x001ea800010c7983 */ /* 0x000ea80000100800 */
[----:B------:R5:W-:Y:S04]  /*83e0*/  STL [R1+0x160], R5 ;  /* 0x0001600501007387 */ /* 0x000be80000100800 */
[----:B------:R-:W2:Y:S04]  /*83f0*/  LDL R13, [R1+0x1e9c] ;  /* 0x001e9c00010d7983 */ /* 0x000ea80000100800 */
[----:B------:R4:W-:Y:S01]  /*8400*/  STL [R1+0x164], R3 ;  /* 0x0001640301007387 */ /* 0x0009e20000100800 */
[----:B---3--:R-:W-:-:S03]  /*8410*/  IABS R0, R15 ;  /* 0x0000000f00007213 */ /* 0x008fc60000000000 */
[----:B------:R-:W3:Y:S02]  /*8420*/  LDL R15, [R1+0x1ea0] ;  /* 0x001ea000010f7983 */ /* 0x000ee40000100800 */
[----:B------:R-:W-:-:S04]  /*8430*/  IMAD.HI.U32 R2, R28, R0, RZ ;  /* 0x000000001c027227 */ /* 0x000fc800078e00ff */
[----:B------:R-:W-:-:S04]  /*8440*/  IMAD.MOV R2, RZ, RZ, -R2 ;  /* 0x000000ffff027224 */ /* 0x000fc800078e0a02 */
[----:B------:R-:W-:-:S05]  /*8450*/  IMAD R0, R29, R2, R0 ;  /* 0x000000021d007224 */ /* 0x000fca00078e0200 */
[----:B------:R0:W-:Y:S01]  /*8460*/  STL [R1+0x16c], R0 ;  /* 0x00016c0001007387 */ /* 0x0001e20000100800 */
[----:B-----5:R-:W-:-:S03]  /*8470*/  IABS R5, R14 ;  /* 0x0000000e00057213 */ /* 0x020fc60000000000 */
[----:B------:R-:W5:Y:S01]  /*8480*/  LDL R14, [R1+0x1e94] ;  /* 0x001e9400010e7983 */ /* 0x000f620000100800 */
[----:B----4-:R-:W-:-:S03]  /*8490*/  IABS R3, R11 ;  /* 0x0000000b00037213 */ /* 0x010fc60000000000 */
[----:B------:R-:W4:Y:S01]  /*84a0*/  LDL R11, [R1+0x1e98] ;  /* 0x001e9800010b7983 */ /* 0x000f220000100800 */
[----:B------:R-:W-:Y:S02]  /*84b0*/  IABS R9, R17 ;  /* 0x0000001100097213 */ /* 0x000fe40000000000 */
[----:B------:R-:W-:Y:S02]  /*84c0*/  IABS R7, R18 ;  /* 0x0000001200077213 */ /* 0x000fe40000000000 */
[----:B0-----:R-:W-:Y:S01]  /*84d0*/  IABS R0, R19 ;  /* 0x0000001300007213 */ /* 0x001fe20000000000 */
[----:B------:R-:W-:-:S04]  /*84e0*/  IMAD.HI.U32 R10, R28, R9, RZ ;  /* 0x000000091c0a7227 */ /* 0x000fc800078e00ff */
        /* <DEDUP_REMOVED lines=13> */
[----:B------:R2:W-:Y:S01]  /*85c0*/  STL [R1+0x120], R9 ;  /* 0x0001200901007387 */ /* 0x0005e20000100800 */
[----:B------:R-:W-:-:S03]  /*85d0*/  IMAD R0, R29, R2, R0 ;  /* 0x000000021d007224 */ /* 0x000fc600078e0200 */
[----:B------:R0:W-:Y:S04]  /*85e0*/  STL [R1+0x124], R7 ;  /* 0x0001240701007387 */ /* 0x0001e80000100800 */
[----:B------:R3:W-:Y:S01]  /*85f0*/  STL [R1+0x128], R5 ;  /* 0x0001280501007387 */ /* 0x0007e20000100800 */
[----:B--2---:R-:W-:-:S03]  /*8600*/  IABS R9, R12 ;  /* 0x0000000c00097213 */ /* 0x004fc60000000000 */
[----:B------:R5:W-:Y:S04]  /*8610*/  STL [R1+0x12c], R3 ;  /* 0x00012c0301007387 */ /* 0x000be80000100800 */
[----:B------:R4:W-:Y:S01]  /*8620*/  STL [R1+0x130], R0 ;  /* 0x0001300001007387 */ /* 0x0009e20000100800 */
[----:B0-----:R-:W-:-:S03]  /*8630*/  IABS R7, R13 ;  /* 0x0000000d00077213 */ /* 0x001fc60000000000 */
[----:B------:R-:W2:Y:S01]  /*8640*/  LDL R16, [R1+0x1e8c] ;  /* 0x001e8c0001107983 */ /* 0x000ea20000100800 */
[----:B------:R-:W-:-:S03]  /*8650*/  IMAD.HI.U32 R10, R28, R9, RZ ;  /* 0x000000091c0a7227 */ /* 0x000fc600078e00ff */
[----:B------:R-:W2:Y:S01]  /*8660*/  LDL R17, [R1+0x1e90] ;  /* 0x001e900001117983 */ /* 0x000ea20000100800 */
[----:B------:R-:W-:-:S03]  /*8670*/  IMAD.HI.U32 R8, R28, R7, RZ ;  /* 0x000000071c087227 */ /* 0x000fc600078e00ff */
[----:B------:R-:W2:Y:S01]  /*8680*/  LDL R18, [R1+0x1e84] ;  /* 0x001e840001127983 */ /* 0x000ea20000100800 */
[----:B------:R-:W-:-:S03]  /*8690*/  IMAD.MOV R10, RZ, RZ, -R10 ;  /* 0x000000ffff0a7224 */ /* 0x000fc600078e0a0a */
[----:B------:R-:W2:Y:S01]  /*86a0*/  LDL R19, [R1+0x1e7c] ;  /* 0x001e7c0001137983 */ /* 0x000ea20000100800 */
[----:B------:R-:W-:Y:S02]  /*86b0*/  IMAD.MOV R8, RZ, RZ, -R8 ;  /* 0x000000ffff087224 */ /* 0x000fe400078e0a08 */
[C---:B------:R-:W-:Y:S02]  /*86c0*/  IMAD R9, R29.reuse, R10, R9 ;  /* 0x0000000a1d097224 */ /* 0x040fe400078e0209 */
        /* <DEDUP_REMOVED lines=8> */
[----:B------:R-:W3:Y:S04]  /*8750*/  LDL R12, [R1+0x1e80] ;  /* 0x001e8000010c7983 */ /* 0x000ee80000100800 */
[----:B------:R1:W-:Y:S04]  /*8760*/  STL [R1+0xec], R5 ;  /* 0x0000ec0501007387 */ /* 0x0003e80000100800 */
[----:B------:R-:W3:Y:S01]  /*8770*/  LDL R13, [R1+0x1e74] ;  /* 0x001e7400010d7983 */ /* 0x000ee20000100800 */
[----:B-----5:R-:W-:-:S05]  /*8780*/  IABS R3, R14 ;  /* 0x0000000e00037213 */ /* 0x020fca0000000000 */
[----:B------:R-:W-:-:S04]  /*8790*/  IMAD.HI.U32 R4, R28, R3, RZ ;  /* 0x000000031c047227 */ /* 0x000fc800078e00ff */
[----:B------:R-:W-:-:S04]  /*87a0*/  IMAD.MOV R4, RZ, RZ, -R4 ;  /* 0x000000ffff047224 */ /* 0x000fc800078e0a04 */
[----:B------:R-:W-:-:S05]  /*87b0*/  IMAD R3, R29, R4, R3 ;  /* 0x000000041d037224 */ /* 0x000fca00078e0203 */
[----:B------:R-:W-:Y:S04]  /*87c0*/  STL [R1+0xf0], R3 ;  /* 0x0000f00301007387 */ /* 0x000fe80000100800 */
[----:B------:R-:W5:Y:S01]  /*87d0*/  LDL R14, [R1+0x1e6c] ;  /* 0x001e6c00010e7983 */ /* 0x000f620000100800 */
[----:B----4-:R-:W-:-:S03]  /*87e0*/  IABS R0, R11 ;  /* 0x0000000b00007213 */ /* 0x010fc60000000000 */
[----:B------:R-:W4:Y:S02]  /*87f0*/  LDL R11, [R1+0x1e78] ;  /* 0x001e7800010b7983 */ /* 0x000f240000100800 */
[----:B------:R-:W-:-:S04]  /*8800*/  IMAD.HI.U32 R2, R28, R0, RZ ;  /* 0x000000001c027227 */ /* 0x000fc800078e00ff */
[----:B------:R-:W-:-:S04]  /*8810*/  IMAD.MOV R2, RZ, RZ, -R2 ;  /* 0x000000ffff027224 */ /* 0x000fc800078e0a02 */
[----:B------:R-:W-:-:S05]  /*8820*/  IMAD R0, R29, R2, R0 ;  /* 0x000000021d007224 */ /* 0x000fca00078e0200 */
[----:B------:R0:W-:Y:S01]  /*8830*/  STL [R1+0xf8], R0 ;  /* 0x0000f80001007387 */ /* 0x0001e20000100800 */
[----:B--2---:R-:W-:Y:S02]  /*8840*/  IABS R9, R16 ;  /* 0x0000001000097213 */ /* 0x004fe40000000000 */
[----:B0-----:R-:W-:-:S03]  /*8850*/  IABS R7, R17 ;  /* 0x0000001100077213 */ /* 0x001fc60000000000 */
[----:B------:R-:W-:Y:S01]  /*8860*/  IMAD.HI.U32 R10, R28, R9, RZ ;  /* 0x000000091c0a7227 */ /* 0x000fe200078e00ff */
[----:B-1----:R-:W-:-:S03]  /*8870*/  IABS R5, R18 ;  /* 0x0000001200057213 */ /* 0x002fc60000000000 */
[----:B------:R-:W-:Y:S01]  /*8880*/  IMAD.HI.U32 R8, R28, R7, RZ ;  /* 0x000000071c087227 */ /* 0x000fe200078e00ff */
[----:B------:R-:W-:-:S03]  /*8890*/  IABS R0, R19 ;  /* 0x0000001300007213 */ /* 0x000fc60000000000 */
        /* <DEDUP_REMOVED lines=8> */
[C---:B------:R-:W-:Y:S02]  /*8920*/  IMAD R5, R29.reuse, R6, R5 ;  /* 0x000000061d057224 */ /* 0x040fe400078e0205 */
[----:B------:R-:W-:Y:S01]  /*8930*/  IMAD R0, R29, R2, R0 ;  /* 0x000000021d007224 */ /* 0x000fe200078e0200 */
[----:B---3--:R-:W-:Y:S02]  /*8940*/  IABS R3, R15 ;  /* 0x0000000f00037213 */ /* 0x008fe40000000000 */
[----:B------:R-:W2:Y:S03]  /*8950*/  LDL R15, [R1+0x1e70] ;  /* 0x001e7000010f7983 */ /* 0x000ea60000100800 */
[----:B------:R-:W-:-:S04]  /*8960*/  IMAD.HI.U32 R4, R28, R3, RZ ;  /* 0x000000031c047227 */ /* 0x000fc800078e00ff */
[----:B------:R-:W-:Y:S01]  /*8970*/  IMAD.MOV R4, RZ, RZ, -R4 ;  /* 0x000000ffff047224 */ /* 0x000fe200078e0a04 */
[----:B------:R-:W-:Y:S03]  /*8980*/  STL [R1+0x38], R9 ;  /* 0x0000380901007387 */ /* 0x000fe60000100800 */
[----:B------:R-:W-:Y:S01]  /*8990*/  IMAD R3, R29, R4, R3 ;  /* 0x000000041d037224 */ /* 0x000fe200078e0203 */
[----:B------:R0:W-:Y:S04]  /*89a0*/  STL [R1+0x34], R7 ;  /* 0x0000340701007387 */ /* 0x0001e80000100800 */
[----:B------:R1:W-:Y:S04]  /*89b0*/  STL [R1+0x30], R5 ;  /* 0x0000300501007387 */ /* 0x0003e80000100800 */
[----:B------:R4:W-:Y:S04]  /*89c0*/  STL [R1+0x2c], R3 ;  /* 0x00002c0301007387 */ /* 0x0009e80000100800 */
[----:B------:R2:W-:Y:S01]  /*89d0*/  STL [R1+0x28], R0 ;  /* 0x0000280001007387 */ /* 0x0005e20000100800 */
[----:B0-----:R-:W-:-:S02]  /*89e0*/  IABS R7, R12 ;  /* 0x0000000c00077213 */ /* 0x001fc40000000000 */
[----:B-1----:R-:W-:Y:S01]  /*89f0*/  IABS R5, R13 ;  /* 0x0000000d00057213 */ /* 0x002fe20000000000 */
[----:B------:R-:W3:Y:S04]  /*8a00*/  LDL R16, [R1+0x1e68] ;  /* 0x001e680001107983 */ /* 0x000ee80000100800 */
[----:B------:R-:W3:Y:S01]  /*8a10*/  LDL R17, [R1+0x1e5c] ;  /* 0x001e5c0001117983 */ /* 0x000ee20000100800 */
[----:B----4-:R-:W-:-:S03]  /*8a20*/  IABS R3, R11 ;  /* 0x0000000b00037213 */ /* 0x010fc60000000000 */
[----:B------:R-:W4:Y:S04]  /*8a30*/  LDL R18, [R1+0x1e60] ;  /* 0x001e600001127983 */ /* 0x000f280000100800 */
[----:B------:R-:W3:Y:S01]  /*8a40*/  LDL R11, [R1+0x1e64] ;  /* 0x001e6400010b7983 */ /* 0x000ee20000100800 */
[----:B-----5:R-:W-:Y:S01]  /*8a50*/  IABS R2, R14 ;  /* 0x0000000e00027213 */ /* 0x020fe20000000000 */
[C---:B------:R-:W-:Y:S02]  /*8a60*/  IMAD.HI.U32 R8, R28.reuse, R7, RZ ;  /* 0x000000071c087227 */ /* 0x040fe400078e00ff */
[----:B------:R-:W5:Y:S02]  /*8a70*/  LDL R19, [R1+0x1e54] ;  /* 0x001e540001137983 */ /* 0x000f640000100800 */
[----:B------:R-:W-:-:S04]  /*8a80*/  IMAD.HI.U32 R6, R28, R5, RZ ;  /* 0x000000051c067227 */ /* 0x000fc800078e00ff */
[----:B------:R-:W-:-:S04]  /*8a90*/  IMAD.HI.U32 R4, R28, R3, RZ ;  /* 0x000000031c047227 */ /* 0x000fc800078e00ff */
[----:B------:R-:W-:Y:S02]  /*8aa0*/  IMAD.MOV R8, RZ, RZ, -R8 ;  /* 0x000000ffff087224 */ /* 0x000fe400078e0a08 */
[----:B------:R-:W-:-:S04]  /*8ab0*/  IMAD.HI.U32 R9, R28, R2, RZ ;  /* 0x000000021c097227 */ /* 0x000fc800078e00ff */
[----:B------:R-:W-:Y:S02]  /*8ac0*/  IMAD.MOV R6, RZ, RZ, -R6 ;  /* 0x000000ffff067224 */ /* 0x000fe400078e0a06 */
[----:B------:R-:W-:Y:S02]  /*8ad0*/  IMAD.MOV R4, RZ, RZ, -R4 ;  /* 0x000000ffff047224 */ /* 0x000fe400078e0a04 */
[C---:B------:R-:W-:Y:S02]  /*8ae0*/  IMAD R7, R29.reuse, R8, R7 ;  /* 0x000000081d077224 */ /* 0x040fe400078e0207 */
[----:B------:R-:W-:Y:S02]  /*8af0*/  IMAD.MOV R9, RZ, RZ, -R9 ;  /* 0x000000ffff097224 */ /* 0x000fe400078e0a09 */
[C---:B------:R-:W-:Y:S02]  /*8b00*/  IMAD R5, R29.reuse, R6, R5 ;  /* 0x000000061d057224 */ /* 0x040fe400078e0205 */
[C---:B------:R-:W-:Y:S01]  /*8b10*/  IMAD R3, R29.reuse, R4, R3 ;  /* 0x000000041d037224 */ /* 0x040fe200078e0203 */
[----:B------:R-:W-:Y:S01]  /*8b20*/  STL [R1+0x24], R7 ;  /* 0x0000240701007387 */ /* 0x000fe20000100800 */
[----:B------:R-:W-:-:S03]  /*8b30*/  IMAD R2, R29, R9, R2 ;  /* 0x000000091d027224 */ /* 0x000fc600078e0202 */
[----:B------:R-:W-:Y:S04]  /*8b40*/  STL [R1+0x20], R5 ;  /* 0x0000200501007387 */ /* 0x000fe80000100800 */
[----:B------:R-:W5:Y:S04]  /*8b50*/  LDL R12, [R1+0x1e58] ;  /* 0x001e5800010c7983 */ /* 0x000f680000100800 */
[----:B------:R3:W-:Y:S04]  /*8b60*/  STL [R1+0x1c], R3 ;  /* 0x00001c0301007387 */ /* 0x0007e80000100800 */
[----:B------:R-:W5:Y:S04]  /*8b70*/  LDL R13, [R1+0x1e4c] ;  /* 0x001e4c00010d7983 */ /* 0x000f680000100800 */
[----:B------:R0:W-:Y:S04]  /*8b80*/  STL [R1+0x18], R2 ;  /* 0x0000180201007387 */ /* 0x0001e80000100800 */
[----:B------:R-:W5:Y:S01]  /*8b90*/  LDL R14, [R1+0x1e50] ;  /* 0x001e5000010e7983 */ /* 0x000f620000100800 */
[----:B--2---:R-:W-:-:S03]  /*8ba0*/  IABS R0, R15 ;  /* 0x0000000f00007213 */ /* 0x004fc60000000000 */
[----:B------:R-:W2:Y:S01]  /*8bb0*/  LDL R15, [R1+0x1e44] ;  /* 0x001e4400010f7983 */ /* 0x000ea20000100800 */
[----:B---3--:R-:W-:-:S03]  /*8bc0*/  IABS R3, R11 ;  /* 0x0000000b00037213 */ /* 0x008fc60000000000 */
[----:B------:R-:W3:Y:S01]  /*8bd0*/  LDL R11, [R1+0x1e48] ;  /* 0x001e4800010b7983 */ /* 0x000ee20000100800 */
[----:B------:R-:W-:-:S04]  /*8be0*/  IMAD.HI.U32 R10, R28, R0, RZ ;  /* 0x000000001c0a7227 */ /* 0x000fc800078e00ff */
[----:B------:R-:W-:-:S04]  /*8bf0*/  IMAD.MOV R10, RZ, RZ, -R10 ;  /* 0x000000ffff0a7224 */ /* 0x000fc800078e0a0a */
[----:B------:R-:W-:Y:S01]  /*8c00*/  IMAD R0, R29, R10, R0 ;  /* 0x0000000a1d007224 */ /* 0x000fe200078e0200 */
[----:B0-----:R-:W-:Y:S02]  /*8c10*/  IABS R2, R16 ;  /* 0x0000001000027213 */ /* 0x001fe40000000000 */
[----:B----4-:R-:W-:Y:S02]  /*8c20*/  IABS R4, R18 ;  /* 0x0000001200047213 */ /* 0x010fe40000000000 */
[----:B------:R0:W-:Y:S01]  /*8c30*/  STL [R1+0x14], R0 ;  /* 0x0000140001007387 */ /* 0x0001e20000100800 */
[----:B-----5:R-:W-:Y:S01]  /*8c40*/  IABS R5, R19 ;  /* 0x0000001300057213 */ /* 0x020fe20000000000 */
[----:B------:R-:W-:-:S04]  /*8c50*/  IMAD.HI.U32 R6, R28, R3, RZ ;  /* 0x000000031c067227 */ /* 0x000fc800078e00ff */
[----:B------:R-:W-:Y:S01]  /*8c60*/  IMAD.HI.U32 R7, R28, R2, RZ ;  /* 0x000000021c077227 */ /* 0x000fe200078e00ff */
[----:B0-----:R-:W-:-:S03]  /*8c70*/  IABS R0, R17 ;  /* 0x0000001100007213 */ /* 0x001fc60000000000 */
        /* <DEDUP_REMOVED lines=14> */
[----:B------:R-:W-:Y:S01]  /*8d60*/  STL [R1+0xc], R6 ;  /* 0x00000c0601007387 */ /* 0x000fe20000100800 */
[----:B------:R-:W-:-:S03]  /*8d70*/  IABS R17, R13 ;  /* 0x0000000d00117213 */ /* 0x000fc60000000000 */
[----:B------:R-:W-:Y:S01]  /*8d80*/  STL [R1+0x8], R3 ;  /* 0x0000080301007387 */ /* 0x000fe20000100800 */
[----:B------:R-:W-:-:S03]  /*8d90*/  IABS R18, R12 ;  /* 0x0000000c00127213 */ /* 0x000fc60000000000 */
[----:B------:R-:W-:Y:S01]  /*8da0*/  STL [R1+0x4], R2 ;  /* 0x0000040201007387 */ /* 0x000fe20000100800 */
[----:B0-----:R-:W-:-:S03]  /*8db0*/  IABS R16, R14 ;  /* 0x0000000e00107213 */ /* 0x001fc60000000000 */
[----:B------:R0:W-:Y:S04]  /*8dc0*/  STL [R1], R0 ;  /* 0x0000000001007387 */ /* 0x0001e80000100800 */
[----:B------:R-:W4:Y:S04]  /*8dd0*/  LDL R13, [R1+0x1e3c] ;  /* 0x001e3c00010d7983 */ /* 0x000f280000100800 */
[----:B------:R-:W5:Y:S04]  /*8de0*/  LDL R12, [R1+0x1e40] ;  /* 0x001e4000010c7983 */ /* 0x000f680000100800 */
[----:B------:R-:W5:Y:S04]  /*8df0*/  LDL R19, [R1+0x1e2c] ;  /* 0x001e2c0001137983 */ /* 0x000f680000100800 */
[----:B------:R-:W5:Y:S01]  /*8e00*/  LDL R21, [R1+0x1e38] ;  /* 0x001e380001157983 */ /* 0x000f620000100800 */
[----:B0-----:R-:W-:-:S04]  /*8e10*/  IMAD.HI.U32 R0, R28, R18, RZ ;  /* 0x000000121c007227 */ /* 0x001fc800078e00ff */
        /* <DEDUP_REMOVED lines=10> */
[----:B------:R-:W-:-:S04]  /*8ec0*/  IMAD.MOV R4, RZ, RZ, -R4 ;  /* 0x000000ffff047224 */ /* 0x000fc800078e0a04 */
[----:B------:R-:W-:Y:S01]  /*8ed0*/  IMAD R15, R29, R4, R15 ;  /* 0x000000041d0f7224 */ /* 0x000fe200078e020f */
[----:B---3--:R-:W-:Y:S02]  /*8ee0*/  IABS R14, R11 ;  /* 0x0000000b000e7213 */ /* 0x008fe40000000000 */
[----:B------:R-:W2:Y:S03]  /*8ef0*/  LDL R11, [R1+0x1e34] ;  /* 0x001e3400010b7983 */ /* 0x000ea60000100800 */
[----:B------:R-:W-:-:S04]  /*8f00*/  IMAD.HI.U32 R5, R28, R14, RZ ;  /* 0x0000000e1c057227 */ /* 0x000fc800078e00ff */
[----:B------:R-:W-:Y:S01]  /*8f10*/  IMAD.MOV R5, RZ, RZ, -R5 ;  /* 0x000000ffff057224 */ /* 0x000fe200078e0a05 */
[----:B------:R0:W-:Y:S03]  /*8f20*/  STL [R1+0x23d8], R18 ;  /* 0x0023d81201007387 */ /* 0x0001e60000100800 */
[----:B------:R-:W-:Y:S01]  /*8f30*/  IMAD R14, R29, R5, R14 ;  /* 0x000000051d0e7224 */ /* 0x000fe200078e020e */
[----:B------:R-:W-:Y:S04]  /*8f40*/  STL [R1+0x23d4], R17 ;  /* 0x0023d41101007387 */ /* 0x000fe80000100800 */
[----:B------:R-:W-:Y:S04]  /*8f50*/  STL [R1+0x23dc], R16 ;  /* 0x0023dc1001007387 */ /* 0x000fe80000100800 */
[----:B------:R-:W-:Y:S04]  /*8f60*/  STL [R1+0x23e0], R15 ;  /* 0x0023e00f01007387 */ /* 0x000fe80000100800 */
[----:B------:R-:W-:Y:S04]  /*8f70*/  STL [R1+0x23e4], R14 ;  /* 0x0023e40e01007387 */ /* 0x000fe80000100800 */
[----:B------:R-:W3:Y:S04]  /*8f80*/  LDL R26, [R1+0x1e30] ;  /* 0x001e3000011a7983 */ /* 0x000ee80000100800 */
[----:B------:R-:W3:Y:S04]  /*8f90*/  LDL R27, [R1+0x1e24] ;  /* 0x001e2400011b7983 */ /* 0x000ee80000100800 */
[----:B------:R-:W3:Y:S01]  /*8fa0*/  LDL R20, [R1+0x1e28] ;  /* 0x001e280001147983 */ /* 0x000ee20000100800 */
[----:B----4-:R-:W-:-:S02]  /*8fb0*/  IABS R13, R13 ;  /* 0x0000000d000d7213 */ /* 0x010fc40000000000 */
[----:B-----5:R-:W-:-:S03]  /*8fc0*/  IABS R12, R12 ;  /* 0x0000000c000c7213 */ /* 0x020fc60000000000 */
[C---:B------:R-:W-:Y:S01]  /*8fd0*/  IMAD.HI.U32 R0, R28.reuse, R13, RZ ;  /* 0x0000000d1c007227 */ /* 0x040fe200078e00ff */
[----:B------:R-:W-:Y:S02]  /*8fe0*/  IABS R9, R19 ;  /* 0x0000001300097213 */ /* 0x000fe40000000000 */
[----:B------:R-:W4:Y:S01]  /*8ff0*/  LDL R19, [R1+0x1e20] ;  /* 0x001e200001137983 */ /* 0x000f220000100800 */
[----:B------:R-:W-:Y:S01]  /*9000*/  IABS R10, R21 ;  /* 0x00000015000a7213 */ /* 0x000fe20000000000 */
[C---:B------:R-:W-:Y:S02]  /*9010*/  IMAD.HI.U32 R4, R28.reuse, R12, RZ ;  /* 0x0000000c1c047227 */ /* 0x040fe400078e00ff */
[----:B------:R-:W5:Y:S02]  /*9020*/  LDL R21, [R1+0x1e1c] ;  /* 0x001e1c0001157983 */ /* 0x000f640000100800 */
        /* <DEDUP_REMOVED lines=11> */
[----:B------:R-:W-:Y:S01]  /*90e0*/  STL [R1+0x23ec], R12 ;  /* 0x0023ec0c01007387 */ /* 0x000fe20000100800 */
[----:B--2---:R-:W-:-:S05]  /*90f0*/  IABS R11, R11 ;  /* 0x0000000b000b7213 */ /* 0x004fca0000000000 */
[----:B------:R-:W-:-:S04]  /*9100*/  IMAD.HI.U32 R3, R28, R11, RZ ;  /* 0x0000000b1c037227 */ /* 0x000fc800078e00ff */
[----:B------:R-:W-:-:S04]  /*9110*/  IMAD.MOV R3, RZ, RZ, -R3 ;  /* 0x000000ffff037224 */ /* 0x000fc800078e0a03 */
[----:B------:R-:W-:-:S05]  /*9120*/  IMAD R11, R29, R3, R11 ;  /* 0x000000031d0b7224 */ /* 0x000fca00078e020b */
[----:B------:R-:W-:Y:S04]  /*9130*/  STL [R1+0x23f0], R11 ;  /* 0x0023f00b01007387 */ /* 0x000fe80000100800 */
[----:B------:R-:W-:Y:S04]  /*9140*/  STL [R1+0x23c0], R10 ;  /* 0x0023c00a01007387 */ /* 0x000fe80000100800 */
[----:B------:R1:W-:Y:S04]  /*9150*/  STL [R1+0x23bc], R9 ;  /* 0x0023bc0901007387 */ /* 0x0003e80000100800 */
[----:B------:R-:W2:Y:S04]  /*9160*/  LDL R25, [R1+0x1e18] ;  /* 0x001e180001197983 */ /* 0x000ea80000100800 */
[----:B0-----:R-:W2:Y:S01]  /*9170*/  LDL R18, [R1+0x1e14] ;  /* 0x001e140001127983 */ /* 0x001ea20000100800 */
[----:B---3--:R-:W-:-:S03]  /*9180*/  IABS R8, R26 ;  /* 0x0000001a00087213 */ /* 0x008fc60000000000 */
[----:B------:R-:W3:Y:S01]  /*9190*/  LDL R26, [R1+0x1e0c] ;  /* 0x001e0c00011a7983 */ /* 0x000ee20000100800 */
[----:B------:R-:W-:-:S03]  /*91a0*/  IABS R7, R27 ;  /* 0x0000001b00077213 */ /* 0x000fc60000000000 */
[----:B------:R-:W3:Y:S01]  /*91b0*/  LDL R27, [R1+0x1e10] ;  /* 0x001e1000011b7983 */ /* 0x000ee20000100800 */
[----:B------:R-:W-:Y:S01]  /*91c0*/  IABS R6, R20 ;  /* 0x0000001400067213 */ /* 0x000fe20000000000 */
[----:B------:R-:W-:-:S04]  /*91d0*/  IMAD.HI.U32 R0, R28, R8, RZ ;  /* 0x000000081c007227 */ /* 0x000fc800078e00ff */
[----:B------:R-:W-:-:S04]  /*91e0*/  IMAD.HI.U32 R2, R28, R6, RZ ;  /* 0x000000061c027227 */ /* 0x000fc800078e00ff */
[----:B------:R-:W-:Y:S02]  /*91f0*/  IMAD.MOV R0, RZ, RZ, -R0 ;  /* 0x000000ffff007224 */ /* 0x000fe400078e0a00 */
[----:B------:R-:W-:Y:S02]  /*9200*/  IMAD.MOV R2, RZ, RZ, -R2 ;  /* 0x000000ffff027224 */ /* 0x000fe400078e0a02 */
[C---:B------:R-:W-:Y:S02]  /*9210*/  IMAD R8, R29.reuse, R0, R8 ;  /* 0x000000001d087224 */ /* 0x040fe400078e0208 */
[----:B------:R-:W-:Y:S01]  /*9220*/  IMAD R6, R29, R2, R6 ;  /* 0x000000021d067224 */ /* 0x000fe200078e0206 */
[----:B----4-:R-:W-:Y:S01]  /*9230*/  IABS R4, R19 ;  /* 0x0000001300047213 */ /* 0x010fe20000000000 */
[----:B------:R-:W-:-:S04]  /*9240*/  IMAD.HI.U32 R19, R28, R7, RZ ;  /* 0x000000071c137227 */ /* 0x000fc800078e00ff */
[----:B------:R-:W-:Y:S01]  /*9250*/  IMAD.MOV R19, RZ, RZ, -R19 ;  /* 0x000000ffff137224 */ /* 0x000fe200078e0a13 */
[----:B-----5:R-:W-:Y:S02]  /*9260*/  IABS R5, R21 ;  /* 0x0000001500057213 */ /* 0x020fe40000000000 */
[----:B------:R-:W4:Y:S01]  /*9270*/  LDL R21, [R1+0x1e04] ;  /* 0x001e040001157983 */ /* 0x000f220000100800 */
[----:B------:R-:W-:-:S03]  /*9280*/  IMAD R7, R29, R19, R7 ;  /* 0x000000131d077224 */ /* 0x000fc600078e0207 */
[----:B-1----:R-:W5:Y:S01]  /*9290*/  LDL.LU R9, [R1+0x70] ;  /* 0x0000700001097983 */ /* 0x002f620000300800 */
[----:B------:R-:W-:-:S03]  /*92a0*/  IMAD.HI.U32 R3, R28, R5, RZ ;  /* 0x000000051c037227 */ /* 0x000fc600078e00ff */
[----:B------:R-:W4:Y:S01]  /*92b0*/  LDL.LU R10, [R1+0x6c] ;  /* 0x00006c00010a7983 */ /* 0x000f220000300800 */
[----:B------:R-:W-:-:S03]  /*92c0*/  IMAD.HI.U32 R20, R28, R4, RZ ;  /* 0x000000041c147227 */ /* 0x000fc600078e00ff */
[----:B------:R-:W4:Y:S04]  /*92d0*/  LDL.LU R14, [R1+0x68] ;  /* 0x00006800010e7983 */ /* 0x000f280000300800 */
[----:B------:R-:W-:Y:S01]  /*92e0*/  STL [R1+0x23c4], R8 ;  /* 0x0023c40801007387 */ /* 0x000fe20000100800 */
[----:B------:R-:W-:-:S03]  /*92f0*/  IMAD.MOV R0, RZ, RZ, -R3 ;  /* 0x000000ffff007224 */ /* 0x000fc600078e0a03 */
[----:B------:R-:W-:Y:S01]  /*9300*/  STL [R1+0x23c8], R7 ;  /* 0x0023c80701007387 */ /* 0x000fe20000100800 */
[----:B------:R-:W-:-:S03]  /*9310*/  IMAD.MOV R19, RZ, RZ, -R20 ;  /* 0x000000ffff137224 */ /* 0x000fc600078e0a14 */
[----:B------:R-:W-:Y:S04]  /*9320*/  STL [R1+0x23cc], R6 ;  /* 0x0023cc0601007387 */ /* 0x000fe80000100800 */
[----:B------:R-:W5:Y:S01]  /*9330*/  LDL.LU R15, [R1+0x64] ;  /* 0x00006400010f7983 */ /* 0x000f620000300800 */
[C---:B------:R-:W-:Y:S02]  /*9340*/  IMAD R5, R29.reuse, R0, R5 ;  /* 0x000000001d057224 */ /* 0x040fe400078e0205 */
[----:B------:R-:W-:-:S03]  /*9350*/  IMAD R4, R29, R19, R4 ;  /* 0x000000131d047224 */ /* 0x000fc600078e0204 */
[----:B------:R-:W-:Y:S04]  /*9360*/  STL [R1+0x23d0], R5 ;  /* 0x0023d00501007387 */ /* 0x000fe80000100800 */
[----:B------:R0:W-:Y:S01]  /*9370*/  STL [R1+0x23f4], R4 ;  /* 0x0023f40401007387 */ /* 0x0001e20000100800 */
[----:B--2---:R-:W-:-:S03]  /*9380*/  IABS R2, R25 ;  /* 0x0000001900027213 */ /* 0x004fc60000000000 */
[----:B------:R-:W2:Y:S01]  /*9390*/  LDL R25, [R1+0x1e08] ;  /* 0x001e080001197983 */ /* 0x000ea20000100800 */
[----:B------:R-:W-:Y:S01]  /*93a0*/  IABS R3, R18 ;  /* 0x0000001200037213 */ /* 0x000fe20000000000 */
[C---:B------:R-:W-:Y:S02]  /*93b0*/  IMAD.HI.U32 R19, R28.reuse, R2, RZ ;  /* 0x000000021c137227 */ /* 0x040fe400078e00ff */
[----:B------:R-:W2:Y:S02]  /*93c0*/  LDL.LU R16, [R1+0x60] ;  /* 0x0000600001107983 */ /* 0x000ea40000300800 */
[----:B------:R-:W-:Y:S01]  /*93d0*/  IMAD.HI.U32 R20, R28, R3, RZ ;  /* 0x000000031c147227 */ /* 0x000fe200078e00ff */
[----:B---3--:R-:W-:Y:S01]  /*93e0*/  IABS R0, R26 ;  /* 0x0000001a00007213 */ /* 0x008fe20000000000 */
[----:B------:R-:W3:Y:S02]  /*93f0*/  LDL.LU R11, [R1+0x58] ;  /* 0x00005800010b7983 */ /* 0x000ee40000300800 */
[----:B------:R-:W-:-:S02]  /*9400*/  IMAD.MOV R19, RZ, RZ, -R19 ;  /* 0x000000ffff137224 */ /* 0x000fc400078e0a13 */
[----:B------:R-:W-:Y:S01]  /*9410*/  IMAD.MOV R20, RZ, RZ, -R20 ;  /* 0x000000ffff147224 */ /* 0x000fe200078e0a14 */
[----:B------:R-:W3:Y:S01]  /*9420*/  LDL.LU R12, [R1+0x54] ;  /* 0x00005400010c7983 */ /* 0x000ee20000300800 */
[----:B------:R-:W-:Y:S01]  /*9430*/  IABS R27, R27 ;  /* 0x0000001b001b7213 */ /* 0x000fe20000000000 */
[C---:B------:R-:W-:Y:S02]  /*9440*/  IMAD R2, R29.reuse, R19, R2 ;  /* 0x000000131d027224 */ /* 0x040fe400078e0202 */
[----:B------:R-:W3:Y:S01]  /*9450*/  LDL.LU R13, [R1+0x50] ;  /* 0x00005000010d7983 */ /* 0x000ee20000300800 */
[----:B------:R-:W-:Y:S02]  /*9460*/  IMAD R3, R29, R20, R3 ;  /* 0x000000141d037224 */ /* 0x000fe400078e0203 */
[C---:B------:R-:W-:Y:S01]  /*9470*/  IMAD.HI.U32 R19, R28.reuse, R0, RZ ;  /* 0x000000001c137227 */ /* 0x040fe200078e00ff */
[----:B------:R-:W3:Y:S04]  /*9480*/  LDL.LU R17, [R1+0x4c] ;  /* 0x00004c0001117983 */ /* 0x000ee80000300800 */
[----:B0-----:R-:W3:Y:S01]  /*9490*/  LDL.LU R4, [R1+0x40] ;  /* 0x0000400001047983 */ /* 0x001ee20000300800 */
[----:B------:R-:W-:-:S03]  /*94a0*/  IMAD.HI.U32 R20, R28, R27, RZ ;  /* 0x0000001b1c147227 */ /* 0x000fc600078e00ff */
[----:B------:R-:W3:Y:S01]  /*94b0*/  LDL.LU R5, [R1+0x3c] ;  /* 0x00003c0001057983 */ /* 0x000ee20000300800 */
[----:B------:R-:W-:-:S03]  /*94c0*/  IMAD.MOV R19, RZ, RZ, -R19 ;  /* 0x000000ffff137224 */ /* 0x000fc600078e0a13 */
[----:B------:R-:W3:Y:S04]  /*94d0*/  LDL.LU R6, [R1+0x398] ;  /* 0x0003980001067983 */ /* 0x000ee80000300800 */
[----:B------:R-:W3:Y:S04]  /*94e0*/  LDL.LU R7, [R1+0x384] ;  /* 0x0003840001077983 */ /* 0x000ee80000300800 */
[----:B------:R-:W3:Y:S01]  /*94f0*/  LDL.LU R18, [R1+0x388] ;  /* 0x0003880001127983 */ /* 0x000ee20000300800 */
[----:B------:R-:W-:-:S03]  /*9500*/  IMAD.MOV R20, RZ, RZ, -R20 ;  /* 0x000000ffff147224 */ /* 0x000fc600078e0a14 */
[----:B------:R0:W-:Y:S01]  /*9510*/  STL [R1+0x23f8], R3 ;  /* 0x0023f80301007387 */ /* 0x0001e20000100800 */
[C---:B------:R-:W-:Y:S02]  /*9520*/  IMAD R0, R29.reuse, R19, R0 ;  /* 0x000000131d007224 */ /* 0x040fe400078e0200 */
[----:B------:R-:W-:Y:S01]  /*9530*/  IMAD R27, R29, R20, R27 ;  /* 0x000000141d1b7224 */ /* 0x000fe200078e021b */
[----:B0-----:R-:W3:Y:S04]  /*9540*/  LDL.LU R3, [R1+0x5c] ;  /* 0x00005c0001037983 */ /* 0x001ee80000300800 */
[----:B------:R0:W-:Y:S04]  /*9550*/  STL [R1+0x23fc], R2 ;  /* 0x0023fc0201007387 */ /* 0x0001e80000100800 */
[----:B0-----:R-:W3:Y:S04]  /*9560*/  LDL.LU R2, [R1+0x44] ;  /* 0x0000440001027983 */ /* 0x001ee80000300800 */
[----:B------:R-:W-:Y:S04]  /*9570*/  STL [R1+0x2400], R0 ;  /* 0x0024000001007387 */ /* 0x000fe80000100800 */
[----:B------:R-:W3:Y:S01]  /*9580*/  LDL.LU R20, [R1+0x48] ;  /* 0x0000480001147983 */ /* 0x000ee20000300800 */
[----:B----4-:R-:W-:-:S02]  /*9590*/  ISETP.GT.U32.AND P1, PT, R22, R10, PT ;  /* 0x0000000a1600720c */ /* 0x010fc40003f24070 */
[C---:B-----5:R-:W-:Y:S02]  /*95a0*/  ISETP.GT.U32.AND P4, PT, R29.reuse, R15, PT ;  /* 0x0000000f1d00720c */ /* 0x060fe40003f84070 */
[----:B------:R-:W-:Y:S02]  /*95b0*/  ISETP.GT.U32.AND P2, PT, R29, R14, PT ;  /* 0x0000000e1d00720c */ /* 0x000fe40003f44070 */
[----:B------:R-:W-:-:S07]  /*95c0*/  ISETP.GT.U32.AND P0, PT, R22, R9, PT ;  /* 0x000000091600720c */ /* 0x000fce0003f04070 */
[----:B------:R-:W-:Y:S02]  /*95d0*/  @!P1 IMAD.IADD R10, R10, 0x1, -R22 ;  /* 0x000000010a0a9824 */ /* 0x000fe400078e0a16 */
[--C-:B------:R-:W-:Y:S02]  /*95e0*/  @!P4 IMAD.IADD R15, R15, 0x1, -R29.reuse ;  /* 0x000000010f0fc824 */ /* 0x100fe400078e0a1d */
[----:B------:R-:W-:-:S03]  /*95f0*/  @!P2 IMAD.IADD R14, R14, 0x1, -R29 ;  /* 0x000000010e0ea824 */ /* 0x000fc600078e0a1d */
[----:B------:R-:W-:Y:S02]  /*9600*/  ISETP.GT.U32.AND P6, PT, R29, R15, PT ;  /* 0x0000000f1d00720c */ /* 0x000fe40003fc4070 */
[----:B------:R-:W-:Y:S01]  /*9610*/  ISETP.GT.U32.AND P3, PT, R22, R10, PT ;  /* 0x0000000a1600720c */ /* 0x000fe20003f64070 */
[----:B------:R-:W-:Y:S01]  /*9620*/  @!P0 IMAD.IADD R9, R9, 0x1, -R22 ;  /* 0x0000000109098824 */ /* 0x000fe200078e0a16 */
[----:B------:R-:W-:-:S04]  /*9630*/  IABS R26, R21 ;  /* 0x00000015001a7213 */ /* 0x000fc80000000000 */
[----:B------:R-:W-:-:S05]  /*9640*/  ISETP.GT.U32.AND P1, PT, R22, R9, PT ;  /* 0x000000091600720c */ /* 0x000fca0003f24070 */
[----:B------:R-:W-:Y:S02]  /*9650*/  @!P6 IMAD.IADD R15, R15, 0x1, -R29 ;  /* 0x000000010f0fe824 */ /* 0x000fe400078e0a1d */
[----:B------:R-:W-:Y:S01]  /*9660*/  @!P3 IMAD.IADD R10, R10, 0x1, -R22 ;  /* 0x000000010a0ab824 */ /* 0x000fe200078e0a16 */
[----:B------:R-:W-:Y:S01]  /*9670*/  ISETP.GT.U32.AND P0, PT, R29, R14, PT ;  /* 0x0000000e1d00720c */ /* 0x000fe20003f04070 */
[----:B------:R-:W-:-:S04]  /*9680*/  IMAD.HI.U32 R21, R28, R26, RZ ;  /* 0x0000001a1c157227 */ /* 0x000fc800078e00ff */
[----:B------:R-:W-:Y:S02]  /*9690*/  IMAD.MOV R21, RZ, RZ, -R21 ;  /* 0x000000ffff157224 */ /* 0x000fe400078e0a15 */
[----:B------:R-:W-:Y:S02]  /*96a0*/  @!P1 IMAD.IADD R9, R9, 0x1, -R22 ;  /* 0x0000000109099824 */ /* 0x000fe400078e0a16 */
[C---:B------:R-:W-:Y:S01]  /*96b0*/  IMAD R26, R29.reuse, R21, R26 ;  /* 0x000000151d1a7224 */ /* 0x040fe200078e021a */
[----:B------:R-:W-:Y:S03]  /*96c0*/  STL [R1+0x2404], R27 ;  /* 0x0024041b01007387 */ /* 0x000fe60000100800 */
[----:B------:R-:W-:Y:S01]  /*96d0*/  @!P0 IMAD.IADD R14, R14, 0x1, -R29 ;  /* 0x000000010e0e8824 */ /* 0x000fe200078e0a1d */
[----:B------:R-:W-:Y:S04]  /*96e0*/  STL [R1+0x2408], R26 ;  /* 0x0024081a01007387 */ /* 0x000fe80000100800 */
[----:B------:R-:W-:Y:S04]  /*96f0*/  STL [R1+0x70], R9 ;  /* 0x0000700901007387 */ /* 0x000fe80000100800 */
[----:B------:R-:W-:Y:S04]  /*9700*/  STL [R1+0x6c], R10 ;  /* 0x00006c0a01007387 */ /* 0x000fe80000100800 */
[----:B------:R-:W4:Y:S04]  /*9710*/  LDL.LU R8, [R1+0x38c] ;  /* 0x00038c0001087983 */ /* 0x000f280000300800 */
[----:B------:R0:W-:Y:S04]  /*9720*/  STL [R1+0x68], R14 ;  /* 0x0000680e01007387 */ /* 0x0001e80000100800 */
[----:B0-----:R-:W5:Y:S04]  /*9730*/  LDL.LU R14, [R1+0x390] ;  /* 0x00039000010e7983 */ /* 0x001f680000300800 */
[----:B------:R-:W4:Y:S04]  /*9740*/  LDL.LU R9, [R1+0x394] ;  /* 0x0003940001097983 */ /* 0x000f280000300800 */
[----:B------:R0:W-:Y:S04]  /*9750*/  STL [R1+0x64], R15 ;  /* 0x0000640f01007387 */ /* 0x0001e80000100800 */
[----:B------:R-:W4:Y:S04]  /*9760*/  LDL.LU R10, [R1+0x370] ;  /* 0x00037000010a7983 */ /* 0x000f280000300800 */
[----:B0-----:R-:W4:Y:S01]  /*9770*/  LDL.LU R15, [R1+0x374] ;  /* 0x00037400010f7983 */ /* 0x001f220000300800 */
[----:B--2---:R-:W-:-:S02]  /*9780*/  ISETP.GT.U32.AND P2, PT, R29, R16, PT ;  /* 0x000000101d00720c */ /* 0x004fc40003f44070 */
[C---:B---3--:R-:W-:Y:S02]  /*9790*/  ISETP.GT.U32.AND P4, PT, R29.reuse, R11, PT ;  /* 0x0000000b1d00720c */ /* 0x048fe40003f84070 */
[----:B------:R-:W-:-:S09]  /*97a0*/  ISETP.GT.U32.AND P3, PT, R29, R12, PT ;  /* 0x0000000c1d00720c */ /* 0x000fd20003f64070 */
[--C-:B------:R-:W-:Y:S02]  /*97b0*/  @!P2 IMAD.IADD R16, R16, 0x1, -R29.reuse ;  /* 0x000000011010a824 */ /* 0x100fe400078e0a1d */
[--C-:B------:R-:W-:Y:S01]  /*97c0*/  @!P4 IMAD.IADD R11, R11, 0x1, -R29.reuse ;  /* 0x000000010b0bc824 */ /* 0x100fe200078e0a1d */
[C---:B------:R-:W-:Y:S01]  /*97d0*/  ISETP.GT.U32.AND P4, PT, R29.reuse, R5, PT ;  /* 0x000000051d00720c */ /* 0x040fe20003f84070 */
[----:B------:R-:W-:Y:S01]  /*97e0*/  @!P3 IMAD.IADD R12, R12, 0x1, -R29 ;  /* 0x000000010c0cb824 */ /* 0x000fe200078e0a1d */
[C---:B------:R-:W-:Y:S02]  /*97f0*/  ISETP.GT.U32.AND P5, PT, R29.reuse, R3, PT ;  /* 0x000000031d00720c */ /* 0x040fe40003fa4070 */
[----:B------:R-:W-:-:S11]  /*9800*/  ISETP.GT.U32.AND P2, PT, R29, R2, PT ;  /* 0x000000021d00720c */ /* 0x000fd60003f44070 */
[--C-:B------:R-:W-:Y:S01]  /*9810*/  @!P5 IMAD.IADD R3, R3, 0x1, -R29.reuse ;  /* 0x000000010303d824 */ /* 0x100fe200078e0a1d */
[C---:B------:R-:W-:Y:S02]  /*9820*/  ISETP.GT.U32.AND P5, PT, R29.reuse, R4, PT ;  /* 0x000000041d00720c */ /* 0x040fe40003fa4070 */
[C---:B------:R-:W-:Y:S01]  /*9830*/  ISETP.GT.U32.AND P6, PT, R29.reuse, R20, PT ;  /* 0x000000141d00720c */ /* 0x040fe20003fc4070 */
[----:B------:R-:W-:Y:S01]  /*9840*/  @!P2 IMAD.IADD R2, R2, 0x1, -R29 ;  /* 0x000000010202a824 */ /* 0x000fe200078e0a1d */
[----:B------:R-:W-:-:S09]  /*9850*/  ISETP.GT.U32.AND P2, PT, R29, R3, PT ;  /* 0x000000031d00720c */ /* 0x000fd20003f44070 */
[--C-:B------:R-:W-:Y:S02]  /*9860*/  @!P5 IMAD.IADD R4, R4, 0x1, -R29.reuse ;  /* 0x000000010404d824 */ /* 0x100fe400078e0a1d */
[--C-:B------:R-:W-:Y:S01]  /*9870*/  @!P6 IMAD.IADD R20, R20, 0x1, -R29.reuse ;  /* 0x000000011414e824 */ /* 0x100fe200078e0a1d */
[----:B------:R-:W-:Y:S01]  /*9880*/  ISETP.GT.U32.AND P6, PT, R29, R16, PT ;  /* 0x000000101d00720c */ /* 0x000fe20003fc4070 */
[--C-:B------:R-:W-:Y:S01]  /*9890*/  @!P4 IMAD.IADD R5, R5, 0x1, -R29.reuse ;  /* 0x000000010505c824 */ /* 0x100fe200078e0a1d */
[C---:B------:R-:W-:Y:S02]  /*98a0*/  ISETP.GT.U32.AND P5, PT, R29.reuse, R11, PT ;  /* 0x0000000b1d00720c */ /* 0x040fe40003fa4070 */
[C---:B------:R-:W-:Y:S02]  /*98b0*/  ISETP.GT.U32.AND P4, PT, R29.reuse, R12, PT ;  /* 0x0000000c1d00720c */ /* 0x040fe40003f84070 */
[C---:B------:R-:W-:Y:S02]  /*98c0*/  ISETP.GT.U32.AND P1, PT, R29.reuse, R13, PT ;  /* 0x0000000d1d00720c */ /* 0x040fe40003f24070 */
[----:B------:R-:W-:Y:S01]  /*98d0*/  ISETP.GT.U32.AND P3, PT, R29, R6, PT ;  /* 0x000000061d00720c */ /* 0x000fe20003f64070 */
[----:B------:R-:W-:-:S04]  /*98e0*/  @!P2 IMAD.IADD R3, R3, 0x1, -R29 ;  /* 0x000000010303a824 */ /* 0x000fc800078e0a1d */
[--C-:B------:R-:W-:Y:S02]  /*98f0*/  @!P6 IMAD.IADD R16, R16, 0x1, -R29.reuse ;  /* 0x000000011010e824 */ /* 0x100fe400078e0a1d */
[----:B------:R-:W-:-:S03]  /*9900*/  @!P5 IMAD.IADD R11, R11, 0x1, -R29 ;  /* 0x000000010b0bd824 */ /* 0x000fc600078e0a1d */
[----:B------:R0:W-:Y:S01]  /*9910*/  STL [R1+0x60], R16 ;  /* 0x0000601001007387 */ /* 0x0001e20000100800 */
[--C-:B------:R-:W-:Y:S02]  /*9920*/  @!P4 IMAD.IADD R12, R12, 0x1, -R29.reuse ;  /* 0x000000010c0cc824 */ /* 0x100fe400078e0a1d */
[--C-:B------:R-:W-:Y:S01]  /*9930*/  @!P1 IMAD.IADD R13, R13, 0x1, -R29.reuse ;  /* 0x000000010d0d9824 */ /* 0x100fe200078e0a1d */
[----:B0-----:R-:W2:Y:S04]  /*9940*/  LDL.LU R16, [R1+0x378] ;  /* 0x0003780001107983 */ /* 0x001ea80000300800 */
[----:B------:R-:W3:Y:S04]  /*9950*/  LDL.LU R0, [R1+0x37c] ;  /* 0x00037c0001007983 */ /* 0x000ee80000300800 */
[----:B------:R0:W-:Y:S01]  /*9960*/  STL [R1+0x5c], R3 ;  /* 0x00005c0301007387 */ /* 0x0001e20000100800 */
[----:B------:R-:W-:Y:S01]  /*9970*/  @!P3 IMAD.IADD R6, R6, 0x1, -R29 ;  /* 0x000000010606b824 */ /* 0x000fe200078e0a1d */
[----:B------:R-:W-:-:S02]  /*9980*/  ISETP.GT.U32.AND P3, PT, R29, R13, PT ;  /* 0x0000000d1d00720c */ /* 0x000fc40003f64070 */
[----:B0-----:R-:W2:Y:S04]  /*9990*/  LDL.LU R3, [R1+0x380] ;  /* 0x0003800001037983 */ /* 0x001ea80000300800 */
[----:B------:R0:W-:Y:S04]  /*99a0*/  STL [R1+0x58], R11 ;  /* 0x0000580b01007387 */ /* 0x0001e80000100800 */
[----:B0-----:R-:W2:Y:S04]  /*99b0*/  LDL.LU R11, [R1+0x35c] ;  /* 0x00035c00010b7983 */ /* 0x001ea80000300800 */
[----:B------:R0:W-:Y:S04]  /*99c0*/  STL [R1+0x54], R12 ;  /* 0x0000540c01007387 */ /* 0x0001e80000100800 */
[----:B0-----:R-:W2:Y:S01]  /*99d0*/  LDL.LU R12, [R1+0x360] ;  /* 0x00036000010c7983 */ /* 0x001ea20000300800 */
[----:B------:R-:W-:-:S05]  /*99e0*/  @!P3 IMAD.IADD R13, R13, 0x1, -R29 ;  /* 0x000000010d0db824 */ /* 0x000fca00078e0a1d */
[----:B------:R0:W-:Y:S04]  /*99f0*/  STL [R1+0x50], R13 ;  /* 0x0000500d01007387 */ /* 0x0001e80000100800 */
[----:B0-----:R-:W2:Y:S01]  /*9a00*/  LDL.LU R13, [R1+0x364] ;  /* 0x00036400010d7983 */ /* 0x001ea20000300800 */
[C---:B------:R-:W-:Y:S02]  /*9a10*/  ISETP.GT.U32.AND P0, PT, R29.reuse, R17, PT ;  /* 0x000000111d00720c */ /* 0x040fe40003f04070 */
[----:B------:R-:W-:-:S11]  /*9a20*/  ISETP.GT.U32.AND P1, PT, R29, R7, PT ;  /* 0x000000071d00720c */ /* 0x000fd60003f24070 */
[--C-:B------:R-:W-:Y:S01]  /*9a30*/  @!P0 IMAD.IADD R17, R17, 0x1, -R29.reuse ;  /* 0x0000000111118824 */ /* 0x100fe200078e0a1d */
[----:B------:R-:W-:Y:S01]  /*9a40*/  ISETP.GT.U32.AND P0, PT, R29, R18, PT ;  /* 0x000000121d00720c */ /* 0x000fe20003f04070 */
[----:B------:R-:W-:Y:S01]  /*9a50*/  @!P1 IMAD.IADD R7, R7, 0x1, -R29 ;  /* 0x0000000107079824 */ /* 0x000fe200078e0a1d */
[C---:B------:R-:W-:Y:S02]  /*9a60*/  ISETP.GT.U32.AND P2, PT, R29.reuse, R2, PT ;  /* 0x000000021d00720c */ /* 0x040fe40003f44070 */
[C---:B------:R-:W-:Y:S02]  /*9a70*/  ISETP.GT.U32.AND P1, PT, R29.reuse, R17, PT ;  /* 0x000000111d00720c */ /* 0x040fe40003f24070 */
[----:B------:R-:W-:-:S07]  /*9a80*/  ISETP.GT.U32.AND P5, PT, R29, R4, PT ;  /* 0x000000041d00720c */ /* 0x000fce0003fa4070 */
[--C-:B------:R-:W-:Y:S01]  /*9a90*/  @!P0 IMAD.IADD R18, R18, 0x1, -R29.reuse ;  /* 0x0000000112128824 */ /* 0x100fe200078e0a1d */
[C---:B------:R-:W-:Y:S01]  /*9aa0*/  ISETP.GT.U32.AND P0, PT, R29.reuse, R20, PT ;  /* 0x000000141d00720c */ /* 0x040fe20003f04070 */
[--C-:B------:R-:W-:Y:S01]  /*9ab0*/  @!P2 IMAD.IADD R2, R2, 0x1, -R29.reuse ;  /* 0x000000010202a824 */ /* 0x100fe200078e0a1d */
[C---:B------:R-:W-:Y:S02]  /*9ac0*/  ISETP.GT.U32.AND P4, PT, R29.reuse, R5, PT ;  /* 0x000000051d00720c */ /* 0x040fe40003f84070 */
[----:B------:R-:W-:Y:S01]  /*9ad0*/  ISETP.GT.U32.AND P6, PT, R29, R18, PT ;  /* 0x000000121d00720c */ /* 0x000fe20003fc4070 */
[--C-:B------:R-:W-:Y:S01]  /*9ae0*/  @!P1 IMAD.IADD R17, R17, 0x1, -R29.reuse ;  /* 0x0000000111119824 */ /* 0x100fe200078e0a1d */
[----:B-----5:R-:W-:Y:S01]  /*9af0*/  ISETP.GT.U32.AND P2, PT, R29, R14, PT ;  /* 0x0000000e1d00720c */ /* 0x020fe20003f44070 */
[----:B------:R-:W-:-:S06]  /*9b00*/  @!P5 IMAD.IADD R4, R4, 0x1, -R29 ;  /* 0x000000010404d824 */ /* 0x000fcc00078e0a1d */
[--C-:B------:R-:W-:Y:S01]  /*9b10*/  @!P0 IMAD.IADD R20, R20, 0x1, -R29.reuse ;  /* 0x0000000114148824 */ /* 0x100fe200078e0a1d */
[C---:B----4-:R-:W-:Y:S02]  /*9b20*/  ISETP.GT.U32.AND P0, PT, R29.reuse, R8, PT ;  /* 0x000000081d00720c */ /* 0x050fe40003f04070 */
[----:B------:R-:W-:Y:S01]  /*9b30*/  ISETP.GT.U32.AND P5, PT, R29, R9, PT ;  /* 0x000000091d00720c */ /* 0x000fe20003fa4070 */
[----:B------:R0:W-:Y:S01]  /*9b40*/  STL [R1+0x4c], R17 ;  /* 0x00004c1101007387 */ /* 0x0001e20000100800 */
[--C-:B------:R-:W-:Y:S02]  /*9b50*/  @!P6 IMAD.IADD R18, R18, 0x1, -R29.reuse ;  /* 0x000000011212e824 */ /* 0x100fe400078e0a1d */
[--C-:B------:R-:W-:Y:S01]  /*9b60*/  @!P4 IMAD.IADD R5, R5, 0x1, -R29.reuse ;  /* 0x000000010505c824 */ /* 0x100fe200078e0a1d */
[C---:B------:R-:W-:Y:S01]  /*9b70*/  ISETP.GT.U32.AND P4, PT, R29.reuse, R10, PT ;  /* 0x0000000a1d00720c */ /* 0x040fe20003f84070 */
[----:B0-----:R-:W4:Y:S05]  /*9b80*/  LDL.LU R17, [R1+0x36c] ;  /* 0x00036c0001117983 */ /* 0x001f2a0000300800 */
[--C-:B------:R-:W-:Y:S01]  /*9b90*/  @!P0 IMAD.IADD R8, R8, 0x1, -R29.reuse ;  /* 0x0000000108088824 */ /* 0x100fe200078e0a1d */
[C---:B------:R-:W-:Y:S01]  /*9ba0*/  ISETP.GT.U32.AND P3, PT, R29.reuse, R6, PT ;  /* 0x000000061d00720c */ /* 0x040fe20003f64070 */
[--C-:B------:R-:W-:Y:S01]  /*9bb0*/  @!P2 IMAD.IADD R14, R14, 0x1, -R29.reuse ;  /* 0x000000010e0ea824 */ /* 0x100fe200078e0a1d */
[----:B------:R-:W-:Y:S01]  /*9bc0*/  ISETP.GT.U32.AND P1, PT, R29, R7, PT ;  /* 0x000000071d00720c */ /* 0x000fe20003f24070 */
[----:B------:R-:W-:-:S03]  /*9bd0*/  @!P5 IMAD.IADD R9, R9, 0x1, -R29 ;  /* 0x000000010909d824 */ /* 0x000fc600078e0a1d */
[--C-:B------:R-:W-:Y:S01]  /*9be0*/  @!P4 IMAD.IADD R10, R10, 0x1, -R29.reuse ;  /* 0x000000010a0ac824 */ /* 0x100fe200078e0a1d */
[----:B------:R-:W-:Y:S04]  /*9bf0*/  STL [R1+0x48], R20 ;  /* 0x0000481401007387 */ /* 0x000fe80000100800 */
[----:B------:R-:W-:Y:S02]  /*9c00*/  STL [R1+0x44], R2 ;  /* 0x0000440201007387 */ /* 0x000fe40000100800 */
[--C-:B------:R-:W-:Y:S02]  /*9c10*/  @!P3 IMAD.IADD R6, R6, 0x1, -R29.reuse ;  /* 0x000000010606b824 */ /* 0x100fe400078e0a1d */
[----:B------:R-:W-:Y:S01]  /*9c20*/  STL [R1+0x40], R4 ;  /* 0x0000400401007387 */ /* 0x000fe20000100800 */
[----:B------:R-:W-:Y:S01]  /*9c30*/  @!P1 IMAD.IADD R7, R7, 0x1, -R29 ;  /* 0x0000000107079824 */ /* 0x000fe200078e0a1d */
[----:B------:R-:W-:-:S02]  /*9c40*/  ISETP.GT.U32.AND P3, PT, R29, R15, PT ;  /* 0x0000000f1d00720c */ /* 0x000fc40003f64070 */
[----:B------:R-:W-:Y:S04]  /*9c50*/  STL [R1+0x3c], R5 ;  /* 0x00003c0501007387 */ /* 0x000fe80000100800 */
[----:B------:R-:W-:Y:S04]  /*9c60*/  STL [R1+0x398], R6 ;  /* 0x0003980601007387 */ /* 0x000fe80000100800 */
[----:B------:R0:W-:Y:S04]  /*9c70*/  STL [R1+0x388], R18 ;  /* 0x0003881201007387 */ /* 0x0001e80000100800 */
[----:B------:R1:W-:Y:S04]  /*9c80*/  STL [R1+0x384], R7 ;  /* 0x0003840701007387 */ /* 0x0003e80000100800 */
[----:B0-----:R-:W5:Y:S04]  /*9c90*/  LDL.LU R18, [R1+0x348] ;  /* 0x0003480001127983 */ /* 0x001f680000300800 */
[----:B------:R-:W5:Y:S04]  /*9ca0*/  LDL.LU R4, [R1+0x34c] ;  /* 0x00034c0001047983 */ /* 0x000f680000300800 */
[----:B------:R-:W5:Y:S04]  /*9cb0*/  LDL.LU R5, [R1+0x350] ;  /* 0x0003500001057983 */ /* 0x000f680000300800 */
[----:B------:R-:W5:Y:S04]  /*9cc0*/  LDL.LU R6, [R1+0x354] ;  /* 0x0003540001067983 */ /* 0x000f680000300800 */
[----:B-1----:R-:W5:Y:S01]  /*9cd0*/  LDL.LU R7, [R1+0x358] ;  /* 0x0003580001077983 */ /* 0x002f620000300800 */
[----:B------:R-:W-:Y:S01]  /*9ce0*/  @!P3 IMAD.IADD R15, R15, 0x1, -R29 ;  /* 0x000000010f0fb824 */ /* 0x000fe200078e0a1d */
[----:B---3--:R-:W-:-:S02]  /*9cf0*/  ISETP.GT.U32.AND P6, PT, R29, R0, PT ;  /* 0x000000001d00720c */ /* 0x008fc40003fc4070 */
[----:B--2---:R-:W-:-:S11]  /*9d00*/  ISETP.GT.U32.AND P0, PT, R29, R3, PT ;  /* 0x000000031d00720c */ /* 0x004fd60003f04070 */
[--C-:B------:R-:W-:Y:S01]  /*9d10*/  @!P6 IMAD.IADD R0, R0, 0x1, -R29.reuse ;  /* 0x000000010000e824 */ /* 0x100fe200078e0a1d */
[C---:B------:R-:W-:Y:S02]  /*9d20*/  ISETP.GT.U32.AND P6, PT, R29.reuse, R8, PT ;  /* 0x000000081d00720c */ /* 0x040fe40003fc4070 */
[----:B------:R-:W-:Y:S01]  /*9d30*/  ISETP.GT.U32.AND P2, PT, R29, R11, PT ;  /* 0x0000000b1d00720c */ /* 0x000fe20003f44070 */
[----:B------:R-:W-:Y:S01]  /*9d40*/  @!P0 IMAD.IADD R3, R3, 0x1, -R29 ;  /* 0x0000000103038824 */ /* 0x000fe200078e0a1d */
[C---:B------:R-:W-:Y:S02]  /*9d50*/  ISETP.GT.U32.AND P0, PT, R29.reuse, R14, PT ;  /* 0x0000000e1d00720c */ /* 0x040fe40003f04070 */
[----:B------:R-:W-:-:S09]  /*9d60*/  ISETP.GT.U32.AND P5, PT, R29, R12, PT ;  /* 0x0000000c1d00720c */ /* 0x000fd20003fa4070 */
[--C-:B------:R-:W-:Y:S01]  /*9d70*/  @!P2 IMAD.IADD R11, R11, 0x1, -R29.reuse ;  /* 0x000000010b0ba824 */ /* 0x100fe200078e0a1d */
[C---:B------:R-:W-:Y:S01]  /*9d80*/  ISETP.GT.U32.AND P2, PT, R29.reuse, R9, PT ;  /* 0x000000091d00720c */ /* 0x040fe20003f44070 */
[--C-:B------:R-:W-:Y:S02]  /*9d90*/  @!P6 IMAD.IADD R8, R8, 0x1, -R29.reuse ;  /* 0x000000010808e824 */ /* 0x100fe400078e0a1d */
[--C-:B------:R-:W-:Y:S01]  /*9da0*/  @!P5 IMAD.IADD R12, R12, 0x1, -R29.reuse ;  /* 0x000000010c0cd824 */ /* 0x100fe200078e0a1d */
[C---:B------:R-:W-:Y:S02]  /*9db0*/  ISETP.GT.U32.AND P5, PT, R29.reuse, R10, PT ;  /* 0x0000000a1d00720c */ /* 0x040fe40003fa4070 */
[----:B------:R-:W-:Y:S01]  /*9dc0*/  ISETP.GT.U32.AND P4, PT, R29, R13, PT ;  /* 0x0000000d1d00720c */ /* 0x000fe20003f84070 */
[--C-:B------:R-:W-:Y:S01]  /*9dd0*/  @!P0 IMAD.IADD R14, R14, 0x1, -R29.reuse ;  /* 0x000000010e0e8824 */ /* 0x100fe200078e0a1d */
[----:B------:R-:W-:Y:S05]  /*9de0*/  STL [R1+0x38c], R8 ;  /* 0x00038c0801007387 */ /* 0x000fea0000100800 */
[--C-:B------:R-:W-:Y:S01]  /*9df0*/  @!P2 IMAD.IADD R9, R9, 0x1, -R29.reuse ;  /* 0x000000010909a824 */ /* 0x100fe200078e0a1d */
[----:B------:R0:W-:Y:S03]  /*9e00*/  STL [R1+0x390], R14 ;  /* 0x0003900e01007387 */ /* 0x0001e60000100800 */
[--C-:B------:R-:W-:Y:S01]  /*9e10*/  @!P5 IMAD.IADD R10, R10, 0x1, -R29.reuse ;  /* 0x000000010a0ad824 */ /* 0x100fe200078e0a1d */
[----:B0-----:R-:W2:Y:S04]  /*9e20*/  LDL.LU R14, [R1+0x334] ;  /* 0x00033400010e7983 */ /* 0x001ea80000300800 */
[----:B------:R-:W3:Y:S01]  /*9e30*/  LDL.LU R20, [R1+0x338] ;  /* 0x0003380001147983 */ /* 0x000ee20000300800 */
[----:B------:R-:W-:-:S03]  /*9e40*/  @!P4 IMAD.IADD R13, R13, 0x1, -R29 ;  /* 0x000000010d0dc824 */ /* 0x000fc600078e0a1d */
[----:B------:R0:W-:Y:S01]  /*9e50*/  STL [R1+0x394], R9 ;  /* 0x0003940901007387 */ /* 0x0001e20000100800 */
[----:B------:R-:W-:-:S03]  /*9e60*/  ISETP.GT.U32.AND P4, PT, R29, R15, PT ;  /* 0x0000000f1d00720c */ /* 0x000fc60003f84070 */
[----:B------:R-:W2:Y:S04]  /*9e70*/  LDL.LU R2, [R1+0x33c] ;  /* 0x00033c0001027983 */ /* 0x000ea80000300800 */
[----:B------:R1:W-:Y:S04]  /*9e80*/  STL [R1+0x370], R10 ;  /* 0x0003700a01007387 */ /* 0x0003e80000100800 */
[----:B------:R-:W2:Y:S04]  /*9e90*/  LDL.LU R8, [R1+0x340] ;  /* 0x0003400001087983 */ /* 0x000ea80000300800 */
[----:B0-----:R-:W2:Y:S01]  /*9ea0*/  LDL.LU R9, [R1+0x344] ;  /* 0x0003440001097983 */ /* 0x001ea20000300800 */
[----:B------:R-:W-:-:S05]  /*9eb0*/  @!P4 IMAD.IADD R15, R15, 0x1, -R29 ;  /* 0x000000010f0fc824 */ /* 0x000fca00078e0a1d */
[----:B------:R0:W-:Y:S04]  /*9ec0*/  STL [R1+0x374], R15 ;  /* 0x0003740f01007387 */ /* 0x0001e80000100800 */
[----:B-1----:R-:W2:Y:S01]  /*9ed0*/  LDL.LU R10, [R1+0x320] ;  /* 0x00032000010a7983 */ /* 0x002ea20000300800 */
[C---:B------:R-:W-:Y:S02]  /*9ee0*/  ISETP.GT.U32.AND P1, PT, R29.reuse, R16, PT ;  /* 0x000000101d00720c */ /* 0x040fe40003f24070 */
[C---:B------:R-:W-:Y:S02]  /*9ef0*/  ISETP.GT.U32.AND P3, PT, R29.reuse, R24, PT ;  /* 0x000000181d00720c */ /* 0x040fe40003f64070 */
[C---:B------:R-:W-:Y:S01]  /*9f00*/  ISETP.GT.U32.AND P0, PT, R29.reuse, R3, PT ;  /* 0x000000031d00720c */ /* 0x040fe20003f04070 */
[----:B0-----:R-:W2:Y:S08]  /*9f10*/  LDL.LU R15, [R1+0x324] ;  /* 0x00032400010f7983 */ /* 0x001eb00000300800 */
[--C-:B------:R-:W-:Y:S01]  /*9f20*/  @!P1 IMAD.IADD R16, R16, 0x1, -R29.reuse ;  /* 0x0000000110109824 */ /* 0x100fe200078e0a1d */
[----:B----4-:R-:W-:Y:S01]  /*9f30*/  ISETP.GT.U32.AND P1, PT, R29, R17, PT ;  /* 0x000000111d00720c */ /* 0x010fe20003f24070 */
[----:B------:R-:W-:-:S03]  /*9f40*/  @!P3 IMAD.IADD R24, R24, 0x1, -R29 ;  /* 0x000000011818b824 */ /* 0x000fc600078e0a1d */
[C---:B------:R-:W-:Y:S02]  /*9f50*/  ISETP.GT.U32.AND P3, PT, R29.reuse, R16, PT ;  /* 0x000000101d00720c */ /* 0x040fe40003f64070 */
[----:B------:R-:W-:-:S07]  /*9f60*/  ISETP.GT.U32.AND P2, PT, R29, R11, PT ;  /* 0x0000000b1d00720c */ /* 0x000fce0003f44070 */
[--C-:B------:R-:W-:Y:S01]  /*9f70*/  @!P1 IMAD.IADD R17, R17, 0x1, -R29.reuse ;  /* 0x0000000111119824 */ /* 0x100fe200078e0a1d */
[----:B------:R-:W-:Y:S01]  /*9f80*/  ISETP.GT.U32.AND P1, PT, R29, R0, PT ;  /* 0x000000001d00720c */ /* 0x000fe20003f24070 */
[----:B------:R-:W-:-:S03]  /*9f90*/  @!P0 IMAD.IADD R3, R3, 0x1, -R29 ;  /* 0x0000000103038824 */ /* 0x000fc600078e0a1d */
[C---:B------:R-:W-:Y:S01]  /*9fa0*/  ISETP.GT.U32.AND P6, PT, R29.reuse, R17, PT ;  /* 0x000000111d00720c */ /* 0x040fe20003fc4070 */
[--C-:B------:R-:W-:Y:S01]  /*9fb0*/  @!P3 IMAD.IADD R16, R16, 0x1, -R29.reuse ;  /* 0x000000011010b824 */ /* 0x100fe200078e0a1d */
[----:B------:R-:W-:Y:S01]  /*9fc0*/  ISETP.GT.U32.AND P5, PT, R29, R12, PT ;  /* 0x0000000c1d00720c */ /* 0x000fe20003fa4070 */
[----:B------:R-:W-:-:S06]  /*9fd0*/  @!P2 IMAD.IADD R11, R11, 0x1, -R29 ;  /* 0x000000010b0ba824 */ /* 0x000fcc00078e0a1d */
[--C-:B------:R-:W-:Y:S01]  /*9fe0*/  @!P1 IMAD.IADD R0, R0, 0x1, -R29.reuse ;  /* 0x0000000100009824 */ /* 0x100fe200078e0a1d */
[C---:B-----5:R-:W-:Y:S02]  /*9ff0*/  ISETP.GT.U32.AND P1, PT, R29.reuse, R18, PT ;  /* 0x000000121d00720c */ /* 0x060fe40003f24070 */
[C---:B------:R-:W-:Y:S01]  /*a000*/  ISETP.GT.U32.AND P0, PT, R29.reuse, R4, PT ;  /* 0x000000041d00720c */ /* 0x040fe20003f04070 */
[----:B------:R0:W-:Y:S01]  /*a010*/  STL [R1+0x378], R16 ;  /* 0x0003781001007387 */ /* 0x0001e20000100800 */
[----:B------:R-:W-:Y:S02]  /*a020*/  IABS R25, R25 ;  /* 0x0000001900197213 */ /* 0x000fe40000000000 */
[----:B------:R-:W-:Y:S01]  /*a030*/  ISETP.GT.U32.AND P2, PT, R29, R5, PT ;  /* 0x000000051d00720c */ /* 0x000fe20003f44070 */
[----:B------:R-:W-:Y:S01]  /*a040*/  @!P6 IMAD.IADD R17, R17, 0x1, -R29 ;  /* 0x000000011111e824 */ /* 0x000fe200078e0a1d */
[----:B0-----:R-:W4:Y:S01]  /*a050*/  LDL.LU R16, [R1+0x328] ;  /* 0x0003280001107983 */ /* 0x001f220000300800 */
[----:B------:R-:W-:Y:S01]  /*a060*/  IMAD.HI.U32 R19, R28, R25, RZ ;  /* 0x000000191c137227 */ /* 0x000fe200078e00ff */
[----:B------:R-:W-:-:S02]  /*a070*/  ISETP.GT.U32.AND P3, PT, R29, R24, PT ;  /* 0x000000181d00720c */ /* 0x000fc40003f64070 */
[C---:B------:R-:W-:Y:S01]  /*a080*/  ISETP.GT.U32.AND P4, PT, R29.reuse, R13, PT ;  /* 0x0000000d1d00720c */ /* 0x040fe20003f84070 */
[--C-:B------:R-:W-:Y:S02]  /*a090*/  @!P1 IMAD.IADD R18, R18, 0x1, -R29.reuse ;  /* 0x0000000112129824 */ /* 0x100fe400078e0a1d */
[--C-:B------:R-:W-:Y:S01]  /*a0a0*/  @!P5 IMAD.IADD R12, R12, 0x1, -R29.reuse ;  /* 0x000000010c0cd824 */ /* 0x100fe200078e0a1d */
[----:B------:R-:W-:Y:S01]  /*a0b0*/  ISETP.GT.U32.AND P5, PT, R29, R6, PT ;  /* 0x000000061d00720c */ /* 0x000fe20003fa4070 */
[----:B------:R-:W-:Y:S02]  /*a0c0*/  @!P0 IMAD.IADD R4, R4, 0x1, -R29 ;  /* 0x0000000104048824 */ /* 0x000fe400078e0a1d */
[----:B------:R-:W-:Y:S02]  /*a0d0*/  IMAD.MOV R19, RZ, RZ, -R19 ;  /* 0x000000ffff137224 */ /* 0x000fe400078e0a13 */
[----:B------:R-:W-:Y:S02]  /*a0e0*/  @!P2 IMAD.IADD R5, R5, 0x1, -R29 ;  /* 0x000000010505a824 */ /* 0x000fe400078e0a1d */
[----:B------:R-:W-:-:S02]  /*a0f0*/  IMAD R25, R29, R19, R25 ;  /* 0x000000131d197224 */ /* 0x000fc400078e0219 */
[--C-:B------:R-:W-:Y:S02]  /*a100*/  @!P3 IMAD.IADD R24, R24, 0x1, -R29.reuse ;  /* 0x000000011818b824 */ /* 0x100fe400078e0a1d */
[--C-:B------:R-:W-:Y:S01]  /*a110*/  @!P4 IMAD.IADD R13, R13, 0x1, -R29.reuse ;  /* 0x000000010d0dc824 */ /* 0x100fe200078e0a1d */
[----:B------:R-:W-:Y:S01]  /*a120*/  STL [R1+0x240c], R25 ;  /* 0x00240c1901007387 */ /* 0x000fe20000100800 */
[----:B------:R-:W-:-:S03]  /*a130*/  @!P5 IMAD.IADD R6, R6, 0x1, -R29 ;  /* 0x000000010606d824 */ /* 0x000fc600078e0a1d */
[----:B------:R-:W-:Y:S04]  /*a140*/  STL [R1+0x37c], R0 ;  /* 0x00037c0001007387 */ /* 0x000fe80000100800 */
[----:B------:R-:W-:Y:S01]  /*a150*/  STL [R1+0x380], R3 ;  /* 0x0003800301007387 */ /* 0x000fe20000100800 */
[----:B------:R-:W-:-:S03]  /*a160*/  ISETP.GT.U32.AND P4, PT, R29, R7, PT ;  /* 0x000000071d00720c */ /* 0x000fc60003f84070 */
[----:B------:R-:W-:Y:S04]  /*a170*/  STL [R1+0x35c], R11 ;  /* 0x00035c0b01007387 */ /* 0x000fe80000100800 */
[----:B------:R-:W-:Y:S04]  /*a180*/  STL [R1+0x360], R12 ;  /* 0x0003600c01007387 */ /* 0x000fe80000100800 */
[----:B------:R0:W-:Y:S04]  /*a190*/  STL [R1+0x368], R24 ;  /* 0x0003681801007387 */ /* 0x0001e80000100800 */
[----:B------:R-:W-:Y:S04]  /*a1a0*/  STL [R1+0x364], R13 ;  /* 0x0003640d01007387 */ /* 0x000fe80000100800 */
[----:B0-----:R-:W5:Y:S04]  /*a1b0*/  LDL R24, [R1+0x1e00] ;  /* 0x001e000001187983 */ /* 0x001f680000100800 */
[----:B------:R0:W-:Y:S04]  /*a1c0*/  STL [R1+0x36c], R17 ;  /* 0x00036c1101007387 */ /* 0x0001e80000100800 */
[----:B0-----:R-:W5:Y:S04]  /*a1d0*/  LDL.LU R17, [R1+0x32c] ;  /* 0x00032c0001117983 */ /* 0x001f680000300800 */
[----:B------:R-:W5:Y:S04]  /*a1e0*/  LDL.LU R3, [R1+0x330] ;  /* 0x0003300001037983 */ /* 0x000f680000300800 */
[----:B------:R-:W5:Y:S01]  /*a1f0*/  LDL.LU R11, [R1+0x30c] ;  /* 0x00030c00010b7983 */ /* 0x000f620000300800 */
[----:B------:R-:W-:-:S03]  /*a200*/  @!P4 IMAD.IADD R7, R7, 0x1, -R29 ;  /* 0x000000010707c824 */ /* 0x000fc600078e0a1d */
[----:B------:R-:W5:Y:S04]  /*a210*/  LDL.LU R12, [R1+0x310] ;  /* 0x00031000010c7983 */ /* 0x000f680000300800 */
[----:B------:R-:W5:Y:S01]  /*a220*/  LDL.LU R13, [R1+0x314] ;  /* 0x00031400010d7983 */ /* 0x000f620000300800 */
[C---:B---3--:R-:W-:Y:S02]  /*a230*/  ISETP.GT.U32.AND P6, PT, R29.reuse, R20, PT ;  /* 0x000000141d00720c */ /* 0x048fe40003fc4070 */
[C---:B--2---:R-:W-:Y:S02]  /*a240*/  ISETP.GT.U32.AND P1, PT, R29.reuse, R2, PT ;  /* 0x000000021d00720c */ /* 0x044fe40003f24070 */
[C---:B------:R-:W-:Y:S02]  /*a250*/  ISETP.GT.U32.AND P0, PT, R29.reuse, R8, PT ;  /* 0x000000081d00720c */ /* 0x040fe40003f04070 */
[----:B------:R-:W-:-:S07]  /*a260*/  ISETP.GT.U32.AND P2, PT, R29, R9, PT ;  /* 0x000000091d00720c */ /* 0x000fce0003f44070 */
[--C-:B------:R-:W-:Y:S01]  /*a270*/  @!P6 IMAD.IADD R20, R20, 0x1, -R29.reuse ;  /* 0x000000011414e824 */ /* 0x100fe200078e0a1d */
[C---:B------:R-:W-:Y:S01]  /*a280*/  ISETP.GT.U32.AND P6, PT, R29.reuse, R18, PT ;  /* 0x000000121d00720c */ /* 0x040fe20003fc4070 */
[--C-:B------:R-:W-:Y:S01]  /*a290*/  @!P1 IMAD.IADD R2, R2, 0x1, -R29.reuse ;  /* 0x0000000102029824 */ /* 0x100fe200078e0a1d */
[C---:B------:R-:W-:Y:S01]  /*a2a0*/  ISETP.GT.U32.AND P1, PT, R29.reuse, R4, PT ;  /* 0x000000041d00720c */ /* 0x040fe20003f24070 */
[--C-:B------:R-:W-:Y:S01]  /*a2b0*/  @!P0 IMAD.IADD R8, R8, 0x1, -R29.reuse ;  /* 0x0000000108088824 */ /* 0x100fe200078e0a1d */
[----:B------:R-:W-:Y:S01]  /*a2c0*/  ISETP.GT.U32.AND P0, PT, R29, R5, PT ;  /* 0x000000051d00720c */ /* 0x000fe20003f04070 */
[----:B------:R-:W-:Y:S01]  /*a2d0*/  @!P2 IMAD.IADD R9, R9, 0x1, -R29 ;  /* 0x000000010909a824 */ /* 0x000fe200078e0a1d */
[C---:B------:R-:W-:Y:S02]  /*a2e0*/  ISETP.GT.U32.AND P2, PT, R29.reuse, R6, PT ;  /* 0x000000061d00720c */ /* 0x040fe40003f44070 */
[----:B------:R-:W-:-:S05]  /*a2f0*/  ISETP.GT.U32.AND P5, PT, R29, R10, PT ;  /* 0x0000000a1d00720c */ /* 0x000fca0003fa4070 */
[--C-:B------:R-:W-:Y:S02]  /*a300*/  @!P6 IMAD.IADD R18, R18, 0x1, -R29.reuse ;  /* 0x000000011212e824 */ /* 0x100fe400078e0a1d */
[----:B------:R-:W-:-:S03]  /*a310*/  @!P1 IMAD.IADD R4, R4, 0x1, -R29 ;  /* 0x0000000104049824 */ /* 0x000fc600078e0a1d */
[----:B------:R0:W-:Y:S01]  /*a320*/  STL [R1+0x348], R18 ;  /* 0x0003481201007387 */ /* 0x0001e20000100800 */
[--C-:B------:R-:W-:Y:S02]  /*a330*/  @!P0 IMAD.IADD R5, R5, 0x1, -R29.reuse ;  /* 0x0000000105058824 */ /* 0x100fe400078e0a1d */
[--C-:B------:R-:W-:Y:S01]  /*a340*/  @!P2 IMAD.IADD R6, R6, 0x1, -R29.reuse ;  /* 0x000000010606a824 */ /* 0x100fe200078e0a1d */
[----:B0-----:R-:W2:Y:S01]  /*a350*/  LDL.LU R18, [R1+0x318] ;  /* 0x0003180001127983 */ /* 0x001ea20000300800 */
[----:B------:R-:W-:-:S03]  /*a360*/  @!P5 IMAD.IADD R10, R10, 0x1, -R29 ;  /* 0x000000010a0ad824 */ /* 0x000fc600078e0a1d */
[----:B------:R-:W3:Y:S01]  /*a370*/  LDL.LU R0, [R1+0x31c] ;  /* 0x00031c0001007983 */ /* 0x000ee20000300800 */
[----:B------:R-:W-:-:S03]  /*a380*/  ISETP.GT.U32.AND P5, PT, R29, R7, PT ;  /* 0x000000071d00720c */ /* 0x000fc60003fa4070 */
[----:B------:R0:W-:Y:S04]  /*a390*/  STL [R1+0x34c], R4 ;  /* 0x00034c0401007387 */ /* 0x0001e80000100800 */
[----:B------:R1:W-:Y:S04]  /*a3a0*/  STL [R1+0x350], R5 ;  /* 0x0003500501007387 */ /* 0x0003e80000100800 */
[----:B0-----:R-:W2:Y:S04]  /*a3b0*/  LDL.LU R4, [R1+0x2f8] ;  /* 0x0002f80001047983 */ /* 0x001ea80000300800 */
[----:B-1----:R-:W2:Y:S04]  /*a3c0*/  LDL.LU R5, [R1+0x2fc] ;  /* 0x0002fc0001057983 */ /* 0x002ea80000300800 */
        /* <DEDUP_REMOVED lines=8> */
[----:B----4-:R-:W-:Y:S01]  /*a450*/  ISETP.GT.U32.AND P3, PT, R29, R16, PT ;  /* 0x000000101d00720c */ /* 0x010fe20003f64070 */
        /* <DEDUP_REMOVED lines=9> */
[--C-:B------:R-:W-:Y:S02]  /*a4f0*/  @!P4 IMAD.IADD R14, R14, 0x1, -R29.reuse ;  /* 0x000000010e0ec824 */ /* 0x100fe400078e0a1d */
[----:B------:R-:W-:-:S06]  /*a500*/  @!P0 IMAD.IADD R8, R8, 0x1, -R29 ;  /* 0x0000000108088824 */ /* 0x000fcc00078e0a1d */
[--C-:B------:R-:W-:Y:S01]  /*a510*/  @!P3 IMAD.IADD R20, R20, 0x1, -R29.reuse ;  /* 0x000000011414b824 */ /* 0x100fe200078e0a1d */
[C---:B-----5:R-:W-:Y:S02]  /*a520*/  ISETP.GT.U32.AND P3, PT, R29.reuse, R17, PT ;  /* 0x000000111d00720c */ /* 0x060fe40003f64070 */
[C---:B------:R-:W-:Y:S02]  /*a530*/  ISETP.GT.U32.AND P1, PT, R29.reuse, R3, PT ;  /* 0x000000031d00720c */ /* 0x040fe40003f24070 */
[----:B------:R-:W-:Y:S01]  /*a540*/  ISETP.GT.U32.AND P0, PT, R29, R11, PT ;  /* 0x0000000b1d00720c */ /* 0x000fe20003f04070 */
[----:B------:R0:W-:Y:S01]  /*a550*/  STL [R1+0x334], R14 ;  /* 0x0003340e01007387 */ /* 0x0001e20000100800 */
[--C-:B------:R-:W-:Y:S02]  /*a560*/  @!P6 IMAD.IADD R16, R16, 0x1, -R29.reuse ;  /* 0x000000011010e824 */ /* 0x100fe400078e0a1d */
[----:B------:R-:W-:Y:S01]  /*a570*/  @!P2 IMAD.IADD R9, R9, 0x1, -R29 ;  /* 0x000000010909a824 */ /* 0x000fe200078e0a1d */
[----:B------:R-:W-:-:S04]  /*a580*/  ISETP.GT.U32.AND P2, PT, R29, R12, PT ;  /* 0x0000000c1d00720c */ /* 0x000fc80003f44070 */
[--C-:B------:R-:W-:Y:S01]  /*a590*/  @!P3 IMAD.IADD R17, R17, 0x1, -R29.reuse ;  /* 0x000000011111b824 */ /* 0x100fe200078e0a1d */
[----:B0-----:R-:W4:Y:S01]  /*a5a0*/  LDL.LU R14, [R1+0x308] ;  /* 0x00030800010e7983 */ /* 0x001f220000300800 */
[----:B------:R-:W-:Y:S01]  /*a5b0*/  ISETP.GT.U32.AND P5, PT, R29, R10, PT ;  /* 0x0000000a1d00720c */ /* 0x000fe20003fa4070 */
[--C-:B------:R-:W-:Y:S01]  /*a5c0*/  @!P1 IMAD.IADD R3, R3, 0x1, -R29.reuse ;  /* 0x0000000103039824 */ /* 0x100fe200078e0a1d */
[----:B------:R-:W-:Y:S01]  /*a5d0*/  ISETP.GT.U32.AND P4, PT, R29, R15, PT ;  /* 0x0000000f1d00720c */ /* 0x000fe20003f84070 */
[--C-:B------:R-:W-:Y:S01]  /*a5e0*/  @!P0 IMAD.IADD R11, R11, 0x1, -R29.reuse ;  /* 0x000000010b0b8824 */ /* 0x100fe200078e0a1d */
[----:B------:R-:W-:Y:S03]  /*a5f0*/  STL [R1+0x338], R20 ;  /* 0x0003381401007387 */ /* 0x000fe60000100800 */
[--C-:B------:R-:W-:Y:S01]  /*a600*/  @!P2 IMAD.IADD R12, R12, 0x1, -R29.reuse ;  /* 0x000000010c0ca824 */ /* 0x100fe200078e0a1d */
[----:B------:R-:W-:Y:S05]  /*a610*/  STL [R1+0x33c], R2 ;  /* 0x00033c0201007387 */ /* 0x000fea0000100800 */
[--C-:B------:R-:W-:Y:S01]  /*a620*/  @!P5 IMAD.IADD R10, R10, 0x1, -R29.reuse ;  /* 0x000000010a0ad824 */ /* 0x100fe200078e0a1d */
[----:B------:R-:W-:Y:S01]  /*a630*/  ISETP.GT.U32.AND P5, PT, R29, R13, PT ;  /* 0x0000000d1d00720c */ /* 0x000fe20003fa4070 */
[--C-:B------:R-:W-:Y:S01]  /*a640*/  @!P4 IMAD.IADD R15, R15, 0x1, -R29.reuse ;  /* 0x000000010f0fc824 */ /* 0x100fe200078e0a1d */
[----:B------:R-:W-:Y:S04]  /*a650*/  STL [R1+0x340], R8 ;  /* 0x0003400801007387 */ /* 0x000fe80000100800 */
[----:B------:R-:W-:Y:S04]  /*a660*/  STL [R1+0x344], R9 ;  /* 0x0003440901007387 */ /* 0x000fe80000100800 */
[----:B------:R-:W-:Y:S04]  /*a670*/  STL [R1+0x320], R10 ;  /* 0x0003200a01007387 */ /* 0x000fe80000100800 */
[----:B------:R0:W-:Y:S01]  /*a680*/  STL [R1+0x324], R15 ;  /* 0x0003240f01007387 */ /* 0x0001e20000100800 */
[----:B------:R-:W-:-:S03]  /*a690*/  @!P5 IMAD.IADD R13, R13, 0x1, -R29 ;  /* 0x000000010d0dd824 */ /* 0x000fc600078e0a1d */
[----:B0-----:R-:W5:Y:S04]  /*a6a0*/  LDL.LU R15, [R1+0x2e8] ;  /* 0x0002e800010f7983 */ /* 0x001f680000300800 */
[----:B------:R-:W5:Y:S04]  /*a6b0*/  LDL.LU R8, [R1+0x2ec] ;  /* 0x0002ec0001087983 */ /* 0x000f680000300800 */
[----:B------:R-:W5:Y:S04]  /*a6c0*/  LDL.LU R9, [R1+0x2f0] ;  /* 0x0002f00001097983 */ /* 0x000f680000300800 */
[----:B------:R0:W-:Y:S04]  /*a6d0*/  STL [R1+0x328], R16 ;  /* 0x0003281001007387 */ /* 0x0001e80000100800 */
[----:B------:R-:W5:Y:S04]  /*a6e0*/  LDL.LU R10, [R1+0x2f4] ;  /* 0x0002f400010a7983 */ /* 0x000f680000300800 */
[----:B0-----:R-:W5:Y:S01]  /*a6f0*/  LDL.LU R16, [R1+0x2d0] ;  /* 0x0002d00001107983 */ /* 0x001f620000300800 */
[----:B---3--:R-:W-:-:S02]  /*a700*/  ISETP.GT.U32.AND P6, PT, R29, R0, PT ;  /* 0x000000001d00720c */ /* 0x008fc40003fc4070 */
[C---:B--2---:R-:W-:Y:S02]  /*a710*/  ISETP.GT.U32.AND P3, PT, R29.reuse, R4, PT ;  /* 0x000000041d00720c */ /* 0x044fe40003f64070 */
[----:B------:R-:W-:-:S09]  /*a720*/  ISETP.GT.U32.AND P1, PT, R29, R5, PT ;  /* 0x000000051d00720c */ /* 0x000fd20003f24070 */
[--C-:B------:R-:W-:Y:S01]  /*a730*/  @!P6 IMAD.IADD R0, R0, 0x1, -R29.reuse ;  /* 0x000000010000e824 */ /* 0x100fe200078e0a1d */
[C---:B------:R-:W-:Y:S02]  /*a740*/  ISETP.GT.U32.AND P6, PT, R29.reuse, R17, PT ;  /* 0x000000111d00720c */ /* 0x040fe40003fc4070 */
[C---:B------:R-:W-:Y:S01]  /*a750*/  ISETP.GT.U32.AND P0, PT, R29.reuse, R6, PT ;  /* 0x000000061d00720c */ /* 0x040fe20003f04070 */
[--C-:B------:R-:W-:Y:S01]  /*a760*/  @!P3 IMAD.IADD R4, R4, 0x1, -R29.reuse ;  /* 0x000000010404b824 */ /* 0x100fe200078e0a1d */
[----:B------:R-:W-:Y:S01]  /*a770*/  ISETP.GT.U32.AND P3, PT, R29, R3, PT ;  /* 0x000000031d00720c */ /* 0x000fe20003f64070 */
[----:B------:R-:W-:Y:S01]  /*a780*/  @!P1 IMAD.IADD R5, R5, 0x1, -R29 ;  /* 0x0000000105059824 */ /* 0x000fe200078e0a1d */
[----:B------:R-:W-:-:S07]  /*a790*/  ISETP.GT.U32.AND P1, PT, R29, R11, PT ;  /* 0x0000000b1d00720c */ /* 0x000fce0003f24070 */
[--C-:B------:R-:W-:Y:S02]  /*a7a0*/  @!P6 IMAD.IADD R17, R17, 0x1, -R29.reuse ;  /* 0x000000011111e824 */ /* 0x100fe400078e0a1d */
[--C-:B------:R-:W-:Y:S01]  /*a7b0*/  @!P0 IMAD.IADD R6, R6, 0x1, -R29.reuse ;  /* 0x0000000106068824 */ /* 0x100fe200078e0a1d */
[C---:B------:R-:W-:Y:S02]  /*a7c0*/  ISETP.GT.U32.AND P0, PT, R29.reuse, R12, PT ;  /* 0x0000000c1d00720c */ /* 0x040fe40003f04070 */
[----:B------:R-:W-:Y:S01]  /*a7d0*/  ISETP.GT.U32.AND P2, PT, R29, R7, PT ;  /* 0x000000071d00720c */ /* 0x000fe20003f44070 */
[--C-:B------:R-:W-:Y:S01]  /*a7e0*/  @!P3 IMAD.IADD R3, R3, 0x1, -R29.reuse ;  /* 0x000000010303b824 */ /* 0x100fe200078e0a1d */
[----:B------:R0:W-:Y:S01]  /*a7f0*/  STL [R1+0x32c], R17 ;  /* 0x00032c1101007387 */ /* 0x0001e20000100800 */
[----:B------:R-:W-:-:S08]  /*a800*/  @!P1 IMAD.IADD R11, R11, 0x1, -R29 ;  /* 0x000000010b0b9824 */ /* 0x000fd000078e0a1d */
[--C-:B------:R-:W-:Y:S01]  /*a810*/  @!P0 IMAD.IADD R12, R12, 0x1, -R29.reuse ;  /* 0x000000010c0c8824 */ /* 0x100fe200078e0a1d */
[----:B0-----:R-:W2:Y:S01]  /*a820*/  LDL.LU R17, [R1+0x2d4] ;  /* 0x0002d40001117983 */ /* 0x001ea20000300800 */
[--C-:B------:R-:W-:Y:S01]  /*a830*/  @!P2 IMAD.IADD R7, R7, 0x1, -R29.reuse ;  /* 0x000000010707a824 */ /* 0x100fe200078e0a1d */
[----:B------:R-:W-:Y:S02]  /*a840*/  ISETP.GT.U32.AND P2, PT, R29, R13, PT ;  /* 0x0000000d1d00720c */ /* 0x000fe40003f44070 */
[----:B------:R0:W-:Y:S04]  /*a850*/  STL [R1+0x330], R3 ;  /* 0x0003300301007387 */ /* 0x0001e80000100800 */
[----:B------:R-:W3:Y:S04]  /*a860*/  LDL.LU R27, [R1+0x2d8] ;  /* 0x0002d800011b7983 */ /* 0x000ee80000300800 */
[----:B------:R1:W-:Y:S04]  /*a870*/  STL [R1+0x30c], R11 ;  /* 0x00030c0b01007387 */ /* 0x0003e80000100800 */
[----:B------:R-:W2:Y:S04]  /*a880*/  LDL.LU R2, [R1+0x2dc] ;  /* 0x0002dc0001027983 */ /* 0x000ea80000300800 */
[----:B------:R1:W-:Y:S04]  /*a890*/  STL [R1+0x310], R12 ;  /* 0x0003100c01007387 */ /* 0x0003e80000100800 */
[----:B0-----:R-:W2:Y:S04]  /*a8a0*/  LDL.LU R3, [R1+0x2e0] ;  /* 0x0002e00001037983 */ /* 0x001ea80000300800 */
[----:B-1----:R-:W2:Y:S01]  /*a8b0*/  LDL.LU R11, [R1+0x2bc] ;  /* 0x0002bc00010b7983 */ /* 0x002ea20000300800 */
[----:B------:R-:W-:-:S05]  /*a8c0*/  @!P2 IMAD.IADD R13, R13, 0x1, -R29 ;  /* 0x000000010d0da824 */ /* 0x000fca00078e0a1d */
[----:B------:R0:W-:Y:S04]  /*a8d0*/  STL [R1+0x314], R13 ;  /* 0x0003140d01007387 */ /* 0x0001e80000100800 */
[----:B------:R-:W2:Y:S01]  /*a8e0*/  LDL.LU R12, [R1+0x2c0] ;  /* 0x0002c000010c7983 */ /* 0x000ea20000300800 */
[C---:B------:R-:W-:Y:S02]  /*a8f0*/  ISETP.GT.U32.AND P4, PT, R29.reuse, R18, PT ;  /* 0x000000121d00720c */ /* 0x040fe40003f84070 */
[C---:B------:R-:W-:Y:S02]  /*a900*/  ISETP.GT.U32.AND P3, PT, R29.reuse, R4, PT ;  /* 0x000000041d00720c */ /* 0x040fe40003f64070 */
[----:B----4-:R-:W-:-:S09]  /*a910*/  ISETP.GT.U32.AND P5, PT, R29, R14, PT ;  /* 0x0000000e1d00720c */ /* 0x010fd20003fa4070 */
[--C-:B------:R-:W-:Y:S01]  /*a920*/  @!P4 IMAD.IADD R18, R18, 0x1, -R29.reuse ;  /* 0x000000011212c824 */ /* 0x100fe200078e0a1d */
[C---:B------:R-:W-:Y:S01]  /*a930*/  ISETP.GT.U32.AND P4, PT, R29.reuse, R23, PT ;  /* 0x000000171d00720c */ /* 0x040fe20003f84070 */
[----:B0-----:R-:W4:Y:S01]  /*a940*/  LDL.LU R13, [R1+0x2c4] ;  /* 0x0002c400010d7983 */ /* 0x001f220000300800 */
[----:B------:R-:W-:Y:S01]  /*a950*/  ISETP.GT.U32.AND P1, PT, R29, R5, PT ;  /* 0x000000051d00720c */ /* 0x000fe20003f24070 */
[----:B------:R-:W-:-:S10]  /*a960*/  @!P5 IMAD.IADD R14, R14, 0x1, -R29 ;  /* 0x000000010e0ed824 */ /* 0x000fd400078e0a1d */
[--C-:B------:R-:W-:Y:S01]  /*a970*/  @!P4 IMAD.IADD R23, R23, 0x1, -R29.reuse ;  /* 0x000000011717c824 */ /* 0x100fe200078e0a1d */
[C---:B------:R-:W-:Y:S02]  /*a980*/  ISETP.GT.U32.AND P4, PT, R29.reuse, R0, PT ;  /* 0x000000001d00720c */ /* 0x040fe40003f84070 */
[C---:B------:R-:W-:Y:S02]  /*a990*/  ISETP.GT.U32.AND P5, PT, R29.reuse, R18, PT ;  /* 0x000000121d00720c */ /* 0x040fe40003fa4070 */
[C---:B------:R-:W-:Y:S01]  /*a9a0*/  ISETP.GT.U32.AND P6, PT, R29.reuse, R23, PT ;  /* 0x000000171d00720c */ /* 0x040fe20003fc4070 */
[--C-:B------:R-:W-:Y:S01]  /*a9b0*/  @!P3 IMAD.IADD R4, R4, 0x1, -R29.reuse ;  /* 0x000000010404b824 */ /* 0x100fe200078e0a1d */
[----:B------:R-:W-:Y:S01]  /*a9c0*/  ISETP.GT.U32.AND P0, PT, R29, R6, PT ;  /* 0x000000061d00720c */ /* 0x000fe20003f04070 */
[----:B------:R-:W-:-:S06]  /*a9d0*/  @!P1 IMAD.IADD R5, R5, 0x1, -R29 ;  /* 0x0000000105059824 */ /* 0x000fcc00078e0a1d */
[--C-:B------:R-:W-:Y:S02]  /*a9e0*/  @!P4 IMAD.IADD R0, R0, 0x1, -R29.reuse ;  /* 0x000000010000c824 */ /* 0x100fe400078e0a1d */
[--C-:B------:R-:W-:Y:S01]  /*a9f0*/  @!P5 IMAD.IADD R18, R18, 0x1, -R29.reuse ;  /* 0x000000011212d824 */ /* 0x100fe200078e0a1d */
[C---:B-----5:R-:W-:Y:S02]  /*aa00*/  ISETP.GT.U32.AND P4, PT, R29.reuse, R15, PT ;  /* 0x0000000f1d00720c */ /* 0x060fe40003f84070 */
[C---:B------:R-:W-:Y:S02]  /*aa10*/  ISETP.GT.U32.AND P3, PT, R29.reuse, R8, PT ;  /* 0x000000081d00720c */ /* 0x040fe40003f64070 */
[----:B------:R0:W-:Y:S01]  /*aa20*/  STL [R1+0x318], R18 ;  /* 0x0003181201007387 */ /* 0x0001e20000100800 */
[----:B------:R-:W-:Y:S01]  /*aa30*/  ISETP.GT.U32.AND P1, PT, R29, R9, PT ;  /* 0x000000091d00720c */ /* 0x000fe20003f24070 */
[----:B------:R-:W-:Y:S02]  /*aa40*/  @!P6 IMAD.IADD R23, R23, 0x1, -R29 ;  /* 0x000000011717e824 */ /* 0x000fe400078e0a1d */
[----:B0-----:R-:W5:Y:S01]  /*aa50*/  LDL.LU R18, [R1+0x2c8] ;  /* 0x0002c80001127983 */ /* 0x001f620000300800 */
[----:B------:R-:W-:-:S04]  /*aa60*/  ISETP.GT.U32.AND P2, PT, R29, R7, PT ;  /* 0x000000071d00720c */ /* 0x000fc80003f44070 */
[--C-:B------:R-:W-:Y:S01]  /*aa70*/  @!P4 IMAD.IADD R15, R15, 0x1, -R29.reuse ;  /* 0x000000010f0fc824 */ /* 0x100fe200078e0a1d */
[C---:B------:R-:W-:Y:S01]  /*aa80*/  ISETP.GT.U32.AND P5, PT, R29.reuse, R14, PT ;  /* 0x0000000e1d00720c */ /* 0x040fe20003fa4070 */
[--C-:B------:R-:W-:Y:S01]  /*aa90*/  @!P0 IMAD.IADD R6, R6, 0x1, -R29.reuse ;  /* 0x0000000106068824 */ /* 0x100fe200078e0a1d */
[----:B------:R-:W-:Y:S01]  /*aaa0*/  ISETP.GT.U32.AND P0, PT, R29, R10, PT ;  /* 0x0000000a1d00720c */ /* 0x000fe20003f04070 */
[--C-:B------:R-:W-:Y:S02]  /*aab0*/  @!P3 IMAD.IADD R8, R8, 0x1, -R29.reuse ;  /* 0x000000010808b824 */ /* 0x100fe400078e0a1d */
[--C-:B------:R-:W-:Y:S01]  /*aac0*/  @!P1 IMAD.IADD R9, R9, 0x1, -R29.reuse ;  /* 0x0000000109099824 */ /* 0x100fe200078e0a1d */
[----:B------:R-:W-:Y:S02]  /*aad0*/  STL [R1+0x31c], R0 ;  /* 0x00031c0001007387 */ /* 0x000fe40000100800 */
[----:B------:R-:W-:Y:S02]  /*aae0*/  @!P2 IMAD.IADD R7, R7, 0x1, -R29 ;  /* 0x000000010707a824 */ /* 0x000fe400078e0a1d */
[----:B------:R-:W-:Y:S01]  /*aaf0*/  STL [R1+0x2f8], R4 ;  /* 0x0002f80401007387 */ /* 0x000fe20000100800 */
[----:B------:R-:W-:-:S02]  /*ab00*/  ISETP.GT.U32.AND P2, PT, R29, R16, PT ;  /* 0x000000101d00720c */ /* 0x000fc40003f44070 */
[--C-:B------:R-:W-:Y:S02]  /*ab10*/  @!P5 IMAD.IADD R14, R14, 0x1, -R29.reuse ;  /* 0x000000010e0ed824 */ /* 0x100fe400078e0a1d */
[--C-:B------:R-:W-:Y:S01]  /*ab20*/  @!P0 IMAD.IADD R10, R10, 0x1, -R29.reuse ;  /* 0x000000010a0a8824 */ /* 0x100fe200078e0a1d */
[----:B------:R-:W-:Y:S04]  /*ab30*/  STL [R1+0x2fc], R5 ;  /* 0x0002fc0501007387 */ /* 0x000fe80000100800 */
[----:B------:R-:W-:Y:S04]  /*ab40*/  STL [R1+0x300], R6 ;  /* 0x0003000601007387 */ /* 0x000fe80000100800 */
[----:B------:R-:W-:Y:S04]  /*ab50*/  STL [R1+0x304], R7 ;  /* 0x0003040701007387 */ /* 0x000fe80000100800 */
[----:B------:R0:W-:Y:S04]  /*ab60*/  STL [R1+0x2e4], R23 ;  /* 0x0002e41701007387 */ /* 0x0001e80000100800 */
[----:B------:R1:W-:Y:S04]  /*ab70*/  STL [R1+0x308], R14 ;  /* 0x0003080e01007387 */ /* 0x0003e80000100800 */
[----:B0-----:R-:W5:Y:S04]  /*ab80*/  LDL R23, [R1+0x1df8] ;  /* 0x001df80001177983 */ /* 0x001f680000100800 */
[----:B-1----:R-:W5:Y:S01]  /*ab90*/  LDL.LU R14, [R1+0x2cc] ;  /* 0x0002cc00010e7983 */ /* 0x002f620000300800 */
[----:B------:R-:W-:-:S03]  /*aba0*/  @!P2 IMAD.IADD R16, R16, 0x1, -R29 ;  /* 0x000000011010a824 */ /* 0x000fc600078e0a1d */
[----:B------:R-:W5:Y:S04]  /*abb0*/  LDL.LU R4, [R1+0x2a8] ;  /* 0x0002a80001047983 */ /* 0x000f680000300800 */
[----:B------:R-:W5:Y:S04]  /*abc0*/  LDL.LU R5, [R1+0x2ac] ;  /* 0x0002ac0001057983 */ /* 0x000f680000300800 */
[----:B------:R-:W5:Y:S04]  /*abd0*/  LDL.LU R6, [R1+0x2b0] ;  /* 0x0002b00001067983 */ /* 0x000f680000300800 */
[----:B------:R-:W5:Y:S01]  /*abe0*/  LDL.LU R7, [R1+0x2b4] ;  /* 0x0002b40001077983 */ /* 0x000f620000300800 */
[----:B---3--:R-:W-:-:S02]  /*abf0*/  ISETP.GT.U32.AND P6, PT, R29, R27, PT ;  /* 0x0000001b1d00720c */ /* 0x008fc40003fc4070 */
[C---:B--2---:R-:W-:Y:S02]  /*ac00*/  ISETP.GT.U32.AND P4, PT, R29.reuse, R2, PT ;  /* 0x000000021d00720c */ /* 0x044fe40003f84070 */
[C---:B------:R-:W-:Y:S02]  /*ac10*/  ISETP.GT.U32.AND P3, PT, R29.reuse, R3, PT ;  /* 0x000000031d00720c */ /* 0x040fe40003f64070 */
[----:B------:R-:W-:-:S07]  /*ac20*/  ISETP.GT.U32.AND P1, PT, R29, R11, PT ;  /* 0x0000000b1d00720c */ /* 0x000fce0003f24070 */
[--C-:B------:R-:W-:Y:S01]  /*ac30*/  @!P6 IMAD.IADD R27, R27, 0x1, -R29.reuse ;  /* 0x000000011b1be824 */ /* 0x100fe200078e0a1d */
[C---:B------:R-:W-:Y:S01]  /*ac40*/  ISETP.GT.U32.AND P6, PT, R29.reuse, R15, PT ;  /* 0x0000000f1d00720c */ /* 0x040fe20003fc4070 */
[--C-:B------:R-:W-:Y:S01]  /*ac50*/  @!P4 IMAD.IADD R2, R2, 0x1, -R29.reuse ;  /* 0x000000010202c824 */ /* 0x100fe200078e0a1d */
[----:B------:R-:W-:Y:S01]  /*ac60*/  ISETP.GT.U32.AND P4, PT, R29, R8, PT ;  /* 0x000000081d00720c */ /* 0x000fe20003f84070 */
[--C-:B------:R-:W-:Y:S01]  /*ac70*/  @!P3 IMAD.IADD R3, R3, 0x1, -R29.reuse ;  /* 0x000000010303b824 */ /* 0x100fe200078e0a1d */
[C---:B------:R-:W-:Y:S02]  /*ac80*/  ISETP.GT.U32.AND P3, PT, R29.reuse, R9, PT ;  /* 0x000000091d00720c */ /* 0x040fe40003f64070 */
[----:B------:R-:W-:Y:S01]  /*ac90*/  ISETP.GT.U32.AND P0, PT, R29, R12, PT ;  /* 0x0000000c1d00720c */ /* 0x000fe20003f04070 */
[----:B------:R-:W-:Y:S01]  /*aca0*/  @!P1 IMAD.IADD R11, R11, 0x1, -R29 ;  /* 0x000000010b0b9824 */ /* 0x000fe200078e0a1d */
[----:B------:R-:W-:-:S05]  /*acb0*/  ISETP.GT.U32.AND P1, PT, R29, R10, PT ;  /* 0x0000000a1d00720c */ /* 0x000fca0003f24070 */
[--C-:B------:R-:W-:Y:S02]  /*acc0*/  @!P6 IMAD.IADD R15, R15, 0x1, -R29.reuse ;  /* 0x000000010f0fe824 */ /* 0x100fe400078e0a1d */
[----:B------:R-:W-:-:S03]  /*acd0*/  @!P4 IMAD.IADD R8, R8, 0x1, -R29 ;  /* 0x000000010808c824 */ /* 0x000fc600078e0a1d */
[----:B------:R0:W-:Y:S01]  /*ace0*/  STL [R1+0x2e8], R15 ;  /* 0x0002e80f01007387 */ /* 0x0001e20000100800 */
[--C-:B------:R-:W-:Y:S02]  /*acf0*/  @!P3 IMAD.IADD R9, R9, 0x1, -R29.reuse ;  /* 0x000000010909b824 */ /* 0x100fe400078e0a1d */
[--C-:B------:R-:W-:Y:S01]  /*ad00*/  @!P0 IMAD.IADD R12, R12, 0x1, -R29.reuse ;  /* 0x000000010c0c8824 */ /* 0x100fe200078e0a1d */
[----:B------:R-:W-:Y:S01]  /*ad10*/  ISETP.GT.U32.AND P0, PT, R29, R16, PT ;  /* 0x000000101d00720c */ /* 0x000fe20003f04070 */
[--C-:B------:R-:W-:Y:S01]  /*ad20*/  @!P1 IMAD.IADD R10, R10, 0x1, -R29.reuse ;  /* 0x000000010a0a9824 */ /* 0x100fe200078e0a1d */
[----:B0-----:R-:W2:Y:S04]  /*ad30*/  LDL.LU R15, [R1+0x2b8] ;  /* 0x0002b800010f7983 */ /* 0x001ea80000300800 */
        /* <DEDUP_REMOVED lines=9> */
[----:B----4-:R-:W4:Y:S04]  /*add0*/  LDL.LU R10, [R1+0x2a4] ;  /* 0x0002a400010a7983 */ /* 0x010f280000300800 */
[----:B0-----:R-:W4:Y:S01]  /*ade0*/  LDL.LU R16, [R1+0x280] ;  /* 0x0002800001107983 */ /* 0x001f220000300800 */
[C---:B------:R-:W-:Y:S02]  /*adf0*/  ISETP.GT.U32.AND P5, PT, R29.reuse, R17, PT ;  /* 0x000000111d00720c */ /* 0x040fe40003fa4070 */
[----:B------:R-:W-:-:S11]  /*ae00*/  ISETP.GT.U32.AND P2, PT, R29, R13, PT ;  /* 0x0000000d1d00720c */ /* 0x000fd60003f44070 */
[--C-:B------:R-:W-:Y:S01]  /*ae10*/  @!P5 IMAD.IADD R17, R17, 0x1, -R29.reuse ;  /* 0x000000011111d824 */ /* 0x100fe200078e0a1d */
[----:B-----5:R-:W-:Y:S01]  /*ae20*/  ISETP.GT.U32.AND P5, PT, R29, R18, PT ;  /* 0x000000121d00720c */ /* 0x020fe20003fa4070 */
[----:B------:R-:W-:Y:S01]  /*ae30*/  @!P2 IMAD.IADD R13, R13, 0x1, -R29 ;  /* 0x000000010d0da824 */ /* 0x000fe200078e0a1d */
[C---:B------:R-:W-:Y:S02]  /*ae40*/  ISETP.GT.U32.AND P4, PT, R29.reuse, R2, PT ;  /* 0x000000021d00720c */ /* 0x040fe40003f84070 */
[C---:B------:R-:W-:Y:S02]  /*ae50*/  ISETP.GT.U32.AND P2, PT, R29.reuse, R17, PT ;  /* 0x000000111d00720c */ /* 0x040fe40003f44070 */
[----:B------:R-:W-:-:S07]  /*ae60*/  ISETP.GT.U32.AND P3, PT, R29, R3, PT ;  /* 0x000000031d00720c */ /* 0x000fce0003f64070 */
[----:B------:R-:W-:Y:S01]  /*ae70*/  @!P5 IMAD.IADD R18, R18, 0x1, -R29 ;  /* 0x000000011212d824 */ /* 0x000fe200078e0a1d */
[----:B------:R-:W-:-:S04]  /*ae80*/  ISETP.GT.U32.AND P5, PT, R29, R27, PT ;  /* 0x0000001b1d00720c */ /* 0x000fc80003fa4070 */
[----:B------:R-:W-:Y:S01]  /*ae90*/  ISETP.GT.U32.AND P6, PT, R29, R18, PT ;  /* 0x000000121d00720c */ /* 0x000fe20003fc4070 */
[--C-:B------:R-:W-:Y:S01]  /*aea0*/  @!P2 IMAD.IADD R17, R17, 0x1, -R29.reuse ;  /* 0x000000011111a824 */ /* 0x100fe200078e0a1d */
[----:B------:R-:W-:Y:S01]  /*aeb0*/  ISETP.GT.U32.AND P1, PT, R29, R11, PT ;  /* 0x0000000b1d00720c */ /* 0x000fe20003f24070 */
[----:B------:R-:W-:-:S06]  /*aec0*/  @!P4 IMAD.IADD R2, R2, 0x1, -R29 ;  /* 0x000000010202c824 */ /* 0x000fcc00078e0a1d */
[--C-:B------:R-:W-:Y:S02]  /*aed0*/  @!P5 IMAD.IADD R27, R27, 0x1, -R29.reuse ;  /* 0x000000011b1bd824 */ /* 0x100fe400078e0a1d */
[----:B------:R-:W-:Y:S01]  /*aee0*/  @!P3 IMAD.IADD R3, R3, 0x1, -R29 ;  /* 0x000000010303b824 */ /* 0x000fe200078e0a1d */
[----:B------:R0:W-:Y:S01]  /*aef0*/  STL [R1+0x2d4], R17 ;  /* 0x0002d41101007387 */ /* 0x0001e20000100800 */
[----:B------:R-:W-:-:S03]  /*af00*/  ISETP.GT.U32.AND P5, PT, R29, R14, PT ;  /* 0x0000000e1d00720c */ /* 0x000fc60003fa4070 */
[----:B0-----:R-:W5:Y:S01]  /*af10*/  LDL.LU R17, [R1+0x284] ;  /* 0x0002840001117983 */ /* 0x001f620000300800 */
[C---:B------:R-:W-:Y:S02]  /*af20*/  ISETP.GT.U32.AND P4, PT, R29.reuse, R4, PT ;  /* 0x000000041d00720c */ /* 0x040fe40003f84070 */
[C---:B------:R-:W-:Y:S01]  /*af30*/  ISETP.GT.U32.AND P3, PT, R29.reuse, R5, PT ;  /* 0x000000051d00720c */ /* 0x040fe20003f64070 */
[--C-:B------:R-:W-:Y:S01]  /*af40*/  @!P6 IMAD.IADD R18, R18, 0x1, -R29.reuse ;  /* 0x000000011212e824 */ /* 0x100fe200078e0a1d */
[----:B------:R-:W-:Y:S01]  /*af50*/  ISETP.GT.U32.AND P0, PT, R29, R12, PT ;  /* 0x0000000c1d00720c */ /* 0x000fe20003f04070 */
[----:B------:R-:W-:-:S04]  /*af60*/  @!P1 IMAD.IADD R11, R11, 0x1, -R29 ;  /* 0x000000010b0b9824 */ /* 0x000fc800078e0a1d */
[--C-:B------:R-:W-:Y:S01]  /*af70*/  @!P5 IMAD.IADD R14, R14, 0x1, -R29.reuse ;  /* 0x000000010e0ed824 */ /* 0x100fe200078e0a1d */
[C---:B------:R-:W-:Y:S02]  /*af80*/  ISETP.GT.U32.AND P1, PT, R29.reuse, R6, PT ;  /* 0x000000061d00720c */ /* 0x040fe40003f24070 */
[----:B------:R-:W-:Y:S01]  /*af90*/  ISETP.GT.U32.AND P2, PT, R29, R13, PT ;  /* 0x0000000d1d00720c */ /* 0x000fe20003f44070 */
[--C-:B------:R-:W-:Y:S02]  /*afa0*/  @!P4 IMAD.IADD R4, R4, 0x1, -R29.reuse ;  /* 0x000000010404c824 */ /* 0x100fe400078e0a1d */
[--C-:B------:R-:W-:Y:S02]  /*afb0*/  @!P3 IMAD.IADD R5, R5, 0x1, -R29.reuse ;  /* 0x000000010505b824 */ /* 0x100fe400078e0a1d */
[--C-:B------:R-:W-:Y:S01]  /*afc0*/  @!P0 IMAD.IADD R12, R12, 0x1, -R29.reuse ;  /* 0x000000010c0c8824 */ /* 0x100fe200078e0a1d */
[----:B------:R-:W-:Y:S01]  /*afd0*/  ISETP.GT.U32.AND P0, PT, R29, R7, PT ;  /* 0x000000071d00720c */ /* 0x000fe20003f04070 */
[----:B------:R-:W-:Y:S04]  /*afe0*/  STL [R1+0x2d8], R27 ;  /* 0x0002d81b01007387 */ /* 0x000fe80000100800 */
[--C-:B------:R-:W-:Y:S01]  /*aff0*/  @!P1 IMAD.IADD R6, R6, 0x1, -R29.reuse ;  /* 0x0000000106069824 */ /* 0x100fe200078e0a1d */
[----:B------:R-:W-:Y:S01]  /*b000*/  STL [R1+0x2dc], R2 ;  /* 0x0002dc0201007387 */ /* 0x000fe20000100800 */
[----:B------:R-:W-:-:S03]  /*b010*/  @!P2 IMAD.IADD R13, R13, 0x1, -R29 ;  /* 0x000000010d0da824 */ /* 0x000fc600078e0a1d */
[----:B------:R-:W-:Y:S04]  /*b020*/  STL [R1+0x2e0], R3 ;  /* 0x0002e00301007387 */ /* 0x000fe80000100800 */
[----:B------:R-:W-:Y:S04]  /*b030*/  STL [R1+0x2bc], R11 ;  /* 0x0002bc0b01007387 */ /* 0x000fe80000100800 */
[----:B------:R-:W-:Y:S04]  /*b040*/  STL [R1+0x2c0], R12 ;  /* 0x0002c00c01007387 */ /* 0x000fe80000100800 */
[----:B------:R0:W-:Y:S04]  /*b050*/  STL [R1+0x2c8], R18 ;  /* 0x0002c81201007387 */ /* 0x0001e80000100800 */
[----:B------:R1:W-:Y:S01]  /*b060*/  STL [R1+0x2c4], R13 ;  /* 0x0002c40d01007387 */ /* 0x0003e20000100800 */
[----:B------:R-:W-:-:S03]  /*b070*/  @!P0 IMAD.IADD R7, R7, 0x1, -R29 ;  /* 0x0000000107078824 */ /* 0x000fc600078e0a1d */
[----:B0-----:R-:W5:Y:S04]  /*b080*/  LDL.LU R18, [R1+0x288] ;  /* 0x0002880001127983 */ /* 0x001f680000300800 */
[----:B------:R-:W5:Y:S04]  /*b090*/  LDL.LU R2, [R1+0x28c] ;  /* 0x00028c0001027983 */ /* 0x000f680000300800 */
[----:B------:R-:W5:Y:S04]  /*b0a0*/  LDL.LU R11, [R1+0x290] ;  /* 0x00029000010b7983 */ /* 0x000f680000300800 */
[----:B------:R-:W5:Y:S04]  /*b0b0*/  LDL.LU R12, [R1+0x26c] ;  /* 0x00026c00010c7983 */ /* 0x000f680000300800 */
[----:B-1----:R-:W5:Y:S01]  /*b0c0*/  LDL.LU R13, [R1+0x270] ;  /* 0x00027000010d7983 */ /* 0x002f620000300800 */
[----:B---3--:R-:W-:-:S02]  /*b0d0*/  ISETP.GT.U32.AND P6, PT, R29, R20, PT ;  /* 0x000000141d00720c */ /* 0x008fc40003fc4070 */
        /* <DEDUP_REMOVED lines=8> */
[C---:B----4-:R-:W-:Y:S02]  /*b160*/  ISETP.GT.U32.AND P1, PT, R29.reuse, R10, PT ;  /* 0x0000000a1d00720c */ /* 0x050fe40003f24070 */
[----:B------:R-:W-:Y:S01]  /*b170*/  ISETP.GT.U32.AND P4, PT, R29, R5, PT ;  /* 0x000000051d00720c */ /* 0x000fe20003f84070 */
[----:B------:R-:W-:Y:S01]  /*b180*/  @!P3 IMAD.IADD R9, R9, 0x1, -R29 ;  /* 0x000000010909b824 */ /* 0x000fe200078e0a1d */
[C---:B------:R-:W-:Y:S02]  /*b190*/  ISETP.GT.U32.AND P3, PT, R29.reuse, R6, PT ;  /* 0x000000061d00720c */ /* 0x040fe40003f64070 */
[----:B------:R-:W-:-:S03]  /*b1a0*/  ISETP.GT.U32.AND P2, PT, R29, R15, PT ;  /* 0x0000000f1d00720c */ /* 0x000fc60003f44070 */
[--C-:B------:R-:W-:Y:S01]  /*b1b0*/  @!P6 IMAD.IADD R14, R14, 0x1, -R29.reuse ;  /* 0x000000010e0ee824 */ /* 0x100fe200078e0a1d */
[----:B------:R-:W-:Y:S01]  /*b1c0*/  ISETP.GT.U32.AND P0, PT, R29, R16, PT ;  /* 0x000000101d00720c */ /* 0x000fe20003f04070 */
[----:B------:R-:W-:-:S03]  /*b1d0*/  @!P5 IMAD.IADD R4, R4, 0x1, -R29 ;  /* 0x000000010404d824 */ /* 0x000fc600078e0a1d */
[----:B------:R0:W-:Y:S01]  /*b1e0*/  STL [R1+0x2cc], R14 ;  /* 0x0002cc0e01007387 */ /* 0x0001e20000100800 */
[--C-:B------:R-:W-:Y:S01]  /*b1f0*/  @!P1 IMAD.IADD R10, R10, 0x1, -R29.reuse ;  /* 0x000000010a0a9824 */ /* 0x100fe200078e0a1d */
[----:B------:R-:W-:Y:S01]  /*b200*/  ISETP.GT.U32.AND P1, PT, R29, R7, PT ;  /* 0x000000071d00720c */ /* 0x000fe20003f24070 */
[--C-:B------:R-:W-:Y:S02]  /*b210*/  @!P4 IMAD.IADD R5, R5, 0x1, -R29.reuse ;  /* 0x000000010505c824 */ /* 0x100fe400078e0a1d */
[--C-:B------:R-:W-:Y:S01]  /*b220*/  @!P3 IMAD.IADD R6, R6, 0x1, -R29.reuse ;  /* 0x000000010606b824 */ /* 0x100fe200078e0a1d */
[----:B0-----:R-:W2:Y:S04]  /*b230*/  LDL.LU R14, [R1+0x274] ;  /* 0x00027400010e7983 */ /* 0x001ea80000300800 */
[----:B------:R0:W-:Y:S01]  /*b240*/  STL [R1+0x2a8], R4 ;  /* 0x0002a80401007387 */ /* 0x0001e20000100800 */
[----:B------:R-:W-:-:S03]  /*b250*/  @!P2 IMAD.IADD R15, R15, 0x1, -R29 ;  /* 0x000000010f0fa824 */ /* 0x000fc600078e0a1d */
[----:B------:R-:W3:Y:S04]  /*b260*/  LDL.LU R27, [R1+0x278] ;  /* 0x00027800011b7983 */ /* 0x000ee80000300800 */
[----:B------:R1:W-:Y:S04]  /*b270*/  STL [R1+0x2ac], R5 ;  /* 0x0002ac0501007387 */ /* 0x0003e80000100800 */
[----:B------:R-:W4:Y:S01]  /*b280*/  LDL.LU R3, [R1+0x27c] ;  /* 0x00027c0001037983 */ /* 0x000f220000300800 */
[----:B------:R-:W-:-:S03]  /*b290*/  @!P0 IMAD.IADD R16, R16, 0x1, -R29 ;  /* 0x0000000110108824 */ /* 0x000fc600078e0a1d */
[----:B------:R-:W-:Y:S01]  /*b2a0*/  STL [R1+0x2b0], R6 ;  /* 0x0002b00601007387 */ /* 0x000fe20000100800 */
[----:B------:R-:W-:-:S03]  /*b2b0*/  ISETP.GT.U32.AND P0, PT, R29, R15, PT ;  /* 0x0000000f1d00720c */ /* 0x000fc60003f04070 */
[----:B0-----:R-:W2:Y:S01]  /*b2c0*/  LDL.LU R4, [R1+0x258] ;  /* 0x0002580001047983 */ /* 0x001ea20000300800 */
[----:B------:R-:W-:-:S03]  /*b2d0*/  @!P1 IMAD.IADD R7, R7, 0x1, -R29 ;  /* 0x0000000107079824 */ /* 0x000fc600078e0a1d */
[----:B-1----:R-:W2:Y:S04]  /*b2e0*/  LDL.LU R5, [R1+0x25c] ;  /* 0x00025c0001057983 */ /* 0x002ea80000300800 */
[----:B------:R0:W-:Y:S02]  /*b2f0*/  STL [R1+0x2b4], R7 ;  /* 0x0002b40701007387 */ /* 0x0001e40000100800 */
[----:B------:R-:W-:Y:S02]  /*b300*/  @!P0 IMAD.IADD R15, R15, 0x1, -R29 ;  /* 0x000000010f0f8824 */ /* 0x000fe400078e0a1d */
[----:B0-----:R-:W2:Y:S04]  /*b310*/  LDL.LU R7, [R1+0x260] ;  /* 0x0002600001077983 */ /* 0x001ea80000300800 */
[----:B------:R-:W2:Y:S04]  /*b320*/  LDL.LU R6, [R1+0x264] ;  /* 0x0002640001067983 */ /* 0x000ea80000300800 */
[----:B------:R0:W-:Y:S04]  /*b330*/  STL [R1+0x2b8], R15 ;  /* 0x0002b80f01007387 */ /* 0x0001e80000100800 */
[----:B0-----:R-:W2:Y:S01]  /*b340*/  LDL.LU R15, [R1+0x268] ;  /* 0x00026800010f7983 */ /* 0x001ea20000300800 */
[----:B-----5:R-:W-:-:S02]  /*b350*/  ISETP.GT.U32.AND P2, PT, R29, R17, PT ;  /* 0x000000111d00720c */ /* 0x020fc40003f44070 */
[----:B------:R-:W-:-:S11]  /*b360*/  ISETP.GT.U32.AND P5, PT, R29, R0, PT ;  /* 0x000000001d00720c */ /* 0x000fd60003fa4070 */
[--C-:B------:R-:W-:Y:S01]  /*b370*/  @!P2 IMAD.IADD R17, R17, 0x1, -R29.reuse ;  /* 0x000000011111a824 */ /* 0x100fe200078e0a1d */
[C---:B------:R-:W-:Y:S02]  /*b380*/  ISETP.GT.U32.AND P2, PT, R29.reuse, R20, PT ;  /* 0x000000141d00720c */ /* 0x040fe40003f44070 */
[C---:B------:R-:W-:Y:S02]  /*b390*/  ISETP.GT.U32.AND P4, PT, R29.reuse, R8, PT ;  /* 0x000000081d00720c */ /* 0x040fe40003f84070 */
[C---:B------:R-:W-:Y:S02]  /*b3a0*/  ISETP.GT.U32.AND P6, PT, R29.reuse, R17, PT ;  /* 0x000000111d00720c */ /* 0x040fe40003fc4070 */
[----:B------:R-:W-:Y:S01]  /*b3b0*/  ISETP.GT.U32.AND P3, PT, R29, R9, PT ;  /* 0x000000091d00720c */ /* 0x000fe20003f64070 */
[----:B------:R-:W-:-:S06]  /*b3c0*/  @!P5 IMAD.IADD R0, R0, 0x1, -R29 ;  /* 0x000000010000d824 */ /* 0x000fcc00078e0a1d */
[--C-:B------:R-:W-:Y:S01]  /*b3d0*/  @!P2 IMAD.IADD R20, R20, 0x1, -R29.reuse ;  /* 0x000000011414a824 */ /* 0x100fe200078e0a1d */
[C---:B------:R-:W-:Y:S02]  /*b3e0*/  ISETP.GT.U32.AND P2, PT, R29.reuse, R18, PT ;  /* 0x000000121d00720c */ /* 0x040fe40003f44070 */
[C---:B------:R-:W-:Y:S02]  /*b3f0*/  ISETP.GT.U32.AND P5, PT, R29.reuse, R2, PT ;  /* 0x000000021d00720c */ /* 0x040fe40003fa4070 */
[----:B------:R-:W-:Y:S01]  /*b400*/  ISETP.GT.U32.AND P1, PT, R29, R10, PT ;  /* 0x0000000a1d00720c */ /* 0x000fe20003f24070 */
[--C-:B------:R-:W-:Y:S01]  /*b410*/  @!P6 IMAD.IADD R17, R17, 0x1, -R29.reuse ;  /* 0x000000011111e824 */ /* 0x100fe200078e0a1d */
[C---:B------:R-:W-:Y:S01]  /*b420*/  ISETP.GT.U32.AND P0, PT, R29.reuse, R16, PT ;  /* 0x000000101d00720c */ /* 0x040fe20003f04070 */
[--C-:B------:R-:W-:Y:S01]  /*b430*/  @!P4 IMAD.IADD R8, R8, 0x1, -R29.reuse ;  /* 0x000000010808c824 */ /* 0x100fe200078e0a1d */
[----:B------:R-:W-:Y:S01]  /*b440*/  ISETP.GT.U32.AND P4, PT, R29, R11, PT ;  /* 0x0000000b1d00720c */ /* 0x000fe20003f84070 */
[----:B------:R-:W-:Y:S01]  /*b450*/  @!P3 IMAD.IADD R9, R9, 0x1, -R29 ;  /* 0x000000010909b824 */ /* 0x000fe200078e0a1d */
[----:B------:R-:W-:-:S03]  /*b460*/  ISETP.GT.U32.AND P3, PT, R29, R12, PT ;  /* 0x0000000c1d00720c */ /* 0x000fc60003f64070 */
[--C-:B------:R-:W-:Y:S02]  /*b470*/  @!P2 IMAD.IADD R18, R18, 0x1, -R29.reuse ;  /* 0x000000011212a824 */ /* 0x100fe400078e0a1d */
[--C-:B------:R-:W-:Y:S02]  /*b480*/  @!P5 IMAD.IADD R2, R2, 0x1, -R29.reuse ;  /* 0x000000010202d824 */ /* 0x100fe400078e0a1d */
[--C-:B------:R-:W-:Y:S01]  /*b490*/  @!P1 IMAD.IADD R10, R10, 0x1, -R29.reuse ;  /* 0x000000010a0a9824 */ /* 0x100fe200078e0a1d */
[----:B------:R-:W-:Y:S01]  /*b4a0*/  ISETP.GT.U32.AND P1, PT, R29, R13, PT ;  /* 0x0000000d1d00720c */ /* 0x000fe20003f24070 */
[--C-:B------:R-:W-:Y:S01]  /*b4b0*/  @!P0 IMAD.IADD R16, R16, 0x1, -R29.reuse ;  /* 0x0000000110108824 */ /* 0x100fe200078e0a1d */
[----:B------:R-:W-:Y:S01]  /*b4c0*/  STL [R1+0x294], R20 ;  /* 0x0002941401007387 */ /* 0x000fe20000100800 */
[--C-:B------:R-:W-:Y:S02]  /*b4d0*/  @!P4 IMAD.IADD R11, R11, 0x1, -R29.reuse ;  /* 0x000000010b0bc824 */ /* 0x100fe400078e0a1d */
[--C-:B------:R-:W-:Y:S01]  /*b4e0*/  @!P3 IMAD.IADD R12, R12, 0x1, -R29.reuse ;  /* 0x000000010c0cb824 */ /* 0x100fe200078e0a1d */
[----:B------:R-:W-:Y:S04]  /*b4f0*/  STL [R1+0x298], R0 ;  /* 0x0002980001007387 */ /* 0x000fe80000100800 */
[----:B------:R-:W-:Y:S04]  /*b500*/  STL [R1+0x29c], R8 ;  /* 0x00029c0801007387 */ /* 0x000fe80000100800 */
[----:B------:R-:W-:Y:S04]  /*b510*/  STL [R1+0x2a0], R9 ;  /* 0x0002a00901007387 */ /* 0x000fe80000100800 */
[----:B------:R-:W-:Y:S04]  /*b520*/  STL [R1+0x2a4], R10 ;  /* 0x0002a40a01007387 */ /* 0x000fe80000100800 */
[----:B------:R0:W-:Y:S01]  /*b530*/  STL [R1+0x284], R17 ;  /* 0x0002841101007387 */ /* 0x0001e20000100800 */
[----:B------:R-:W-:-:S03]  /*b540*/  @!P1 IMAD.IADD R13, R13, 0x1, -R29 ;  /* 0x000000010d0d9824 */ /* 0x000fc600078e0a1d */
[----:B------:R1:W-:Y:S04]  /*b550*/  STL [R1+0x280], R16 ;  /* 0x0002801001007387 */ /* 0x0003e80000100800 */
[----:B0-----:R-:W5:Y:S04]  /*b560*/  LDL.LU R17, [R1+0x244] ;  /* 0x0002440001117983 */ /* 0x001f680000300800 */
[----:B------:R-:W5:Y:S04]  /*b570*/  LDL.LU R8, [R1+0x248] ;  /* 0x0002480001087983 */ /* 0x000f680000300800 */
[----:B------:R-:W5:Y:S04]  /*b580*/  LDL.LU R9, [R1+0x24c] ;  /* 0x00024c0001097983 */ /* 0x000f680000300800 */
[----:B------:R-:W5:Y:S04]  /*b590*/  LDL.LU R10, [R1+0x250] ;  /* 0x00025000010a7983 */ /* 0x000f680000300800 */
[----:B-1----:R-:W5:Y:S01]  /*b5a0*/  LDL.LU R16, [R1+0x254] ;  /* 0x0002540001107983 */ /* 0x002f620000300800 */
[----:B---3--:R-:W-:-:S02]  /*b5b0*/  ISETP.GT.U32.AND P6, PT, R29, R27, PT ;  /* 0x0000001b1d00720c */ /* 0x008fc40003fc4070 */
[C---:B----4-:R-:W-:Y:S02]  /*b5c0*/  ISETP.GT.U32.AND P2, PT, R29.reuse, R3, PT ;  /* 0x000000031d00720c */ /* 0x050fe40003f44070 */
[----:B--2---:R-:W-:-:S09]  /*b5d0*/  ISETP.GT.U32.AND P5, PT, R29, R4, PT ;  /* 0x000000041d00720c */ /* 0x004fd20003fa4070 */
[--C-:B------:R-:W-:Y:S01]  /*b5e0*/  @!P6 IMAD.IADD R27, R27, 0x1, -R29.reuse ;  /* 0x000000011b1be824 */ /* 0x100fe200078e0a1d */
[C---:B------:R-:W-:Y:S02]  /*b5f0*/  ISETP.GT.U32.AND P0, PT, R29.reuse, R14, PT ;  /* 0x0000000e1d00720c */ /* 0x040fe40003f04070 */
[----:B------:R-:W-:Y:S01]  /*b600*/  ISETP.GT.U32.AND P6, PT, R29, R18, PT ;  /* 0x000000121d00720c */ /* 0x000fe20003fc4070 */
[--C-:B------:R-:W-:Y:S01]  /*b610*/  @!P2 IMAD.IADD R3, R3, 0x1, -R29.reuse ;  /* 0x000000010303a824 */ /* 0x100fe200078e0a1d */
[C---:B------:R-:W-:Y:S02]  /*b620*/  ISETP.GT.U32.AND P4, PT, R29.reuse, R5, PT ;  /* 0x000000051d00720c */ /* 0x040fe40003f84070 */
[C---:B------:R-:W-:Y:S01]  /*b630*/  ISETP.GT.U32.AND P2, PT, R29.reuse, R2, PT ;  /* 0x000000021d00720c */ /* 0x040fe20003f44070 */
[----:B------:R-:W-:Y:S01]  /*b640*/  @!P5 IMAD.IADD R4, R4, 0x1, -R29 ;  /* 0x000000010404d824 */ /* 0x000fe200078e0a1d */
[C---:B------:R-:W-:Y:S02]  /*b650*/  ISETP.GT.U32.AND P5, PT, R29.reuse, R11, PT ;  /* 0x0000000b1d00720c */ /* 0x040fe40003fa4070 */
[----:B------:R-:W-:-:S03]  /*b660*/  ISETP.GT.U32.AND P3, PT, R29, R7, PT ;  /* 0x000000071d00720c */ /* 0x000fc60003f64070 */
[--C-:B------:R-:W-:Y:S01]  /*b670*/  @!P0 IMAD.IADD R14, R14, 0x1, -R29.reuse ;  /* 0x000000010e0e8824 */ /* 0x100fe200078e0a1d */
[----:B------:R-:W-:Y:S01]  /*b680*/  ISETP.GT.U32.AND P1, PT, R29, R6, PT ;  /* 0x000000061d00720c */ /* 0x000fe20003f24070 */
[--C-:B------:R-:W-:Y:S02]  /*b690*/  @!P6 IMAD.IADD R18, R18, 0x1, -R29.reuse ;  /* 0x000000011212e824 */ /* 0x100fe400078e0a1d */
[--C-:B------:R-:W-:Y:S01]  /*b6a0*/  @!P4 IMAD.IADD R5, R5, 0x1, -R29.reuse ;  /* 0x000000010505c824 */ /* 0x100fe200078e0a1d */
[----:B------:R-:W-:Y:S01]  /*b6b0*/  ISETP.GT.U32.AND P4, PT, R29, R12, PT ;  /* 0x0000000c1d00720c */ /* 0x000fe20003f84070 */
[--C-:B------:R-:W-:Y:S01]  /*b6c0*/  @!P2 IMAD.IADD R2, R2, 0x1, -R29.reuse ;  /* 0x000000010202a824 */ /* 0x100fe200078e0a1d */
[----:B------:R0:W-:Y:S03]  /*b6d0*/  STL [R1+0x288], R18 ;  /* 0x0002881201007387 */ /* 0x0001e60000100800 */
[----:B------:R-:W-:Y:S01]  /*b6e0*/  @!P3 IMAD.IADD R7, R7, 0x1, -R29 ;  /* 0x000000010707b824 */ /* 0x000fe200078e0a1d */
[----:B------:R-:W-:-:S02]  /*b6f0*/  ISETP.GT.U32.AND P3, PT, R29, R13, PT ;  /* 0x0000000d1d00720c */ /* 0x000fc40003f64070 */
[----:B------:R-:W-:Y:S01]  /*b700*/  ISETP.GT.U32.AND P0, PT, R29, R15, PT ;  /* 0x0000000f1d00720c */ /* 0x000fe20003f04070 */
[--C-:B------:R-:W-:Y:S01]  /*b710*/  @!P5 IMAD.IADD R11, R11, 0x1, -R29.reuse ;  /* 0x000000010b0bd824 */ /* 0x100fe200078e0a1d */
[----:B0-----:R-:W2:Y:S04]  /*b720*/  LDL.LU R18, [R1+0x230] ;  /* 0x0002300001127983 */ /* 0x001ea80000300800 */
[----:B------:R-:W3:Y:S01]  /*b730*/  LDL.LU R20, [R1+0x234] ;  /* 0x0002340001147983 */ /* 0x000ee20000300800 */
[----:B------:R-:W-:-:S03]  /*b740*/  @!P1 IMAD.IADD R6, R6, 0x1, -R29 ;  /* 0x0000000106069824 */ /* 0x000fc600078e0a1d */
[----:B------:R0:W-:Y:S01]  /*b750*/  STL [R1+0x28c], R2 ;  /* 0x00028c0201007387 */ /* 0x0001e20000100800 */
[----:B------:R-:W-:-:S03]  /*b760*/  ISETP.GT.U32.AND P1, PT, R29, R14, PT ;  /* 0x0000000e1d00720c */ /* 0x000fc60003f24070 */
[----:B------:R-:W4:Y:S01]  /*b770*/  LDL.LU R0, [R1+0x238] ;  /* 0x0002380001007983 */ /* 0x000f220000300800 */
[----:B------:R-:W-:-:S03]  /*b780*/  @!P0 IMAD.IADD R15, R15, 0x1, -R29 ;  /* 0x000000010f0f8824 */ /* 0x000fc600078e0a1d */
[----:B------:R1:W-:Y:S01]  /*b790*/  STL [R1+0x290], R11 ;  /* 0x0002900b01007387 */ /* 0x0003e20000100800 */
[----:B------:R-:W-:-:S03]  /*b7a0*/  ISETP.GT.U32.AND P0, PT, R29, R27, PT ;  /* 0x0000001b1d00720c */ /* 0x000fc60003f04070 */
[----:B0-----:R-:W2:Y:S01]  /*b7b0*/  LDL.LU R2, [R1+0x23c] ;  /* 0x00023c0001027983 */ /* 0x001ea20000300800 */
[----:B------:R-:W-:Y:S01]  /*b7c0*/  ISETP.GT.U32.AND P2, PT, R29, R3, PT ;  /* 0x000000031d00720c */ /* 0x000fe20003f44070 */
[--C-:B------:R-:W-:Y:S01]  /*b7d0*/  @!P3 IMAD.IADD R13, R13, 0x1, -R29.reuse ;  /* 0x000000010d0db824 */ /* 0x100fe200078e0a1d */
[C---:B------:R-:W-:Y:S01]  /*b7e0*/  ISETP.GT.U32.AND P5, PT, R29.reuse, R4, PT ;  /* 0x000000041d00720c */ /* 0x040fe20003fa4070 */
[----:B-1----:R-:W2:Y:S01]  /*b7f0*/  LDL.LU R11, [R1+0x240] ;  /* 0x00024000010b7983 */ /* 0x002ea20000300800 */
[--C-:B------:R-:W-:Y:S01]  /*b800*/  @!P4 IMAD.IADD R12, R12, 0x1, -R29.reuse ;  /* 0x000000010c0cc824 */ /* 0x100fe200078e0a1d */
[C---:B------:R-:W-:Y:S02]  /*b810*/  ISETP.GT.U32.AND P3, PT, R29.reuse, R7, PT ;  /* 0x000000071d00720c */ /* 0x040fe40003f64070 */
[----:B------:R-:W-:Y:S01]  /*b820*/  ISETP.GT.U32.AND P4, PT, R29, R5, PT ;  /* 0x000000051d00720c */ /* 0x000fe20003f84070 */
[--C-:B------:R-:W-:Y:S01]  /*b830*/  @!P1 IMAD.IADD R14, R14, 0x1, -R29.reuse ;  /* 0x000000010e0e9824 */ /* 0x100fe200078e0a1d */
[----:B------:R0:W-:Y:S01]  /*b840*/  STL [R1+0x26c], R12 ;  /* 0x00026c0c01007387 */ /* 0x0001e20000100800 */
[----:B------:R-:W-:-:S03]  /*b850*/  @!P0 IMAD.IADD R27, R27, 0x1, -R29 ;  /* 0x000000011b1b8824 */ /* 0x000fc600078e0a1d */
[--C-:B------:R-:W-:Y:S02]  /*b860*/  @!P2 IMAD.IADD R3, R3, 0x1, -R29.reuse ;  /* 0x000000010303a824 */ /* 0x100fe400078e0a1d */
[--C-:B------:R-:W-:Y:S01]  /*b870*/  @!P5 IMAD.IADD R4, R4, 0x1, -R29.reuse ;  /* 0x000000010404d824 */ /* 0x100fe200078e0a1d */
[----:B0-----:R-:W2:Y:S02]  /*b880*/  LDL.LU R12, [R1+0x21c] ;  /* 0x00021c00010c7983 */ /* 0x001ea40000300800 */
[--C-:B------:R-:W-:Y:S02]  /*b890*/  @!P3 IMAD.IADD R7, R7, 0x1, -R29.reuse ;  /* 0x000000010707b824 */ /* 0x100fe400078e0a1d */
[----:B------:R0:W-:Y:S01]  /*b8a0*/  STL [R1+0x270], R13 ;  /* 0x0002700d01007387 */ /* 0x0001e20000100800 */
[----:B------:R-:W-:-:S03]  /*b8b0*/  @!P4 IMAD.IADD R5, R5, 0x1, -R29 ;  /* 0x000000010505c824 */ /* 0x000fc600078e0a1d */
[----:B0-----:R-:W2:Y:S04]  /*b8c0*/  LDL.LU R13, [R1+0x220] ;  /* 0x00022000010d7983 */ /* 0x001ea80000300800 */
[----:B------:R0:W-:Y:S04]  /*b8d0*/  STL [R1+0x274], R14 ;  /* 0x0002740e01007387 */ /* 0x0001e80000100800 */
[----:B0-----:R-:W2:Y:S04]  /*b8e0*/  LDL.LU R14, [R1+0x224] ;  /* 0x00022400010e7983 */ /* 0x001ea80000300800 */
[----:B------:R-:W-:Y:S04]  /*b8f0*/  STL [R1+0x278], R27 ;  /* 0x0002781b01007387 */ /* 0x000fe80000100800 */
[----:B------:R-:W-:Y:S04]  /*b900*/  STL [R1+0x27c], R3 ;  /* 0x00027c0301007387 */ /* 0x000fe80000100800 */
[----:B------:R-:W-:Y:S04]  /*b910*/  STL [R1+0x258], R4 ;  /* 0x0002580401007387 */ /* 0x000fe80000100800 */
[----:B------:R0:W-:Y:S04]  /*b920*/  STL [R1+0x260], R7 ;  /* 0x0002600701007387 */ /* 0x0001e80000100800 */
[----:B------:R-:W-:Y:S04]  /*b930*/  STL [R1+0x25c], R5 ;  /* 0x00025c0501007387 */ /* 0x000fe80000100800 */
[----:B0-----:R-:W2:Y:S01]  /*b940*/  LDL R7, [R1+0x1dfc] ;  /* 0x001dfc0001077983 */ /* 0x001ea20000100800 */
[----:B------:R-:W-:-:S02]  /*b950*/  ISETP.GT.U32.AND P6, PT, R29, R15, PT ;  /* 0x0000000f1d00720c */ /* 0x000fc40003fc4070 */
[C---:B-----5:R-:W-:Y:S02]  /*b960*/  ISETP.GT.U32.AND P0, PT, R29.reuse, R17, PT ;  /* 0x000000111d00720c */ /* 0x060fe40003f04070 */
[C---:B------:R-:W-:Y:S02]  /*b970*/  ISETP.GT.U32.AND P2, PT, R29.reuse, R8, PT ;  /* 0x000000081d00720c */ /* 0x040fe40003f44070 */
[C---:B------:R-:W-:Y:S02]  /*b980*/  ISETP.GT.U32.AND P5, PT, R29.reuse, R9, PT ;  /* 0x000000091d00720c */ /* 0x040fe40003fa4070 */
[----:B------:R-:W-:-:S05]  /*b990*/  ISETP.GT.U32.AND P4, PT, R29, R10, PT ;  /* 0x0000000a1d00720c */ /* 0x000fca0003f84070 */
[--C-:B------:R-:W-:Y:S02]  /*b9a0*/  @!P6 IMAD.IADD R15, R15, 0x1, -R29.reuse ;  /* 0x000000010f0fe824 */ /* 0x100fe400078e0a1d */
[--C-:B------:R-:W-:Y:S01]  /*b9b0*/  @!P0 IMAD.IADD R17, R17, 0x1, -R29.reuse ;  /* 0x0000000111118824 */ /* 0x100fe200078e0a1d */
[----:B------:R-:W-:Y:S01]  /*b9c0*/  ISETP.GT.U32.AND P1, PT, R29, R6, PT ;  /* 0x000000061d00720c */ /* 0x000fe20003f24070 */
[--C-:B------:R-:W-:Y:S02]  /*b9d0*/  @!P2 IMAD.IADD R8, R8, 0x1, -R29.reuse ;  /* 0x000000010808a824 */ /* 0x100fe400078e0a1d */
[--C-:B------:R-:W-:Y:S02]  /*b9e0*/  @!P5 IMAD.IADD R9, R9, 0x1, -R29.reuse ;  /* 0x000000010909d824 */ /* 0x100fe400078e0a1d */
[--C-:B------:R-:W-:Y:S01]  /*b9f0*/  @!P4 IMAD.IADD R10, R10, 0x1, -R29.reuse ;  /* 0x000000010a0ac824 */ /* 0x100fe200078e0a1d */
[----:B------:R-:W-:Y:S01]  /*ba00*/  ISETP.GT.U32.AND P3, PT, R29, R16, PT ;  /* 0x000000101d00720c */ /* 0x000fe20003f64070 */
[----:B------:R0:W-:Y:S06]  /*ba10*/  STL [R1+0x268], R15 ;  /* 0x0002680f01007387 */ /* 0x0001ec0000100800 */
[----:B------:R-:W-:-:S05]  /*ba20*/  @!P1 IMAD.IADD R6, R6, 0x1, -R29 ;  /* 0x0000000106069824 */ /* 0x000fca00078e0a1d */
[----:B------:R1:W-:Y:S04]  /*ba30*/  STL [R1+0x264], R6 ;  /* 0x0002640601007387 */ /* 0x0003e80000100800 */
[----:B0-----:R-:W5:Y:S04]  /*ba40*/  LDL.LU R15, [R1+0x228] ;  /* 0x00022800010f7983 */ /* 0x001f680000300800 */
[----:B------:R-:W5:Y:S04]  /*ba50*/  LDL.LU R3, [R1+0x22c] ;  /* 0x00022c0001037983 */ /* 0x000f680000300800 */
[----:B------:R-:W5:Y:S01]  /*ba60*/  LDL.LU R5, [R1+0x208] ;  /* 0x0002080001057983 */ /* 0x000f620000300800 */
[----:B------:R-:W-:-:S03]  /*ba70*/  @!P3 IMAD.IADD R16, R16, 0x1, -R29 ;  /* 0x000000011010b824 */ /* 0x000fc600078e0a1d */
[----:B-1----:R-:W5:Y:S01]  /*ba80*/  LDL.LU R6, [R1+0x20c] ;  /* 0x00020c0001067983 */ /* 0x002f620000300800 */
[C---:B---3--:R-:W-:Y:S02]  /*ba90*/  ISETP.GT.U32.AND P6, PT, R29.reuse, R20, PT ;  /* 0x000000141d00720c */ /* 0x048fe40003fc4070 */
[C---:B----4-:R-:W-:Y:S02]  /*baa0*/  ISETP.GT.U32.AND P0, PT, R29.reuse, R0, PT ;  /* 0x000000001d00720c */ /* 0x050fe40003f04070 */
[C---:B--2---:R-:W-:Y:S02]  /*bab0*/  ISETP.GT.U32.AND P2, PT, R29.reuse, R2, PT ;  /* 0x000000021d00720c */ /* 0x044fe40003f44070 */
        /* <DEDUP_REMOVED lines=11> */
[--C-:B------:R-:W-:Y:S02]  /*bb70*/  @!P0 IMAD.IADD R8, R8, 0x1, -R29.reuse ;  /* 0x0000000108088824 */ /* 0x100fe400078e0a1d */
[--C-:B------:R-:W-:Y:S02]  /*bb80*/  @!P2 IMAD.IADD R9, R9, 0x1, -R29.reuse ;  /* 0x000000010909a824 */ /* 0x100fe400078e0a1d */
[--C-:B------:R-:W-:Y:S02]  /*bb90*/  @!P5 IMAD.IADD R10, R10, 0x1, -R29.reuse ;  /* 0x000000010a0ad824 */ /* 0x100fe400078e0a1d */
[----:B------:R-:W-:Y:S01]  /*bba0*/  @!P4 IMAD.IADD R12, R12, 0x1, -R29 ;  /* 0x000000010c0cc824 */ /* 0x000fe200078e0a1d */
[----:B------:R-:W-:-:S13]  /*bbb0*/  ISETP.GT.U32.AND P4, PT, R29, R16, PT ;  /* 0x000000101d00720c */ /* 0x000fda0003f84070 */
[----:B------:R-:W-:Y:S01]  /*bbc0*/  @!P4 IMAD.IADD R16, R16, 0x1, -R29 ;  /* 0x000000011010c824 */ /* 0x000fe200078e0a1d */
[----:B------:R-:W-:Y:S02]  /*bbd0*/  IABS R22, R7 ;  /* 0x0000000700167213 */ /* 0x000fe40000000000 */
[----:B------:R-:W2:Y:S04]  /*bbe0*/  LDL.LU R7, [R1+0x210] ;  /* 0x0002100001077983 */ /* 0x000ea80000300800 */
[----:B------:R0:W-:Y:S04]  /*bbf0*/  STL [R1+0x244], R17 ;  /* 0x0002441101007387 */ /* 0x0001e80000100800 */
[----:B0-----:R-:W3:Y:S04]  /*bc00*/  LDL.LU R17, [R1+0x214] ;  /* 0x0002140001117983 */ /* 0x001ee80000300800 */
[----:B------:R0:W-:Y:S04]  /*bc10*/  STL [R1+0x248], R8 ;  /* 0x0002480801007387 */ /* 0x0001e80000100800 */
[----:B------:R-:W4:Y:S04]  /*bc20*/  LDL.LU R27, [R1+0x218] ;  /* 0x00021800011b7983 */ /* 0x000f280000300800 */
[----:B------:R1:W-:Y:S04]  /*bc30*/  STL [R1+0x24c], R9 ;  /* 0x00024c0901007387 */ /* 0x0003e80000100800 */
[----:B------:R-:W3:Y:S04]  /*bc40*/  LDL.LU R4, [R1+0x1f4] ;  /* 0x0001f40001047983 */ /* 0x000ee80000300800 */
[----:B------:R5:W-:Y:S04]  /*bc50*/  STL [R1+0x250], R10 ;  /* 0x0002500a01007387 */ /* 0x000be80000100800 */
[----:B0-----:R-:W3:Y:S04]  /*bc60*/  LDL.LU R8, [R1+0x1f8] ;  /* 0x0001f80001087983 */ /* 0x001ee80000300800 */
[----:B-1----:R-:W3:Y:S04]  /*bc70*/  LDL.LU R9, [R1+0x1fc] ;  /* 0x0001fc0001097983 */ /* 0x002ee80000300800 */
[----:B------:R0:W-:Y:S04]  /*bc80*/  STL [R1+0x254], R16 ;  /* 0x0002541001007387 */ /* 0x0001e80000100800 */
[----:B-----5:R-:W5:Y:S01]  /*bc90*/  LDL.LU R10, [R1+0x200] ;  /* 0x00020000010a7983 */ /* 0x020f620000300800 */
[----:B------:R-:W-:-:S02]  /*bca0*/  ISETP.GT.U32.AND P1, PT, R29, R18, PT ;  /* 0x000000121d00720c */ /* 0x000fc40003f24070 */
[C---:B------:R-:W-:Y:S02]  /*bcb0*/  ISETP.GT.U32.AND P3, PT, R29.reuse, R13, PT ;  /* 0x0000000d1d00720c */ /* 0x040fe40003f64070 */
[C---:B------:R-:W-:Y:S01]  /*bcc0*/  ISETP.GT.U32.AND P0, PT, R29.reuse, R0, PT ;  /* 0x000000001d00720c */ /* 0x040fe20003f04070 */
[----:B0-----:R-:W5:Y:S08]  /*bcd0*/  LDL.LU R16, [R1+0x204] ;  /* 0x0002040001107983 */ /* 0x001f700000300800 */
[--C-:B------:R-:W-:Y:S01]  /*bce0*/  @!P1 IMAD.IADD R18, R18, 0x1, -R29.reuse ;  /* 0x0000000112129824 */ /* 0x100fe200078e0a1d */
[----:B------:R-:W-:Y:S01]  /*bcf0*/  ISETP.GT.U32.AND P1, PT, R29, R14, PT ;  /* 0x0000000e1d00720c */ /* 0x000fe20003f24070 */
[----:B------:R-:W-:Y:S01]  /*bd00*/  @!P3 IMAD.IADD R13, R13, 0x1, -R29 ;  /* 0x000000010d0db824 */ /* 0x000fe200078e0a1d */
[----:B------:R-:W-:-:S02]  /*bd10*/  ISETP.GT.U32.AND P2, PT, R29, R2, PT ;  /* 0x000000021d00720c */ /* 0x000fc40003f44070 */
[----:B------:R-:W-:-:S09]  /*bd20*/  ISETP.GT.U32.AND P3, PT, R29, R18, PT ;  /* 0x000000121d00720c */ /* 0x000fd20003f64070 */
[--C-:B------:R-:W-:Y:S01]  /*bd30*/  @!P1 IMAD.IADD R14, R14, 0x1, -R29.reuse ;  /* 0x000000010e0e9824 */ /* 0x100fe200078e0a1d */
[C---:B------:R-:W-:Y:S01]  /*bd40*/  ISETP.GT.U32.AND P1, PT, R29.reuse, R20, PT ;  /* 0x000000141d00720c */ /* 0x040fe20003f24070 */
[--C-:B------:R-:W-:Y:S01]  /*bd50*/  @!P0 IMAD.IADD R0, R0, 0x1, -R29.reuse ;  /* 0x0000000100008824 */ /* 0x100fe200078e0a1d */
[C---:B------:R-:W-:Y:S02]  /*bd60*/  ISETP.GT.U32.AND P5, PT, R29.reuse, R11, PT ;  /* 0x0000000b1d00720c */ /* 0x040fe40003fa4070 */
[C---:B------:R-:W-:Y:S01]  /*bd70*/  ISETP.GT.U32.AND P6, PT, R29.reuse, R14, PT ;  /* 0x0000000e1d00720c */ /* 0x040fe20003fc4070 */
[--C-:B------:R-:W-:Y:S01]  /*bd80*/  @!P3 IMAD.IADD R18, R18, 0x1, -R29.reuse ;  /* 0x000000011212b824 */ /* 0x100fe200078e0a1d */
[C---:B------:R-:W-:Y:S01]  /*bd90*/  ISETP.GT.U32.AND P0, PT, R29.reuse, R3, PT ;  /* 0x000000031d00720c */ /* 0x040fe20003f04070 */
[----:B------:R-:W-:Y:S01]  /*bda0*/  @!P2 IMAD.IADD R2, R2, 0x1, -R29 ;  /* 0x000000010202a824 */ /* 0x000fe200078e0a1d */
[----:B------:R-:W-:-:S05]  /*bdb0*/  ISETP.GT.U32.AND P2, PT, R29, R5, PT ;  /* 0x000000051d00720c */ /* 0x000fca0003f44070 */
[--C-:B------:R-:W-:Y:S01]  /*bdc0*/  @!P1 IMAD.IADD R20, R20, 0x1, -R29.reuse ;  /* 0x0000000114149824 */ /* 0x100fe200078e0a1d */
[C---:B------:R-:W-:Y:S01]  /*bdd0*/  ISETP.GT.U32.AND P1, PT, R29.reuse, R15, PT ;  /* 0x0000000f1d00720c */ /* 0x040fe20003f24070 */
[----:B------:R0:W-:Y:S02]  /*bde0*/  STL [R1+0x230], R18 ;  /* 0x0002301201007387 */ /* 0x0001e40000100800 */
[--C-:B------:R-:W-:Y:S01]  /*bdf0*/  @!P6 IMAD.IADD R14, R14, 0x1, -R29.reuse ;  /* 0x000000010e0ee824 */ /* 0x100fe200078e0a1d */
[----:B------:R-:W-:Y:S01]  /*be00*/  ISETP.GT.U32.AND P4, PT, R29, R12, PT ;  /* 0x0000000c1d00720c */ /* 0x000fe20003f84070 */
[----:B------:R-:W-:Y:S01]  /*be10*/  @!P5 IMAD.IADD R11, R11, 0x1, -R29 ;  /* 0x000000010b0bd824 */ /* 0x000fe200078e0a1d */
[----:B0-----:R-:W5:Y:S01]  /*be20*/  LDL.LU R18, [R1+0x1dc] ;  /* 0x0001dc0001127983 */ /* 0x001f620000300800 */
[----:B------:R-:W-:-:S06]  /*be30*/  ISETP.GT.U32.AND P5, PT, R29, R6, PT ;  /* 0x000000061d00720c */ /* 0x000fcc0003fa4070 */
[--C-:B------:R-:W-:Y:S02]  /*be40*/  @!P1 IMAD.IADD R15, R15, 0x1, -R29.reuse ;  /* 0x000000010f0f9824 */ /* 0x100fe400078e0a1d */
[--C-:B------:R-:W-:Y:S01]  /*be50*/  @!P0 IMAD.IADD R3, R3, 0x1, -R29.reuse ;  /* 0x0000000103038824 */ /* 0x100fe200078e0a1d */
[----:B------:R-:W-:Y:S01]  /*be60*/  ISETP.GT.U32.AND P3, PT, R29, R13, PT ;  /* 0x0000000d1d00720c */ /* 0x000fe20003f64070 */
[--C-:B------:R-:W-:Y:S02]  /*be70*/  @!P2 IMAD.IADD R5, R5, 0x1, -R29.reuse ;  /* 0x000000010505a824 */ /* 0x100fe400078e0a1d */
[--C-:B------:R-:W-:Y:S01]  /*be80*/  @!P4 IMAD.IADD R12, R12, 0x1, -R29.reuse ;  /* 0x000000010c0cc824 */ /* 0x100fe200078e0a1d */
[----:B------:R-:W-:Y:S01]  /*be90*/  STL [R1+0x234], R20 ;  /* 0x0002341401007387 */ /* 0x000fe20000100800 */
[----:B------:R-:W-:-:S03]  /*bea0*/  @!P5 IMAD.IADD R6, R6, 0x1, -R29 ;  /* 0x000000010606d824 */ /* 0x000fc600078e0a1d */
[----:B------:R-:W-:Y:S05]  /*beb0*/  STL [R1+0x238], R0 ;  /* 0x0002380001007387 */ /* 0x000fea0000100800 */
[----:B------:R-:W-:Y:S01]  /*bec0*/  @!P3 IMAD.IADD R13, R13, 0x1, -R29 ;  /* 0x000000010d0db824 */ /* 0x000fe200078e0a1d */
[----:B------:R-:W-:Y:S04]  /*bed0*/  STL [R1+0x23c], R2 ;  /* 0x00023c0201007387 */ /* 0x000fe80000100800 */
[----:B------:R0:W-:Y:S04]  /*bee0*/  STL [R1+0x240], R11 ;  /* 0x0002400b01007387 */ /* 0x0001e80000100800 */
[----:B------:R1:W-:Y:S04]  /*bef0*/  STL [R1+0x21c], R12 ;  /* 0x00021c0c01007387 */ /* 0x0003e80000100800 */
[----:B0-----:R-:W5:Y:S04]  /*bf00*/  LDL.LU R11, [R1+0x1e0] ;  /* 0x0001e000010b7983 */ /* 0x001f680000300800 */
[----:B------:R0:W-:Y:S04]  /*bf10*/  STL [R1+0x220], R13 ;  /* 0x0002200d01007387 */ /* 0x0001e80000100800 */
[----:B------:R-:W5:Y:S04]  /*bf20*/  LDL.LU R0, [R1+0x1e4] ;  /* 0x0001e40001007983 */ /* 0x000f680000300800 */
[----:B-1----:R-:W5:Y:S04]  /*bf30*/  LDL.LU R12, [R1+0x1e8] ;  /* 0x0001e800010c7983 */ /* 0x002f680000300800 */
[----:B------:R1:W-:Y:S04]  /*bf40*/  STL [R1+0x224], R14 ;  /* 0x0002240e01007387 */ /* 0x0003e80000100800 */
[----:B0-----:R-:W5:Y:S04]  /*bf50*/  LDL.LU R13, [R1+0x1ec] ;  /* 0x0001ec00010d7983 */ /* 0x001f680000300800 */
[----:B-1----:R-:W5:Y:S01]  /*bf60*/  LDL.LU R14, [R1+0x1c4] ;  /* 0x0001c400010e7983 */ /* 0x002f620000300800 */
[----:B--2---:R-:W-:-:S02]  /*bf70*/  ISETP.GT.U32.AND P4, PT, R29, R7, PT ;  /* 0x000000071d00720c */ /* 0x004fc40003f84070 */
[C---:B----4-:R-:W-:Y:S02]  /*bf80*/  ISETP.GT.U32.AND P6, PT, R29.reuse, R27, PT ;  /* 0x0000001b1d00720c */ /* 0x050fe40003fc4070 */
[C---:B---3--:R-:W-:Y:S02]  /*bf90*/  ISETP.GT.U32.AND P1, PT, R29.reuse, R4, PT ;  /* 0x000000041d00720c */ /* 0x048fe40003f24070 */
[C---:B------:R-:W-:Y:S02]  /*bfa0*/  ISETP.GT.U32.AND P0, PT, R29.reuse, R8, PT ;  /* 0x000000081d00720c */ /* 0x040fe40003f04070 */
[----:B------:R-:W-:-:S07]  /*bfb0*/  ISETP.GT.U32.AND P2, PT, R29, R9, PT ;  /* 0x000000091d00720c */ /* 0x000fce0003f44070 */
[--C-:B------:R-:W-:Y:S01]  /*bfc0*/  @!P6 IMAD.IADD R27, R27, 0x1, -R29.reuse ;  /* 0x000000011b1be824 */ /* 0x100fe200078e0a1d */
[C---:B------:R-:W-:Y:S01]  /*bfd0*/  ISETP.GT.U32.AND P6, PT, R29.reuse, R15, PT ;  /* 0x0000000f1d00720c */ /* 0x040fe20003fc4070 */
[--C-:B------:R-:W-:Y:S01]  /*bfe0*/  @!P1 IMAD.IADD R4, R4, 0x1, -R29.reuse ;  /* 0x0000000104049824 */ /* 0x100fe200078e0a1d */
[C---:B------:R-:W-:Y:S01]  /*bff0*/  ISETP.GT.U32.AND P1, PT, R29.reuse, R3, PT ;  /* 0x000000031d00720c */ /* 0x040fe20003f24070 */
[--C-:B------:R-:W-:Y:S01]  /*c000*/  @!P0 IMAD.IADD R8, R8, 0x1, -R29.reuse ;  /* 0x0000000108088824 */ /* 0x100fe200078e0a1d */
[C---:B------:R-:W-:Y:S02]  /*c010*/  ISETP.GT.U32.AND P0, PT, R29.reuse, R5, PT ;  /* 0x000000051d00720c */ /* 0x040fe40003f04070 */
[----:B-----5:R-:W-:Y:S01]  /*c020*/  ISETP.GT.U32.AND P5, PT, R29, R10, PT ;  /* 0x0000000a1d00720c */ /* 0x020fe20003fa4070 */
[----:B------:R-:W-:Y:S01]  /*c030*/  @!P2 IMAD.IADD R9, R9, 0x1, -R29 ;  /* 0x000000010909a824 */ /* 0x000fe200078e0a1d */
[----:B------:R-:W-:-:S05]  /*c040*/  ISETP.GT.U32.AND P2, PT, R29, R6, PT ;  /* 0x000000061d00720c */ /* 0x000fca0003f44070 */
[--C-:B------:R-:W-:Y:S02]  /*c050*/  @!P6 IMAD.IADD R15, R15, 0x1, -R29.reuse ;  /* 0x000000010f0fe824 */ /* 0x100fe400078e0a1d */
[--C-:B------:R-:W-:Y:S02]  /*c060*/  @!P4 IMAD.IADD R7, R7, 0x1, -R29.reuse ;  /* 0x000000010707c824 */ /* 0x100fe400078e0a1d */
[--C-:B------:R-:W-:Y:S01]  /*c070*/  @!P1 IMAD.IADD R3, R3, 0x1, -R29.reuse ;  /* 0x0000000103039824 */ /* 0x100fe200078e0a1d */
        /* <DEDUP_REMOVED lines=9> */
[----:B------:R-:W4:Y:S04]  /*c110*/  LDL.LU R2, [R1+0x1d4] ;  /* 0x0001d40001027983 */ /* 0x000f280000300800 */
[----:B------:R5:W-:Y:S04]  /*c120*/  STL [R1+0x20c], R6 ;  /* 0x00020c0601007387 */ /* 0x000be80000100800 */
[----:B0-----:R-:W2:Y:S04]  /*c130*/  LDL.LU R3, [R1+0x1d8] ;  /* 0x0001d80001037983 */ /* 0x001ea80000300800 */
[----:B-1----:R-:W2:Y:S01]  /*c140*/  LDL.LU R5, [R1+0x1b0] ;  /* 0x0001b00001057983 */ /* 0x002ea20000300800 */
[----:B------:R-:W-:-:S05]  /*c150*/  @!P5 IMAD.IADD R7, R7, 0x1, -R29 ;  /* 0x000000010707d824 */ /* 0x000fca00078e0a1d */
[----:B------:R0:W-:Y:S04]  /*c160*/  STL [R1+0x210], R7 ;  /* 0x0002100701007387 */ /* 0x0001e80000100800 */
[----:B-----5:R-:W5:Y:S04]  /*c170*/  LDL.LU R6, [R1+0x1b4] ;  /* 0x0001b40001067983 */ /* 0x020f680000300800 */
[----:B0-----:R-:W5:Y:S01]  /*c180*/  LDL.LU R7, [R1+0x1b8] ;  /* 0x0001b80001077983 */ /* 0x001f620000300800 */
[C---:B------:R-:W-:Y:S02]  /*c190*/  ISETP.GT.U32.AND P3, PT, R29.reuse, R17, PT ;  /* 0x000000111d00720c */ /* 0x040fe40003f64070 */
[----:B------:R-:W-:-:S11]  /*c1a0*/  ISETP.GT.U32.AND P4, PT, R29, R16, PT ;  /* 0x000000101d00720c */ /* 0x000fd60003f84070 */
[--C-:B------:R-:W-:Y:S01]  /*c1b0*/  @!P3 IMAD.IADD R17, R17, 0x1, -R29.reuse ;  /* 0x000000011111b824 */ /* 0x100fe200078e0a1d */
[C---:B------:R-:W-:Y:S01]  /*c1c0*/  ISETP.GT.U32.AND P3, PT, R29.reuse, R18, PT ;  /* 0x000000121d00720c */ /* 0x040fe20003f64070 */
[----:B------:R-:W-:Y:S01]  /*c1d0*/  @!P4 IMAD.IADD R16, R16, 0x1, -R29 ;  /* 0x000000011010c824 */ /* 0x000fe200078e0a1d */
[C---:B------:R-:W-:Y:S02]  /*c1e0*/  ISETP.GT.U32.AND P1, PT, R29.reuse, R4, PT ;  /* 0x000000041d00720c */ /* 0x040fe40003f24070 */
[C---:B------:R-:W-:Y:S02]  /*c1f0*/  ISETP.GT.U32.AND P4, PT, R29.reuse, R17, PT ;  /* 0x000000111d00720c */ /* 0x040fe40003f84070 */
[----:B------:R-:W-:-:S07]  /*c200*/  ISETP.GT.U32.AND P0, PT, R29, R8, PT ;  /* 0x000000081d00720c */ /* 0x000fce0003f04070 */
[--C-:B------:R-:W-:Y:S01]  /*c210*/  @!P3 IMAD.IADD R18, R18, 0x1, -R29.reuse ;  /* 0x000000011212b824 */ /* 0x100fe200078e0a1d */
[----:B------:R-:W-:Y:S01]  /*c220*/  ISETP.GT.U32.AND P3, PT, R29, R27, PT ;  /* 0x0000001b1d00720c */ /* 0x000fe20003f64070 */
[----:B------:R-:W-:-:S03]  /*c230*/  @!P1 IMAD.IADD R4, R4, 0x1, -R29 ;  /* 0x0000000104049824 */ /* 0x000fc600078e0a1d */
[----:B------:R-:W-:Y:S01]  /*c240*/  ISETP.GT.U32.AND P6, PT, R29, R18, PT ;  /* 0x000000121d00720c */ /* 0x000fe20003fc4070 */
[----:B------:R-:W-:Y:S01]  /*c250*/  @!P4 IMAD.IADD R17, R17, 0x1, -R29 ;  /* 0x000000011111c824 */ /* 0x000fe200078e0a1d */
[C---:B------:R-:W-:Y:S02]  /*c260*/  ISETP.GT.U32.AND P2, PT, R29.reuse, R9, PT ;  /* 0x000000091d00720c */ /* 0x040fe40003f44070 */
[----:B------:R-:W-:-:S05]  /*c270*/  ISETP.GT.U32.AND P1, PT, R29, R0, PT ;  /* 0x000000001d00720c */ /* 0x000fca0003f24070 */
[--C-:B------:R-:W-:Y:S01]  /*c280*/  @!P3 IMAD.IADD R27, R27, 0x1, -R29.reuse ;  /* 0x000000011b1bb824 */ /* 0x100fe200078e0a1d */
[C---:B------:R-:W-:Y:S01]  /*c290*/  ISETP.GT.U32.AND P3, PT, R29.reuse, R11, PT ;  /* 0x0000000b1d00720c */ /* 0x040fe20003f64070 */
[--C-:B------:R-:W-:Y:S01]  /*c2a0*/  @!P0 IMAD.IADD R8, R8, 0x1, -R29.reuse ;  /* 0x0000000108088824 */ /* 0x100fe200078e0a1d */
[C---:B------:R-:W-:Y:S01]  /*c2b0*/  ISETP.GT.U32.AND P5, PT, R29.reuse, R10, PT ;  /* 0x0000000a1d00720c */ /* 0x040fe20003fa4070 */
[----:B------:R0:W-:Y:S01]  /*c2c0*/  STL [R1+0x214], R17 ;  /* 0x0002141101007387 */ /* 0x0001e20000100800 */
[C---:B------:R-:W-:Y:S01]  /*c2d0*/  ISETP.GT.U32.AND P0, PT, R29.reuse, R12, PT ;  /* 0x0000000c1d00720c */ /* 0x040fe20003f04070 */
[--C-:B------:R-:W-:Y:S01]  /*c2e0*/  @!P6 IMAD.IADD R18, R18, 0x1, -R29.reuse ;  /* 0x000000011212e824 */ /* 0x100fe200078e0a1d */
[----:B------:R-:W-:Y:S01]  /*c2f0*/  ISETP.GT.U32.AND P4, PT, R29, R16, PT ;  /* 0x000000101d00720c */ /* 0x000fe20003f84070 */
[----:B0-----:R-:W5:Y:S06]  /*c300*/  LDL.LU R17, [R1+0x1bc] ;  /* 0x0001bc0001117983 */ /* 0x001f6c0000300800 */
[----:B------:R-:W-:-:S02]  /*c310*/  @!P3 IMAD.IADD R11, R11, 0x1, -R29 ;  /* 0x000000010b0bb824 */ /* 0x000fc400078e0a1d */
[--C-:B------:R-:W-:Y:S01]  /*c320*/  @!P2 IMAD.IADD R9, R9, 0x1, -R29.reuse ;  /* 0x000000010909a824 */ /* 0x100fe200078e0a1d */
[C---:B------:R-:W-:Y:S01]  /*c330*/  ISETP.GT.U32.AND P2, PT, R29.reuse, R13, PT ;  /* 0x0000000d1d00720c */ /* 0x040fe20003f44070 */
[--C-:B------:R-:W-:Y:S02]  /*c340*/  @!P1 IMAD.IADD R0, R0, 0x1, -R29.reuse ;  /* 0x0000000100009824 */ /* 0x100fe400078e0a1d */
[--C-:B------:R-:W-:Y:S01]  /*c350*/  @!P5 IMAD.IADD R10, R10, 0x1, -R29.reuse ;  /* 0x000000010a0ad824 */ /* 0x100fe200078e0a1d */
[----:B------:R-:W-:Y:S01]  /*c360*/  ISETP.GT.U32.AND P5, PT, R29, R14, PT ;  /* 0x0000000e1d00720c */ /* 0x000fe20003fa4070 */
[--C-:B------:R-:W-:Y:S01]  /*c370*/  @!P0 IMAD.IADD R12, R12, 0x1, -R29.reuse ;  /* 0x000000010c0c8824 */ /* 0x100fe200078e0a1d */
[----:B------:R-:W-:Y:S01]  /*c380*/  STL [R1+0x218], R27 ;  /* 0x0002181b01007387 */ /* 0x000fe20000100800 */
[----:B------:R-:W-:-:S03]  /*c390*/  @!P4 IMAD.IADD R16, R16, 0x1, -R29 ;  /* 0x000000011010c824 */ /* 0x000fc600078e0a1d */
[----:B------:R-:W-:Y:S03]  /*c3a0*/  STL [R1+0x1f4], R4 ;  /* 0x0001f40401007387 */ /* 0x000fe60000100800 */
[--C-:B------:R-:W-:Y:S01]  /*c3b0*/  @!P2 IMAD.IADD R13, R13, 0x1, -R29.reuse ;  /* 0x000000010d0da824 */ /* 0x100fe200078e0a1d */
[----:B------:R-:W-:Y:S03]  /*c3c0*/  STL [R1+0x1f8], R8 ;  /* 0x0001f80801007387 */ /* 0x000fe60000100800 */
[----:B------:R-:W-:Y:S01]  /*c3d0*/  @!P5 IMAD.IADD R14, R14, 0x1, -R29 ;  /* 0x000000010e0ed824 */ /* 0x000fe200078e0a1d */
[----:B------:R-:W-:Y:S04]  /*c3e0*/  STL [R1+0x1fc], R9 ;  /* 0x0001fc0901007387 */ /* 0x000fe80000100800 */
[----:B------:R-:W-:Y:S04]  /*c3f0*/  STL [R1+0x200], R10 ;  /* 0x0002000a01007387 */ /* 0x000fe80000100800 */
[----:B------:R0:W-:Y:S04]  /*c400*/  STL [R1+0x204], R16 ;  /* 0x0002041001007387 */ /* 0x0001e80000100800 */
[----:B0-----:R-:W5:Y:S04]  /*c410*/  LDL R16, [R1+0xc94] ;  /* 0x000c940001107983 */ /* 0x001f680000100800 */
[----:B------:R0:W-:Y:S04]  /*c420*/  STL [R1+0x1dc], R18 ;  /* 0x0001dc1201007387 */ /* 0x0001e80000100800 */
[----:B0-----:R-:W5:Y:S04]  /*c430*/  LDL.LU R18, [R1+0x1c0] ;  /* 0x0001c00001127983 */ /* 0x001f680000300800 */
[----:B------:R-:W5:Y:S04]  /*c440*/  LDL.LU R4, [R1+0x19c] ;  /* 0x00019c0001047983 */ /* 0x000f680000300800 */
[----:B------:R-:W5:Y:S04]  /*c450*/  LDL.LU R8, [R1+0x1a0] ;  /* 0x0001a00001087983 */ /* 0x000f680000300800 */
[----:B------:R-:W5:Y:S04]  /*c460*/  LDL.LU R9, [R1+0x1a4] ;  /* 0x0001a40001097983 */ /* 0x000f680000300800 */
[----:B------:R-:W5:Y:S01]  /*c470*/  LDL.LU R10, [R1+0x1a8] ;  /* 0x0001a800010a7983 */ /* 0x000f620000300800 */
[----:B---3--:R-:W-:-:S02]  /*c480*/  ISETP.GT.U32.AND P6, PT, R29, R20, PT ;  /* 0x000000141d00720c */ /* 0x008fc40003fc4070 */
[C---:B----4-:R-:W-:Y:S02]  /*c490*/  ISETP.GT.U32.AND P3, PT, R29.reuse, R2, PT ;  /* 0x000000021d00720c */ /* 0x050fe40003f64070 */
[C---:B--2---:R-:W-:Y:S02]  /*c4a0*/  ISETP.GT.U32.AND P1, PT, R29.reuse, R3, PT ;  /* 0x000000031d00720c */ /* 0x044fe40003f24070 */
[----:B------:R-:W-:-:S07]  /*c4b0*/  ISETP.GT.U32.AND P0, PT, R29, R5, PT ;  /* 0x000000051d00720c */ /* 0x000fce0003f04070 */
[--C-:B------:R-:W-:Y:S01]  /*c4c0*/  @!P6 IMAD.IADD R20, R20, 0x1, -R29.reuse ;  /* 0x000000011414e824 */ /* 0x100fe200078e0a1d */
[C---:B------:R-:W-:Y:S01]  /*c4d0*/  ISETP.GT.U32.AND P6, PT, R29.reuse, R11, PT ;  /* 0x0000000b1d00720c */ /* 0x040fe20003fc4070 */
[--C-:B------:R-:W-:Y:S01]  /*c4e0*/  @!P3 IMAD.IADD R2, R2, 0x1, -R29.reuse ;  /* 0x000000010202b824 */ /* 0x100fe200078e0a1d */
[C---:B------:R-:W-:Y:S02]  /*c4f0*/  ISETP.GT.U32.AND P4, PT, R29.reuse, R15, PT ;  /* 0x0000000f1d00720c */ /* 0x040fe40003f84070 */
[----:B------:R-:W-:Y:S01]  /*c500*/  ISETP.GT.U32.AND P3, PT, R29, R0, PT ;  /* 0x000000001d00720c */ /* 0x000fe20003f64070 */
[--C-:B------:R-:W-:Y:S01]  /*c510*/  @!P1 IMAD.IADD R3, R3, 0x1, -R29.reuse ;  /* 0x0000000103039824 */ /* 0x100fe200078e0a1d */
[C---:B-----5:R-:W-:Y:S02]  /*c520*/  ISETP.GT.U32.AND P2, PT, R29.reuse, R6, PT ;  /* 0x000000061d00720c */ /* 0x060fe40003f44070 */
[----:B------:R-:W-:Y:S01]  /*c530*/  ISETP.GT.U32.AND P1, PT, R29, R12, PT ;  /* 0x0000000c1d00720c */ /* 0x000fe20003f24070 */
[----:B------:R-:W-:Y:S01]  /*c540*/  @!P0 IMAD.IADD R5, R5, 0x1, -R29 ;  /* 0x0000000105058824 */ /* 0x000fe200078e0a1d */
[----:B------:R-:W-:-:S02]  /*c550*/  ISETP.GT.U32.AND P0, PT, R29, R13, PT ;  /* 0x0000000d1d00720c */ /* 0x000fc40003f04070 */
[----:B------:R-:W-:Y:S01]  /*c560*/  ISETP.GT.U32.AND P5, PT, R29, R7, PT ;  /* 0x000000071d00720c */ /* 0x000fe20003fa4070 */
[--C-:B------:R-:W-:Y:S02]  /*c570*/  @!P6 IMAD.IADD R11, R11, 0x1, -R29.reuse ;  /* 0x000000010b0be824 */ /* 0x100fe400078e0a1d */
[--C-:B------:R-:W-:Y:S02]  /*c580*/  @!P4 IMAD.IADD R15, R15, 0x1, -R29.reuse ;  /* 0x000000010f0fc824 */ /* 0x100fe400078e0a1d */
[--C-:B------:R-:W-:Y:S01]  /*c590*/  @!P3 IMAD.IADD R0, R0, 0x1, -R29.reuse ;  /* 0x000000010000b824 */ /* 0x100fe200078e0a1d */
[----:B------:R0:W-:Y:S01]  /*c5a0*/  STL [R1+0x1e0], R11 ;  /* 0x0001e00b01007387 */ /* 0x0001e20000100800 */
[--C-:B------:R-:W-:Y:S01]  /*c5b0*/  @!P2 IMAD.IADD R6, R6, 0x1, -R29.reuse ;  /* 0x000000010606a824 */ /* 0x100fe200078e0a1d */
[----:B------:R-:W-:Y:S01]  /*c5c0*/  ISETP.GT.U32.AND P2, PT, R29, R14, PT ;  /* 0x0000000e1d00720c */ /* 0x000fe20003f44070 */
[--C-:B------:R-:W-:Y:S02]  /*c5d0*/  @!P1 IMAD.IADD R12, R12, 0x1, -R29.reuse ;  /* 0x000000010c0c9824 */ /* 0x100fe400078e0a1d */
[----:B------:R-:W-:-:S02]  /*c5e0*/  @!P0 IMAD.IADD R13, R13, 0x1, -R29 ;  /* 0x000000010d0d8824 */ /* 0x000fc400078e0a1d */
[--C-:B------:R-:W-:Y:S01]  /*c5f0*/  @!P5 IMAD.IADD R7, R7, 0x1, -R29.reuse ;  /* 0x000000010707d824 */ /* 0x100fe200078e0a1d */
[----:B------:R-:W-:Y:S01]  /*c600*/  ISETP.GT.U32.AND P5, PT, R29, R15, PT ;  /* 0x0000000f1d00720c */ /* 0x000fe20003fa4070 */
[----:B0-----:R-:W2:Y:S04]  /*c610*/  LDL.LU R11, [R1+0x1ac] ;  /* 0x0001ac00010b7983 */ /* 0x001ea80000300800 */
[----:B------:R0:W-:Y:S04]  /*c620*/  STL [R1+0x1e4], R0 ;  /* 0x0001e40001007387 */ /* 0x0001e80000100800 */
[----:B------:R-:W3:Y:S04]  /*c630*/  LDL.LU R27, [R1+0x180] ;  /* 0x00018000011b7983 */ /* 0x000ee80000300800 */
[----:B------:R1:W-:Y:S04]  /*c640*/  STL [R1+0x1e8], R12 ;  /* 0x0001e80c01007387 */ /* 0x0003e80000100800 */
[----:B0-----:R-:W4:Y:S04]  /*c650*/  LDL.LU R0, [R1+0x184] ;  /* 0x0001840001007983 */ /* 0x001f280000300800 */
[----:B------:R0:W-:Y:S04]  /*c660*/  STL [R1+0x1ec], R13 ;  /* 0x0001ec0d01007387 */ /* 0x0001e80000100800 */
[----:B-1----:R-:W5:Y:S01]  /*c670*/  LDL.LU R12, [R1+0x188] ;  /* 0x00018800010c7983 */ /* 0x002f620000300800 */
[----:B------:R-:W-:-:S03]  /*c680*/  @!P2 IMAD.IADD R14, R14, 0x1, -R29 ;  /* 0x000000010e0ea824 */ /* 0x000fc600078e0a1d */
[----:B0-----:R-:W2:Y:S01]  /*c690*/  LDL.LU R13, [R1+0x18c] ;  /* 0x00018c00010d7983 */ /* 0x001ea20000300800 */
[----:B------:R-:W-:-:S03]  /*c6a0*/  @!P5 IMAD.IADD R15, R15, 0x1, -R29 ;  /* 0x000000010f0fd824 */ /* 0x000fc600078e0a1d */
[----:B------:R0:W-:Y:S04]  /*c6b0*/  STL [R1+0x1c4], R14 ;  /* 0x0001c40e01007387 */ /* 0x0001e80000100800 */
[----:B0-----:R-:W2:Y:S04]  /*c6c0*/  LDL.LU R14, [R1+0x190] ;  /* 0x00019000010e7983 */ /* 0x001ea80000300800 */
[----:B------:R0:W-:Y:S04]  /*c6d0*/  STL [R1+0x1cc], R15 ;  /* 0x0001cc0f01007387 */ /* 0x0001e80000100800 */
[----:B0-----:R-:W2:Y:S01]  /*c6e0*/  LDL.LU R15, [R1+0x168] ;  /* 0x00016800010f7983 */ /* 0x001ea20000300800 */
[----:B------:R-:W-:-:S02]  /*c6f0*/  ISETP.GT.U32.AND P4, PT, R29, R17, PT ;  /* 0x000000111d00720c */ /* 0x000fc40003f84070 */
[C---:B------:R-:W-:Y:S02]  /*c700*/  ISETP.GT.U32.AND P3, PT, R29.reuse, R2, PT ;  /* 0x000000021d00720c */ /* 0x040fe40003f64070 */
[----:B------:R-:W-:-:S09]  /*c710*/  ISETP.GT.U32.AND P1, PT, R29, R3, PT ;  /* 0x000000031d00720c */ /* 0x000fd20003f24070 */
[----:B------:R-:W-:Y:S01]  /*c720*/  @!P4 IMAD.IADD R17, R17, 0x1, -R29 ;  /* 0x000000011111c824 */ /* 0x000fe200078e0a1d */
[----:B------:R-:W-:-:S04]  /*c730*/  ISETP.GT.U32.AND P4, PT, R29, R20, PT ;  /* 0x000000141d00720c */ /* 0x000fc80003f84070 */
[C---:B------:R-:W-:Y:S01]  /*c740*/  ISETP.GT.U32.AND P6, PT, R29.reuse, R17, PT ;  /* 0x000000111d00720c */ /* 0x040fe20003fc4070 */
[----:B------:R-:W-:Y:S01]  /*c750*/  @!P3 IMAD.IADD R2, R2, 0x1, -R29 ;  /* 0x000000010202b824 */ /* 0x000fe200078e0a1d */
[C---:B------:R-:W-:Y:S02]  /*c760*/  ISETP.GT.U32.AND P0, PT, R29.reuse, R5, PT ;  /* 0x000000051d00720c */ /* 0x040fe40003f04070 */
[----:B------:R-:W-:-:S05]  /*c770*/  ISETP.GT.U32.AND P2, PT, R29, R6, PT ;  /* 0x000000061d00720c */ /* 0x000fca0003f44070 */
[--C-:B------:R-:W-:Y:S02]  /*c780*/  @!P4 IMAD.IADD R20, R20, 0x1, -R29.reuse ;  /* 0x000000011414c824 */ /* 0x100fe400078e0a1d */
[--C-:B------:R-:W-:Y:S01]  /*c790*/  @!P1 IMAD.IADD R3, R3, 0x1, -R29.reuse ;  /* 0x0000000103039824 */ /* 0x100fe200078e0a1d */
[C---:B------:R-:W-:Y:S02]  /*c7a0*/  ISETP.GT.U32.AND P4, PT, R29.reuse, R18, PT ;  /* 0x000000121d00720c */ /* 0x040fe40003f84070 */
[C---:B------:R-:W-:Y:S02]  /*c7b0*/  ISETP.GT.U32.AND P3, PT, R29.reuse, R4, PT ;  /* 0x000000041d00720c */ /* 0x040fe40003f64070 */
[----:B------:R-:W-:Y:S02]  /*c7c0*/  IABS R21, R16 ;  /* 0x0000001000157213 */ /* 0x000fe40000000000 */
[----:B------:R-:W-:Y:S01]  /*c7d0*/  ISETP.GT.U32.AND P1, PT, R29, R8, PT ;  /* 0x000000081d00720c */ /* 0x000fe20003f24070 */
[----:B------:R-:W2:Y:S01]  /*c7e0*/  LDL.LU R16, [R1+0x170] ;  /* 0x0001700001107983 */ /* 0x000ea20000300800 */
[--C-:B------:R-:W-:Y:S01]  /*c7f0*/  @!P6 IMAD.IADD R17, R17, 0x1, -R29.reuse ;  /* 0x000000011111e824 */ /* 0x100fe200078e0a1d */
[----:B------:R-:W-:Y:S01]  /*c800*/  ISETP.GT.U32.AND P5, PT, R29, R7, PT ;  /* 0x000000071d00720c */ /* 0x000fe20003fa4070 */
[----:B------:R-:W-:-:S03]  /*c810*/  @!P0 IMAD.IADD R5, R5, 0x1, -R29 ;  /* 0x0000000105058824 */ /* 0x000fc600078e0a1d */
[--C-:B------:R-:W-:Y:S01]  /*c820*/  @!P4 IMAD.IADD R18, R18, 0x1, -R29.reuse ;  /* 0x000000011212c824 */ /* 0x100fe200078e0a1d */
[C---:B------:R-:W-:Y:S01]  /*c830*/  ISETP.GT.U32.AND P0, PT, R29.reuse, R9, PT ;  /* 0x000000091d00720c */ /* 0x040fe20003f04070 */
[--C-:B------:R-:W-:Y:S01]  /*c840*/  @!P2 IMAD.IADD R6, R6, 0x1, -R29.reuse ;  /* 0x000000010606a824 */ /* 0x100fe200078e0a1d */
[----:B------:R-:W-:Y:S01]  /*c850*/  ISETP.GT.U32.AND P2, PT, R29, R10, PT ;  /* 0x0000000a1d00720c */ /* 0x000fe20003f44070 */
[--C-:B------:R-:W-:Y:S02]  /*c860*/  @!P3 IMAD.IADD R4, R4, 0x1, -R29.reuse ;  /* 0x000000010404b824 */ /* 0x100fe400078e0a1d */
[----:B------:R-:W-:-:S03]  /*c870*/  @!P1 IMAD.IADD R8, R8, 0x1, -R29 ;  /* 0x0000000108089824 */ /* 0x000fc600078e0a1d */
[--C-:B------:R-:W-:Y:S01]  /*c880*/  @!P5 IMAD.IADD R7, R7, 0x1, -R29.reuse ;  /* 0x000000010707d824 */ /* 0x100fe200078e0a1d */
        /* <DEDUP_REMOVED lines=8> */
[----:B------:R1:W-:Y:S04]  /*c910*/  STL [R1+0x1b8], R7 ;  /* 0x0001b80701007387 */ /* 0x0003e80000100800 */
[----:B0-----:R-:W2:Y:S04]  /*c920*/  LDL.LU R17, [R1+0x174] ;  /* 0x0001740001117983 */ /* 0x001ea80000300800 */
[----:B------:R-:W2:Y:S04]  /*c930*/  LDL.LU R2, [R1+0x178] ;  /* 0x0001780001027983 */ /* 0x000ea80000300800 */
[----:B------:R-:W2:Y:S04]  /*c940*/  LDL.LU R5, [R1+0x17c] ;  /* 0x00017c0001057983 */ /* 0x000ea80000300800 */
[----:B------:R-:W2:Y:S04]  /*c950*/  LDL.LU R6, [R1+0x148] ;  /* 0x0001480001067983 */ /* 0x000ea80000300800 */
[----:B-1----:R-:W2:Y:S01]  /*c960*/  LDL.LU R7, [R1+0x14c] ;  /* 0x00014c0001077983 */ /* 0x002ea20000300800 */
[----:B---3--:R-:W-:-:S02]  /*c970*/  ISETP.GT.U32.AND P6, PT, R29, R27, PT ;  /* 0x0000001b1d00720c */ /* 0x008fc40003fc4070 */
[C---:B----4-:R-:W-:Y:S02]  /*c980*/  ISETP.GT.U32.AND P4, PT, R29.reuse, R0, PT ;  /* 0x000000001d00720c */ /* 0x050fe40003f84070 */
[C---:B-----5:R-:W-:Y:S02]  /*c990*/  ISETP.GT.U32.AND P3, PT, R29.reuse, R12, PT ;  /* 0x0000000c1d00720c */ /* 0x060fe40003f64070 */
[----:B--2---:R-:W-:-:S07]  /*c9a0*/  ISETP.GT.U32.AND P1, PT, R29, R13, PT ;  /* 0x0000000d1d00720c */ /* 0x004fce0003f24070 */
[--C-:B------:R-:W-:Y:S01]  /*c9b0*/  @!P6 IMAD.IADD R27, R27, 0x1, -R29.reuse ;  /* 0x000000011b1be824 */ /* 0x100fe200078e0a1d */
[C---:B------:R-:W-:Y:S01]  /*c9c0*/  ISETP.GT.U32.AND P5, PT, R29.reuse, R11, PT ;  /* 0x0000000b1d00720c */ /* 0x040fe20003fa4070 */
[--C-:B------:R-:W-:Y:S01]  /*c9d0*/  @!P4 IMAD.IADD R0, R0, 0x1, -R29.reuse ;  /* 0x000000010000c824 */ /* 0x100fe200078e0a1d */
[C---:B------:R-:W-:Y:S02]  /*c9e0*/  ISETP.GT.U32.AND P6, PT, R29.reuse, R18, PT ;  /* 0x000000121d00720c */ /* 0x040fe40003fc4070 */
[C---:B------:R-:W-:Y:S01]  /*c9f0*/  ISETP.GT.U32.AND P4, PT, R29.reuse, R4, PT ;  /* 0x000000041d00720c */ /* 0x040fe20003f84070 */
[--C-:B------:R-:W-:Y:S01]  /*ca00*/  @!P3 IMAD.IADD R12, R12, 0x1, -R29.reuse ;  /* 0x000000010c0cb824 */ /* 0x100fe200078e0a1d */
[C---:B------:R-:W-:Y:S02]  /*ca10*/  ISETP.GT.U32.AND P3, PT, R29.reuse, R8, PT ;  /* 0x000000081d00720c */ /* 0x040fe40003f64070 */
[----:B------:R-:W-:Y:S01]  /*ca20*/  ISETP.GT.U32.AND P0, PT, R29, R14, PT ;  /* 0x0000000e1d00720c */ /* 0x000fe20003f04070 */
[----:B------:R-:W-:Y:S01]  /*ca30*/  @!P1 IMAD.IADD R13, R13, 0x1, -R29 ;  /* 0x000000010d0d9824 */ /* 0x000fe200078e0a1d */
[----:B------:R-:W-:-:S03]  /*ca40*/  ISETP.GT.U32.AND P1, PT, R29, R9, PT ;  /* 0x000000091d00720c */ /* 0x000fc60003f24070 */
[--C-:B------:R-:W-:Y:S02]  /*ca50*/  @!P5 IMAD.IADD R11, R11, 0x1, -R29.reuse ;  /* 0x000000010b0bd824 */ /* 0x100fe400078e0a1d */
[--C-:B------:R-:W-:Y:S01]  /*ca60*/  @!P6 IMAD.IADD R18, R18, 0x1, -R29.reuse ;  /* 0x000000011212e824 */ /* 0x100fe200078e0a1d */
[----:B------:R-:W-:Y:S01]  /*ca70*/  ISETP.GT.U32.AND P2, PT, R29, R15, PT ;  /* 0x0000000f1d00720c */ /* 0x000fe20003f44070 */
[----:B------:R-:W-:-:S04]  /*ca80*/  @!P4 IMAD.IADD R4, R4, 0x1, -R29 ;  /* 0x000000010404c824 */ /* 0x000fc800078e0a1d */
[--C-:B------:R-:W-:Y:S01]  /*ca90*/  @!P0 IMAD.IADD R14, R14, 0x1, -R29.reuse ;  /* 0x000000010e0e8824 */ /* 0x100fe200078e0a1d */
[----:B------:R-:W-:Y:S01]  /*caa0*/  ISETP.GT.U32.AND P0, PT, R29, R10, PT ;  /* 0x0000000a1d00720c */ /* 0x000fe20003f04070 */
[----:B------:R0:W-:Y:S01]  /*cab0*/  STL [R1+0x1c0], R18 ;  /* 0x0001c01201007387 */ /* 0x0001e20000100800 */
[--C-:B------:R-:W-:Y:S02]  /*cac0*/  @!P3 IMAD.IADD R8, R8, 0x1, -R29.reuse ;  /* 0x000000010808b824 */ /* 0x100fe400078e0a1d */
[----:B------:R-:W-:-:S03]  /*cad0*/  @!P1 IMAD.IADD R9, R9, 0x1, -R29 ;  /* 0x0000000109099824 */ /* 0x000fc600078e0a1d */
[--C-:B------:R-:W-:Y:S01]  /*cae0*/  @!P2 IMAD.IADD R15, R15, 0x1, -R29.reuse ;  /* 0x000000010f0fa824 */ /* 0x100fe200078e0a1d */
[----:B------:R-:W-:Y:S01]  /*caf0*/  ISETP.GT.U32.AND P2, PT, R29, R11, PT ;  /* 0x0000000b1d00720c */ /* 0x000fe20003f44070 */
[----:B0-----:R-:W2:Y:S04]  /*cb00*/  LDL.LU R18, [R1+0x150] ;  /* 0x0001500001127983 */ /* 0x001ea80000300800 */
[----:B------:R0:W-:Y:S04]  /*cb10*/  STL [R1+0x19c], R4 ;  /* 0x00019c0401007387 */ /* 0x0001e80000100800 */
[----:B------:R-:W3:Y:S04]  /*cb20*/  LDL.LU R20, [R1+0x154] ;  /* 0x0001540001147983 */ /* 0x000ee80000300800 */
[----:B------:R1:W-:Y:S04]  /*cb30*/  STL [R1+0x1a0], R8 ;  /* 0x0001a00801007387 */ /* 0x0003e80000100800 */
[----:B------:R-:W4:Y:S04]  /*cb40*/  LDL.LU R3, [R1+0x158] ;  /* 0x0001580001037983 */ /* 0x000f280000300800 */
[----:B------:R-:W-:Y:S04]  /*cb50*/  STL [R1+0x1a4], R9 ;  /* 0x0001a40901007387 */ /* 0x000fe80000100800 */
[----:B0-----:R-:W5:Y:S01]  /*cb60*/  LDL.LU R4, [R1+0x134] ;  /* 0x0001340001047983 */ /* 0x001f620000300800 */
[----:B------:R-:W-:-:S02]  /*cb70*/  @!P0 IMAD.IADD R10, R10, 0x1, -R29 ;  /* 0x000000010a0a8824 */ /* 0x000fc400078e0a1d */
[----:B------:R-:W-:Y:S01]  /*cb80*/  @!P2 IMAD.IADD R11, R11, 0x1, -R29 ;  /* 0x000000010b0ba824 */ /* 0x000fe200078e0a1d */
[----:B-1----:R-:W2:Y:S04]  /*cb90*/  LDL.LU R8, [R1+0x138] ;  /* 0x0001380001087983 */ /* 0x002ea80000300800 */
[----:B------:R-:W-:Y:S04]  /*cba0*/  STL [R1+0x1a8], R10 ;  /* 0x0001a80a01007387 */ /* 0x000fe80000100800 */
[----:B------:R0:W-:Y:S04]  /*cbb0*/  STL [R1+0x1ac], R11 ;  /* 0x0001ac0b01007387 */ /* 0x0001e80000100800 */
[----:B0-----:R-:W2:Y:S04]  /*cbc0*/  LDL.LU R11, [R1+0x13c] ;  /* 0x00013c00010b7983 */ /* 0x001ea80000300800 */
[----:B------:R-:W2:Y:S04]  /*cbd0*/  LDL.LU R9, [R1+0x140] ;  /* 0x0001400001097983 */ /* 0x000ea80000300800 */
[----:B------:R-:W2:Y:S01]  /*cbe0*/  LDL.LU R10, [R1+0x144] ;  /* 0x00014400010a7983 */ /* 0x000ea20000300800 */
[----:B------:R-:W-:-:S02]  /*cbf0*/  ISETP.GT.U32.AND P5, PT, R29, R16, PT ;  /* 0x000000101d00720c */ /* 0x000fc40003fa4070 */
        /* <DEDUP_REMOVED lines=10> */
[C---:B------:R-:W-:Y:S01]  /*cca0*/  ISETP.GT.U32.AND P0, PT, R29.reuse, R14, PT ;  /* 0x0000000e1d00720c */ /* 0x040fe20003f04070 */
        /* <DEDUP_REMOVED lines=10> */
[--C-:B------:R-:W-:Y:S02]  /*cd50*/  @!P2 IMAD.IADD R15, R15, 0x1, -R29.reuse ;  /* 0x000000010f0fa824 */ /* 0x100fe400078e0a1d */
[--C-:B------:R-:W-:Y:S02]  /*cd60*/  @!P3 IMAD.IADD R5, R5, 0x1, -R29.reuse ;  /* 0x000000010505b824 */ /* 0x100fe400078e0a1d */
[--C-:B------:R-:W-:Y:S01]  /*cd70*/  @!P1 IMAD.IADD R6, R6, 0x1, -R29.reuse ;  /* 0x0000000106069824 */ /* 0x100fe200078e0a1d */
[----:B------:R-:W-:Y:S04]  /*cd80*/  STL [R1+0x180], R27 ;  /* 0x0001801b01007387 */ /* 0x000fe80000100800 */
[----:B------:R-:W-:Y:S04]  /*cd90*/  STL [R1+0x184], R0 ;  /* 0x0001840001007387 */ /* 0x000fe80000100800 */
[----:B------:R0:W-:Y:S04]  /*cda0*/  STL [R1+0x188], R12 ;  /* 0x0001880c01007387 */ /* 0x0001e80000100800 */
[----:B------:R1:W-:Y:S01]  /*cdb0*/  STL [R1+0x18c], R13 ;  /* 0x00018c0d01007387 */ /* 0x0003e20000100800 */
[----:B------:R-:W-:-:S03]  /*cdc0*/  @!P0 IMAD.IADD R7, R7, 0x1, -R29 ;  /* 0x0000000107078824 */ /* 0x000fc600078e0a1d */
[----:B------:R1:W-:Y:S04]  /*cdd0*/  STL [R1+0x190], R14 ;  /* 0x0001900e01007387 */ /* 0x0003e80000100800 */
[----:B0-----:R-:W2:Y:S04]  /*cde0*/  LDL.LU R12, [R1+0x10c] ;  /* 0x00010c00010c7983 */ /* 0x001ea80000300800 */
[----:B------:R0:W-:Y:S04]  /*cdf0*/  STL [R1+0x168], R15 ;  /* 0x0001680f01007387 */ /* 0x0001e80000100800 */
[----:B-1----:R-:W2:Y:S04]  /*ce00*/  LDL.LU R13, [R1+0x110] ;  /* 0x00011000010d7983 */ /* 0x002ea80000300800 */
[----:B------:R-:W2:Y:S04]  /*ce10*/  LDL.LU R14, [R1+0x114] ;  /* 0x00011400010e7983 */ /* 0x000ea80000300800 */
[----:B------:R1:W-:Y:S04]  /*ce20*/  STL [R1+0x170], R16 ;  /* 0x0001701001007387 */ /* 0x0003e80000100800 */
[----:B0-----:R-:W2:Y:S04]  /*ce30*/  LDL.LU R15, [R1+0x118] ;  /* 0x00011800010f7983 */ /* 0x001ea80000300800 */
[----:B-1----:R-:W2:Y:S01]  /*ce40*/  LDL.LU R16, [R1+0x11c] ;  /* 0x00011c0001107983 */ /* 0x002ea20000300800 */
[----:B---3--:R-:W-:-:S02]  /*ce50*/  ISETP.GT.U32.AND P6, PT, R29, R20, PT ;  /* 0x000000141d00720c */ /* 0x008fc40003fc4070 */
[C---:B----4-:R-:W-:Y:S02]  /*ce60*/  ISETP.GT.U32.AND P5, PT, R29.reuse, R3, PT ;  /* 0x000000031d00720c */ /* 0x050fe40003fa4070 */
[----:B-----5:R-:W-:-:S09]  /*ce70*/  ISETP.GT.U32.AND P4, PT, R29, R4, PT ;  /* 0x000000041d00720c */ /* 0x020fd20003f84070 */
[--C-:B------:R-:W-:Y:S01]  /*ce80*/  @!P6 IMAD.IADD R20, R20, 0x1, -R29.reuse ;  /* 0x000000011414e824 */ /* 0x100fe200078e0a1d */
[C---:B--2---:R-:W-:Y:S02]  /*ce90*/  ISETP.GT.U32.AND P2, PT, R29.reuse, R18, PT ;  /* 0x000000121d00720c */ /* 0x044fe40003f44070 */
        /* <DEDUP_REMOVED lines=9> */
[--C-:B------:R-:W-:Y:S01]  /*cf30*/  @!P6 IMAD.IADD R17, R17, 0x1, -R29.reuse ;  /* 0x000000011111e824 */ /* 0x100fe200078e0a1d */
[C---:B------:R-:W-:Y:S01]  /*cf40*/  ISETP.GT.U32.AND P2, PT, R29.reuse, R10, PT ;  /* 0x0000000a1d00720c */ /* 0x040fe20003f44070 */
[--C-:B------:R-:W-:Y:S01]  /*cf50*/  @!P3 IMAD.IADD R8, R8, 0x1, -R29.reuse ;  /* 0x000000010808b824 */ /* 0x100fe200078e0a1d */
[----:B------:R-:W-:Y:S01]  /*cf60*/  ISETP.GT.U32.AND P3, PT, R29, R6, PT ;  /* 0x000000061d00720c */ /* 0x000fe20003f64070 */
[----:B------:R-:W-:-:S04]  /*cf70*/  @!P5 IMAD.IADD R2, R2, 0x1, -R29 ;  /* 0x000000010202d824 */ /* 0x000fc800078e0a1d */
[--C-:B------:R-:W-:Y:S01]  /*cf80*/  @!P1 IMAD.IADD R11, R11, 0x1, -R29.reuse ;  /* 0x000000010b0b9824 */ /* 0x100fe200078e0a1d */
[----:B------:R-:W-:Y:S01]  /*cf90*/  ISETP.GT.U32.AND P1, PT, R29, R7, PT ;  /* 0x000000071d00720c */ /* 0x000fe20003f24070 */
[----:B------:R0:W-:Y:S01]  /*cfa0*/  STL [R1+0x174], R17 ;  /* 0x0001741101007387 */ /* 0x0001e20000100800 */
[--C-:B------:R-:W-:Y:S02]  /*cfb0*/  @!P4 IMAD.IADD R5, R5, 0x1, -R29.reuse ;  /* 0x000000010505c824 */ /* 0x100fe400078e0a1d */
[--C-:B------:R-:W-:Y:S01]  /*cfc0*/  @!P0 IMAD.IADD R9, R9, 0x1, -R29.reuse ;  /* 0x0000000109098824 */ /* 0x100fe200078e0a1d */
[----:B------:R-:W-:Y:S01]  /*cfd0*/  ISETP.GT.U32.AND P0, PT, R29, R18, PT ;  /* 0x000000121d00720c */ /* 0x000fe20003f04070 */
[----:B0-----:R-:W2:Y:S04]  /*cfe0*/  LDL.LU R17, [R1+0xf4] ;  /* 0x0000f40001117983 */ /* 0x001ea80000300800 */
[----:B------:R-:W3:Y:S04]  /*cff0*/  LDL.LU R27, [R1+0xfc] ;  /* 0x0000fc00011b7983 */ /* 0x000ee80000300800 */
[----:B------:R0:W-:Y:S04]  /*d000*/  STL [R1+0x178], R2 ;  /* 0x0001780201007387 */ /* 0x0001e80000100800 */
[----:B------:R-:W4:Y:S01]  /*d010*/  LDL.LU R0, [R1+0x100] ;  /* 0x0001000001007983 */ /* 0x000f220000300800 */
[----:B------:R-:W-:-:S03]  /*d020*/  @!P2 IMAD.IADD R10, R10, 0x1, -R29 ;  /* 0x000000010a0aa824 */ /* 0x000fc600078e0a1d */
[----:B------:R1:W-:Y:S01]  /*d030*/  STL [R1+0x17c], R5 ;  /* 0x00017c0501007387 */ /* 0x0003e20000100800 */
[----:B------:R-:W-:-:S03]  /*d040*/  ISETP.GT.U32.AND P2, PT, R29, R20, PT ;  /* 0x000000141d00720c */ /* 0x000fc60003f44070 */
[----:B0-----:R-:W5:Y:S01]  /*d050*/  LDL.LU R2, [R1+0x104] ;  /* 0x0001040001027983 */ /* 0x001f620000300800 */
[C---:B------:R-:W-:Y:S01]  /*d060*/  ISETP.GT.U32.AND P6, PT, R29.reuse, R3, PT ;  /* 0x000000031d00720c */ /* 0x040fe20003fc4070 */
[--C-:B------:R-:W-:Y:S01]  /*d070*/  @!P3 IMAD.IADD R6, R6, 0x1, -R29.reuse ;  /* 0x000000010606b824 */ /* 0x100fe200078e0a1d */
[----:B------:R-:W-:Y:S01]  /*d080*/  ISETP.GT.U32.AND P5, PT, R29, R4, PT ;  /* 0x000000041d00720c */ /* 0x000fe20003fa4070 */
[----:B-1----:R-:W2:Y:S01]  /*d090*/  LDL.LU R5, [R1+0x108] ;  /* 0x0001080001057983 */ /* 0x002ea20000300800 */
[--C-:B------:R-:W-:Y:S01]  /*d0a0*/  @!P1 IMAD.IADD R7, R7, 0x1, -R29.reuse ;  /* 0x0000000107079824 */ /* 0x100fe200078e0a1d */
[C---:B------:R-:W-:Y:S02]  /*d0b0*/  ISETP.GT.U32.AND P1, PT, R29.reuse, R11, PT ;  /* 0x0000000b1d00720c */ /* 0x040fe40003f24070 */
[----:B------:R-:W-:Y:S01]  /*d0c0*/  ISETP.GT.U32.AND P3, PT, R29, R8, PT ;  /* 0x000000081d00720c */ /* 0x000fe20003f64070 */
[----:B------:R0:W-:Y:S01]  /*d0d0*/  STL [R1+0x148], R6 ;  /* 0x0001480601007387 */ /* 0x0001e20000100800 */
[----:B------:R-:W-:-:S02]  /*d0e0*/  @!P0 IMAD.IADD R18, R18, 0x1, -R29 ;  /* 0x0000000112128824 */ /* 0x000fc400078e0a1d */
[--C-:B------:R-:W-:Y:S01]  /*d0f0*/  @!P2 IMAD.IADD R20, R20, 0x1, -R29.reuse ;  /* 0x000000011414a824 */ /* 0x100fe200078e0a1d */
[----:B0-----:R-:W2:Y:S01]  /*d100*/  LDL.LU R6, [R1+0xd0] ;  /* 0x0000d00001067983 */ /* 0x001ea20000300800 */
[--C-:B------:R-:W-:Y:S02]  /*d110*/  @!P6 IMAD.IADD R3, R3, 0x1, -R29.reuse ;  /* 0x000000010303e824 */ /* 0x100fe400078e0a1d */
[--C-:B------:R-:W-:Y:S01]  /*d120*/  @!P5 IMAD.IADD R4, R4, 0x1, -R29.reuse ;  /* 0x000000010404d824 */ /* 0x100fe200078e0a1d */
[----:B------:R0:W-:Y:S02]  /*d130*/  STL [R1+0x14c], R7 ;  /* 0x00014c0701007387 */ /* 0x0001e40000100800 */
[--C-:B------:R-:W-:Y:S02]  /*d140*/  @!P1 IMAD.IADD R11, R11, 0x1, -R29.reuse ;  /* 0x000000010b0b9824 */ /* 0x100fe400078e0a1d */
[----:B------:R-:W-:Y:S01]  /*d150*/  @!P3 IMAD.IADD R8, R8, 0x1, -R29 ;  /* 0x000000010808b824 */ /* 0x000fe200078e0a1d */
[----:B0-----:R-:W2:Y:S04]  /*d160*/  LDL.LU R7, [R1+0xd4] ;  /* 0x0000d40001077983 */ /* 0x001ea80000300800 */
[----:B------:R0:W-:Y:S04]  /*d170*/  STL [R1+0x150], R18 ;  /* 0x0001501201007387 */ /* 0x0001e80000100800 */
[----:B0-----:R-:W2:Y:S04]  /*d180*/  LDL.LU R18, [R1+0xd8] ;  /* 0x0000d80001127983 */ /* 0x001ea80000300800 */
[----:B------:R-:W-:Y:S04]  /*d190*/  STL [R1+0x154], R20 ;  /* 0x0001541401007387 */ /* 0x000fe80000100800 */
[----:B------:R-:W-:Y:S04]  /*d1a0*/  STL [R1+0x158], R3 ;  /* 0x0001580301007387 */ /* 0x000fe80000100800 */
[----:B------:R-:W-:Y:S04]  /*d1b0*/  STL [R1+0x134], R4 ;  /* 0x0001340401007387 */ /* 0x000fe80000100800 */
[----:B------:R0:W-:Y:S04]  /*d1c0*/  STL [R1+0x13c], R11 ;  /* 0x00013c0b01007387 */ /* 0x0001e80000100800 */
[----:B------:R1:W-:Y:S04]  /*d1d0*/  STL [R1+0x138], R8 ;  /* 0x0001380801007387 */ /* 0x0003e80000100800 */
[----:B0-----:R-:W2:Y:S01]  /*d1e0*/  LDL R11, [R1+0x1df4] ;  /* 0x001df400010b7983 */ /* 0x001ea20000100800 */
[----:B------:R-:W-:-:S02]  /*d1f0*/  ISETP.GT.U32.AND P4, PT, R29, R10, PT ;  /* 0x0000000a1d00720c */ /* 0x000fc40003f84070 */
[C---:B------:R-:W-:Y:S01]  /*d200*/  ISETP.GT.U32.AND P2, PT, R29.reuse, R12, PT ;  /* 0x0000000c1d00720c */ /* 0x040fe20003f44070 */
[----:B-1----:R-:W2:Y:S01]  /*d210*/  LDL.LU R8, [R1+0xdc] ;  /* 0x0000dc0001087983 */ /* 0x002ea20000300800 */
[C---:B------:R-:W-:Y:S02]  /*d220*/  ISETP.GT.U32.AND P6, PT, R29.reuse, R13, PT ;  /* 0x0000000d1d00720c */ /* 0x040fe40003fc4070 */
[C---:B------:R-:W-:Y:S02]  /*d230*/  ISETP.GT.U32.AND P5, PT, R29.reuse, R14, PT ;  /* 0x0000000e1d00720c */ /* 0x040fe40003fa4070 */
[----:B------:R-:W-:-:S05]  /*d240*/  ISETP.GT.U32.AND P3, PT, R29, R15, PT ;  /* 0x0000000f1d00720c */ /* 0x000fca0003f64070 */
[--C-:B------:R-:W-:Y:S02]  /*d250*/  @!P4 IMAD.IADD R10, R10, 0x1, -R29.reuse ;  /* 0x000000010a0ac824 */ /* 0x100fe400078e0a1d */
[--C-:B------:R-:W-:Y:S02]  /*d260*/  @!P2 IMAD.IADD R12, R12, 0x1, -R29.reuse ;  /* 0x000000010c0ca824 */ /* 0x100fe400078e0a1d */
[--C-:B------:R-:W-:Y:S01]  /*d270*/  @!P6 IMAD.IADD R13, R13, 0x1, -R29.reuse ;  /* 0x000000010d0de824 */ /* 0x100fe200078e0a1d */
[C---:B------:R-:W-:Y:S01]  /*d280*/  ISETP.GT.U32.AND P0, PT, R29.reuse, R9, PT ;  /* 0x000000091d00720c */ /* 0x040fe20003f04070 */
[--C-:B------:R-:W-:Y:S01]  /*d290*/  @!P5 IMAD.IADD R14, R14, 0x1, -R29.reuse ;  /* 0x000000010e0ed824 */ /* 0x100fe200078e0a1d */
[----:B------:R-:W-:Y:S01]  /*d2a0*/  ISETP.GT.U32.AND P1, PT, R29, R16, PT ;  /* 0x000000101d00720c */ /* 0x000fe20003f24070 */
[----:B------:R-:W-:-:S10]  /*d2b0*/  @!P3 IMAD.IADD R15, R15, 0x1, -R29 ;  /* 0x000000010f0fb824 */ /* 0x000fd400078e0a1d */
[--C-:B------:R-:W-:Y:S02]  /*d2c0*/  @!P0 IMAD.IADD R9, R9, 0x1, -R29.reuse ;  /* 0x0000000109098824 */ /* 0x100fe400078e0a1d */
[----:B------:R-:W-:-:S03]  /*d2d0*/  @!P1 IMAD.IADD R16, R16, 0x1, -R29 ;  /* 0x0000000110109824 */ /* 0x000fc600078e0a1d */
[----:B------:R0:W-:Y:S04]  /*d2e0*/  STL [R1+0x140], R9 ;  /* 0x0001400901007387 */ /* 0x0001e80000100800 */
[----:B------:R-:W2:Y:S04]  /*d2f0*/  LDL.LU R3, [R1+0xe0] ;  /* 0x0000e00001037983 */ /* 0x000ea80000300800 */
[----:B------:R-:W-:Y:S04]  /*d300*/  STL [R1+0x144], R10 ;  /* 0x0001440a01007387 */ /* 0x000fe80000100800 */
[----:B------:R-:W2:Y:S04]  /*d310*/  LDL.LU R4, [R1+0xbc] ;  /* 0x0000bc0001047983 */ /* 0x000ea80000300800 */
[----:B0-----:R-:W2:Y:S01]  /*d320*/  LDL.LU R9, [R1+0xc0] ;  /* 0x0000c00001097983 */ /* 0x001ea20000300800 */
[----:B---3--:R-:W-:-:S02]  /*d330*/  ISETP.GT.U32.AND P4, PT, R29, R27, PT ;  /* 0x0000001b1d00720c */ /* 0x008fc40003f84070 */
[C---:B----4-:R-:W-:Y:S02]  /*d340*/  ISETP.GT.U32.AND P2, PT, R29.reuse, R0, PT ;  /* 0x000000001d00720c */ /* 0x050fe40003f44070 */
[C---:B-----5:R-:W-:Y:S02]  /*d350*/  ISETP.GT.U32.AND P6, PT, R29.reuse, R2, PT ;  /* 0x000000021d00720c */ /* 0x060fe40003fc4070 */
[----:B--2---:R-:W-:-:S07]  /*d360*/  ISETP.GT.U32.AND P5, PT, R29, R5, PT ;  /* 0x000000051d00720c */ /* 0x004fce0003fa4070 */
[--C-:B------:R-:W-:Y:S01]  /*d370*/  @!P4 IMAD.IADD R27, R27, 0x1, -R29.reuse ;  /* 0x000000011b1bc824 */ /* 0x100fe200078e0a1d */
[C---:B------:R-:W-:Y:S01]  /*d380*/  ISETP.GT.U32.AND P4, PT, R29.reuse, R12, PT ;  /* 0x0000000c1d00720c */ /* 0x040fe20003f84070 */
[--C-:B------:R-:W-:Y:S01]  /*d390*/  @!P2 IMAD.IADD R0, R0, 0x1, -R29.reuse ;  /* 0x000000010000a824 */ /* 0x100fe200078e0a1d */
[C---:B------:R-:W-:Y:S01]  /*d3a0*/  ISETP.GT.U32.AND P2, PT, R29.reuse, R13, PT ;  /* 0x0000000d1d00720c */ /* 0x040fe20003f44070 */
[--C-:B------:R-:W-:Y:S01]  /*d3b0*/  @!P6 IMAD.IADD R2, R2, 0x1, -R29.reuse ;  /* 0x000000010202e824 */ /* 0x100fe200078e0a1d */
[C---:B------:R-:W-:Y:S02]  /*d3c0*/  ISETP.GT.U32.AND P6, PT, R29.reuse, R14, PT ;  /* 0x0000000e1d00720c */ /* 0x040fe40003fc4070 */
[----:B------:R-:W-:Y:S01]  /*d3d0*/  ISETP.GT.U32.AND P3, PT, R29, R6, PT ;  /* 0x000000061d00720c */ /* 0x000fe20003f64070 */
[----:B------:R-:W-:Y:S01]  /*d3e0*/  @!P5 IMAD.IADD R5, R5, 0x1, -R29 ;  /* 0x000000010505d824 */ /* 0x000fe200078e0a1d */
[----:B------:R-:W-:-:S05]  /*d3f0*/  ISETP.GT.U32.AND P5, PT, R29, R15, PT ;  /* 0x0000000f1d00720c */ /* 0x000fca0003fa4070 */
[--C-:B------:R-:W-:Y:S02]  /*d400*/  @!P4 IMAD.IADD R12, R12, 0x1, -R29.reuse ;  /* 0x000000010c0cc824 */ /* 0x100fe400078e0a1d */
[--C-:B------:R-:W-:Y:S02]  /*d410*/  @!P2 IMAD.IADD R13, R13, 0x1, -R29.reuse ;  /* 0x000000010d0da824 */ /* 0x100fe400078e0a1d */
[--C-:B------:R-:W-:Y:S02]  /*d420*/  @!P6 IMAD.IADD R14, R14, 0x1, -R29.reuse ;  /* 0x000000010e0ee824 */ /* 0x100fe400078e0a1d */
[--C-:B------:R-:W-:Y:S01]  /*d430*/  @!P3 IMAD.IADD R6, R6, 0x1, -R29.reuse ;  /* 0x000000010606b824 */ /* 0x100fe200078e0a1d */
[----:B------:R-:W-:Y:S01]  /*d440*/  ISETP.GT.U32.AND P3, PT, R29, R16, PT ;  /* 0x000000101d00720c */ /* 0x000fe20003f64070 */
[----:B------:R-:W-:-:S12]  /*d450*/  @!P5 IMAD.IADD R15, R15, 0x1, -R29 ;  /* 0x000000010f0fd824 */ /* 0x000fd800078e0a1d */
        /* <DEDUP_REMOVED lines=8> */
[----:B------:R-:W5:Y:S04]  /*d4e0*/  LDL.LU R10, [R1+0xa8] ;  /* 0x0000a800010a7983 */ /* 0x000f680000300800 */
[----:B------:R1:W-:Y:S04]  /*d4f0*/  STL [R1+0x118], R15 ;  /* 0x0001180f01007387 */ /* 0x0003e80000100800 */
[----:B0-----:R-:W3:Y:S04]  /*d500*/  LDL.LU R13, [R1+0xac] ;  /* 0x0000ac00010d7983 */ /* 0x001ee80000300800 */
[----:B-1----:R-:W3:Y:S04]  /*d510*/  LDL.LU R14, [R1+0xb0] ;  /* 0x0000b000010e7983 */ /* 0x002ee80000300800 */
[----:B------:R0:W-:Y:S04]  /*d520*/  STL [R1+0x11c], R16 ;  /* 0x00011c1001007387 */ /* 0x0001e80000100800 */
[----:B------:R-:W3:Y:S01]  /*d530*/  LDL.LU R15, [R1+0xb4] ;  /* 0x0000b400010f7983 */ /* 0x000ee20000300800 */
[----:B------:R-:W-:-:S02]  /*d540*/  ISETP.GT.U32.AND P0, PT, R29, R17, PT ;  /* 0x000000111d00720c */ /* 0x000fc40003f04070 */
[C---:B------:R-:W-:Y:S02]  /*d550*/  ISETP.GT.U32.AND P1, PT, R29.reuse, R7, PT ;  /* 0x000000071d00720c */ /* 0x040fe40003f24070 */
[----:B------:R-:W-:Y:S01]  /*d560*/  ISETP.GT.U32.AND P2, PT, R29, R0, PT ;  /* 0x000000001d00720c */ /* 0x000fe20003f44070 */
[----:B0-----:R-:W3:Y:S08]  /*d570*/  LDL.LU R16, [R1+0xb8] ;  /* 0x0000b80001107983 */ /* 0x001ef00000300800 */
[--C-:B------:R-:W-:Y:S01]  /*d580*/  @!P0 IMAD.IADD R17, R17, 0x1, -R29.reuse ;  /* 0x0000000111118824 */ /* 0x100fe200078e0a1d */
[----:B------:R-:W-:Y:S01]  /*d590*/  ISETP.GT.U32.AND P0, PT, R29, R18, PT ;  /* 0x000000121d00720c */ /* 0x000fe20003f04070 */
[----:B------:R-:W-:-:S03]  /*d5a0*/  @!P1 IMAD.IADD R7, R7, 0x1, -R29 ;  /* 0x0000000107079824 */ /* 0x000fc600078e0a1d */
[C---:B------:R-:W-:Y:S02]  /*d5b0*/  ISETP.GT.U32.AND P1, PT, R29.reuse, R17, PT ;  /* 0x000000111d00720c */ /* 0x040fe40003f24070 */
[----:B------:R-:W-:-:S07]  /*d5c0*/  ISETP.GT.U32.AND P4, PT, R29, R2, PT ;  /* 0x000000021d00720c */ /* 0x000fce0003f84070 */
[--C-:B------:R-:W-:Y:S01]  /*d5d0*/  @!P0 IMAD.IADD R18, R18, 0x1, -R29.reuse ;  /* 0x0000000112128824 */ /* 0x100fe200078e0a1d */
[C---:B------:R-:W-:Y:S02]  /*d5e0*/  ISETP.GT.U32.AND P0, PT, R29.reuse, R27, PT ;  /* 0x0000001b1d00720c */ /* 0x040fe40003f04070 */
[----:B------:R-:W-:Y:S01]  /*d5f0*/  ISETP.GT.U32.AND P5, PT, R29, R5, PT ;  /* 0x000000051d00720c */ /* 0x000fe20003fa4070 */
[--C-:B------:R-:W-:Y:S01]  /*d600*/  @!P1 IMAD.IADD R17, R17, 0x1, -R29.reuse ;  /* 0x0000000111119824 */ /* 0x100fe200078e0a1d */
[C---:B------:R-:W-:Y:S01]  /*d610*/  ISETP.GT.U32.AND P1, PT, R29.reuse, R18, PT ;  /* 0x000000121d00720c */ /* 0x040fe20003f24070 */
[--C-:B------:R-:W-:Y:S01]  /*d620*/  @!P2 IMAD.IADD R0, R0, 0x1, -R29.reuse ;  /* 0x000000010000a824 */ /* 0x100fe200078e0a1d */
[C---:B------:R-:W-:Y:S01]  /*d630*/  ISETP.GT.U32.AND P2, PT, R29.reuse, R3, PT ;  /* 0x000000031d00720c */ /* 0x040fe20003f44070 */
[----:B------:R-:W-:Y:S01]  /*d640*/  @!P4 IMAD.IADD R2, R2, 0x1, -R29 ;  /* 0x000000010202c824 */ /* 0x000fe200078e0a1d */
[----:B------:R-:W-:-:S05]  /*d650*/  ISETP.GT.U32.AND P4, PT, R29, R4, PT ;  /* 0x000000041d00720c */ /* 0x000fca0003f84070 */
[--C-:B------:R-:W-:Y:S01]  /*d660*/  @!P0 IMAD.IADD R27, R27, 0x1, -R29.reuse ;  /* 0x000000011b1b8824 */ /* 0x100fe200078e0a1d */
[C---:B------:R-:W-:Y:S02]  /*d670*/  ISETP.GT.U32.AND P0, PT, R29.reuse, R8, PT ;  /* 0x000000081d00720c */ /* 0x040fe40003f04070 */
[----:B------:R-:W-:Y:S01]  /*d680*/  ISETP.GT.U32.AND P3, PT, R29, R6, PT ;  /* 0x000000061d00720c */ /* 0x000fe20003f64070 */
[--C-:B------:R-:W-:Y:S01]  /*d690*/  @!P5 IMAD.IADD R5, R5, 0x1, -R29.reuse ;  /* 0x000000010505d824 */ /* 0x100fe200078e0a1d */
[----:B------:R-:W-:Y:S01]  /*d6a0*/  ISETP.GT.U32.AND P5, PT, R29, R9, PT ;  /* 0x000000091d00720c */ /* 0x000fe20003fa4070 */
[--C-:B------:R-:W-:Y:S01]  /*d6b0*/  @!P1 IMAD.IADD R18, R18, 0x1, -R29.reuse ;  /* 0x0000000112129824 */ /* 0x100fe200078e0a1d */
[----:B------:R0:W-:Y:S01]  /*d6c0*/  STL [R1+0xf4], R17 ;  /* 0x0000f41101007387 */ /* 0x0001e20000100800 */
[--C-:B------:R-:W-:Y:S01]  /*d6d0*/  @!P2 IMAD.IADD R3, R3, 0x1, -R29.reuse ;  /* 0x000000010303a824 */ /* 0x100fe200078e0a1d */
[----:B------:R-:W-:Y:S01]  /*d6e0*/  ISETP.GT.U32.AND P6, PT, R29, R7, PT ;  /* 0x000000071d00720c */ /* 0x000fe20003fc4070 */
[----:B------:R-:W-:-:S04]  /*d6f0*/  @!P4 IMAD.IADD R4, R4, 0x1, -R29 ;  /* 0x000000010404c824 */ /* 0x000fc800078e0a1d */
[--C-:B------:R-:W-:Y:S01]  /*d700*/  @!P0 IMAD.IADD R8, R8, 0x1, -R29.reuse ;  /* 0x0000000108088824 */ /* 0x100fe200078e0a1d */
[----:B0-----:R-:W3:Y:S01]  /*d710*/  LDL.LU R17, [R1+0x98] ;  /* 0x0000980001117983 */ /* 0x001ee20000300800 */
[--C-:B------:R-:W-:Y:S02]  /*d720*/  @!P3 IMAD.IADD R6, R6, 0x1, -R29.reuse ;  /* 0x000000010606b824 */ /* 0x100fe400078e0a1d */
[--C-:B------:R-:W-:Y:S01]  /*d730*/  @!P5 IMAD.IADD R9, R9, 0x1, -R29.reuse ;  /* 0x000000010909d824 */ /* 0x100fe200078e0a1d */
[----:B------:R-:W-:Y:S03]  /*d740*/  STL [R1+0xfc], R27 ;  /* 0x0000fc1b01007387 */ /* 0x000fe60000100800 */
[----:B------:R-:W-:Y:S01]  /*d750*/  @!P6 IMAD.IADD R7, R7, 0x1, -R29 ;  /* 0x000000010707e824 */ /* 0x000fe200078e0a1d */
[----:B------:R-:W-:Y:S04]  /*d760*/  STL [R1+0x100], R0 ;  /* 0x0001000001007387 */ /* 0x000fe80000100800 */
[----:B------:R-:W-:Y:S04]  /*d770*/  STL [R1+0x104], R2 ;  /* 0x0001040201007387 */ /* 0x000fe80000100800 */
[----:B------:R-:W-:Y:S04]  /*d780*/  STL [R1+0x108], R5 ;  /* 0x0001080501007387 */ /* 0x000fe80000100800 */
[----:B------:R-:W-:Y:S04]  /*d790*/  STL [R1+0xd0], R6 ;  /* 0x0000d00601007387 */ /* 0x000fe80000100800 */
[----:B------:R0:W-:Y:S04]  /*d7a0*/  STL [R1+0xd8], R18 ;  /* 0x0000d81201007387 */ /* 0x0001e80000100800 */
[----:B------:R1:W-:Y:S04]  /*d7b0*/  STL [R1+0xd4], R7 ;  /* 0x0000d40701007387 */ /* 0x0003e80000100800 */
[----:B0-----:R-:W3:Y:S04]  /*d7c0*/  LDL.LU R18, [R1+0x9c] ;  /* 0x00009c0001127983 */ /* 0x001ee80000300800 */
[----:B------:R-:W3:Y:S04]  /*d7d0*/  LDL.LU R27, [R1+0xa0] ;  /* 0x0000a000011b7983 */ /* 0x000ee80000300800 */
[----:B------:R-:W3:Y:S04]  /*d7e0*/  LDL.LU R5, [R1+0xa4] ;  /* 0x0000a40001057983 */ /* 0x000ee80000300800 */
[----:B------:R-:W3:Y:S04]  /*d7f0*/  LDL.LU R6, [R1+0x1f0] ;  /* 0x0001f00001067983 */ /* 0x000ee80000300800 */
[----:B-1----:R-:W3:Y:S01]  /*d800*/  LDL.LU R7, [R1+0x88] ;  /* 0x0000880001077983 */ /* 0x002ee20000300800 */
[----:B--2---:R-:W-:-:S02]  /*d810*/  ISETP.GT.U32.AND P3, PT, R29, R11, PT ;  /* 0x0000000b1d00720c */ /* 0x004fc40003f64070 */
[C---:B----4-:R-:W-:Y:S02]  /*d820*/  ISETP.GT.U32.AND P1, PT, R29.reuse, R26, PT ;  /* 0x0000001a1d00720c */ /* 0x050fe40003f24070 */
[C---:B-----5:R-:W-:Y:S02]  /*d830*/  ISETP.GT.U32.AND P0, PT, R29.reuse, R10, PT ;  /* 0x0000000a1d00720c */ /* 0x060fe40003f04070 */
[C---:B---3--:R-:W-:Y:S02]  /*d840*/  ISETP.GT.U32.AND P2, PT, R29.reuse, R13, PT ;  /* 0x0000000d1d00720c */ /* 0x048fe40003f44070 */
[----:B------:R-:W-:-:S07]  /*d850*/  ISETP.GT.U32.AND P4, PT, R29, R14, PT ;  /* 0x0000000e1d00720c */ /* 0x000fce0003f84070 */
[--C-:B------:R-:W-:Y:S01]  /*d860*/  @!P1 IMAD.IADD R26, R26, 0x1, -R29.reuse ;  /* 0x000000011a1a9824 */ /* 0x100fe200078e0a1d */
[C---:B------:R-:W-:Y:S01]  /*d870*/  ISETP.GT.U32.AND P1, PT, R29.reuse, R8, PT ;  /* 0x000000081d00720c */ /* 0x040fe20003f24070 */
[--C-:B------:R-:W-:Y:S01]  /*d880*/  @!P0 IMAD.IADD R10, R10, 0x1, -R29.reuse ;  /* 0x000000010a0a8824 */ /* 0x100fe200078e0a1d */
[C---:B------:R-:W-:Y:S02]  /*d890*/  ISETP.GT.U32.AND P0, PT, R29.reuse, R3, PT ;  /* 0x000000031d00720c */ /* 0x040fe40003f04070 */
[----:B------:R-:W-:Y:S01]  /*d8a0*/  ISETP.GT.U32.AND P5, PT, R29, R15, PT ;  /* 0x0000000f1d00720c */ /* 0x000fe20003fa4070 */
[--C-:B------:R-:W-:Y:S01]  /*d8b0*/  @!P2 IMAD.IADD R13, R13, 0x1, -R29.reuse ;  /* 0x000000010d0da824 */ /* 0x100fe200078e0a1d */
[C---:B------:R-:W-:Y:S01]  /*d8c0*/  ISETP.GT.U32.AND P2, PT, R29.reuse, R4, PT ;  /* 0x000000041d00720c */ /* 0x040fe20003f44070 */
[--C-:B------:R-:W-:Y:S01]  /*d8d0*/  @!P4 IMAD.IADD R14, R14, 0x1, -R29.reuse ;  /* 0x000000010e0ec824 */ /* 0x100fe200078e0a1d */
[----:B------:R-:W-:Y:S01]  /*d8e0*/  ISETP.GT.U32.AND P4, PT, R29, R9, PT ;  /* 0x000000091d00720c */ /* 0x000fe20003f84070 */
[----:B------:R-:W-:-:S04]  /*d8f0*/  @!P3 IMAD.IADD R11, R11, 0x1, -R29 ;  /* 0x000000010b0bb824 */ /* 0x000fc800078e0a1d */
[----:B------:R-:W-:-:S04]  /*d900*/  @!P1 IMAD.IADD R8, R8, 0x1, -R29 ;  /* 0x0000000108089824 */ /* 0x000fc800078e0a1d */
[--C-:B------:R-:W-:Y:S01]  /*d910*/  @!P5 IMAD.IADD R15, R15, 0x1, -R29.reuse ;  /* 0x000000010f0fd824 */ /* 0x100fe200078e0a1d */
[----:B------:R-:W-:Y:S01]  /*d920*/  ISETP.GT.U32.AND P5, PT, R29, R11, PT ;  /* 0x0000000b1d00720c */ /* 0x000fe20003fa4070 */
[--C-:B------:R-:W-:Y:S01]  /*d930*/  @!P0 IMAD.IADD R3, R3, 0x1, -R29.reuse ;  /* 0x0000000103038824 */ /* 0x100fe200078e0a1d */
[----:B------:R0:W-:Y:S01]  /*d940*/  STL [R1+0xdc], R8 ;  /* 0x0000dc0801007387 */ /* 0x0001e20000100800 */
[--C-:B------:R-:W-:Y:S02]  /*d950*/  @!P2 IMAD.IADD R4, R4, 0x1, -R29.reuse ;  /* 0x000000010404a824 */ /* 0x100fe400078e0a1d */
[--C-:B------:R-:W-:Y:S01]  /*d960*/  @!P4 IMAD.IADD R9, R9, 0x1, -R29.reuse ;  /* 0x000000010909c824 */ /* 0x100fe200078e0a1d */
[----:B0-----:R-:W2:Y:S04]  /*d970*/  LDL.LU R8, [R1+0x8c] ;  /* 0x00008c0001087983 */ /* 0x001ea80000300800 */
[----:B------:R0:W-:Y:S04]  /*d980*/  STL [R1+0xe0], R3 ;  /* 0x0000e00301007387 */ /* 0x0001e80000100800 */
[----:B------:R-:W3:Y:S04]  /*d990*/  LDL.LU R0, [R1+0x90] ;  /* 0x0000900001007983 */ /* 0x000ee80000300800 */
[----:B------:R1:W-:Y:S01]  /*d9a0*/  STL [R1+0xbc], R4 ;  /* 0x0000bc0401007387 */ /* 0x0003e20000100800 */
[----:B------:R-:W-:-:S03]  /*d9b0*/  @!P5 IMAD.IADD R11, R11, 0x1, -R29 ;  /* 0x000000010b0bd824 */ /* 0x000fc600078e0a1d */
[----:B------:R-:W4:Y:S04]  /*d9c0*/  LDL.LU R2, [R1+0x94] ;  /* 0x0000940001027983 */ /* 0x000f280000300800 */
[----:B------:R5:W-:Y:S04]  /*d9d0*/  STL [R1+0xc0], R9 ;  /* 0x0000c00901007387 */ /* 0x000be80000100800 */
[----:B0-----:R-:W2:Y:S04]  /*d9e0*/  LDL.LU R3, [R1+0x1c8] ;  /* 0x0001c80001037983 */ /* 0x001ea80000300800 */
[----:B-1----:R-:W2:Y:S04]  /*d9f0*/  LDL.LU R4, [R1+0x7c] ;  /* 0x00007c0001047983 */ /* 0x002ea80000300800 */
[----:B------:R0:W-:Y:S04]  /*da00*/  STL [R1+0xc4], R11 ;  /* 0x0000c40b01007387 */ /* 0x0001e80000100800 */
[----:B-----5:R-:W5:Y:S04]  /*da10*/  LDL.LU R9, [R1+0x80] ;  /* 0x0000800001097983 */ /* 0x020f680000300800 */
[----:B0-----:R-:W5:Y:S01]  /*da20*/  LDL.LU R11, [R1+0x84] ;  /* 0x00008400010b7983 */ /* 0x001f620000300800 */
[----:B------:R-:W-:-:S02]  /*da30*/  ISETP.GT.U32.AND P6, PT, R29, R12, PT ;  /* 0x0000000c1d00720c */ /* 0x000fc40003fc4070 */
[C---:B------:R-:W-:Y:S02]  /*da40*/  ISETP.GT.U32.AND P3, PT, R29.reuse, R16, PT ;  /* 0x000000101d00720c */ /* 0x040fe40003f64070 */
[----:B------:R-:W-:-:S09]  /*da50*/  ISETP.GT.U32.AND P1, PT, R29, R26, PT ;  /* 0x0000001a1d00720c */ /* 0x000fd20003f24070 */
[--C-:B------:R-:W-:Y:S01]  /*da60*/  @!P6 IMAD.IADD R12, R12, 0x1, -R29.reuse ;  /* 0x000000010c0ce824 */ /* 0x100fe200078e0a1d */
[----:B------:R-:W-:Y:S01]  /*da70*/  ISETP.GT.U32.AND P6, PT, R29, R17, PT ;  /* 0x000000111d00720c */ /* 0x000fe20003fc4070 */
[----:B------:R-:W-:-:S03]  /*da80*/  @!P3 IMAD.IADD R16, R16, 0x1, -R29 ;  /* 0x000000011010b824 */ /* 0x000fc600078e0a1d */
[C---:B------:R-:W-:Y:S02]  /*da90*/  ISETP.GT.U32.AND P3, PT, R29.reuse, R12, PT ;  /* 0x0000000c1d00720c */ /* 0x040fe40003f64070 */
[C---:B------:R-:W-:Y:S02]  /*daa0*/  ISETP.GT.U32.AND P0, PT, R29.reuse, R10, PT ;  /* 0x0000000a1d00720c */ /* 0x040fe40003f04070 */
[C---:B------:R-:W-:Y:S02]  /*dab0*/  ISETP.GT.U32.AND P2, PT, R29.reuse, R13, PT ;  /* 0x0000000d1d00720c */ /* 0x040fe40003f44070 */
[----:B------:R-:W-:-:S03]  /*dac0*/  ISETP.GT.U32.AND P4, PT, R29, R14, PT ;  /* 0x0000000e1d00720c */ /* 0x000fc60003f84070 */
[--C-:B------:R-:W-:Y:S01]  /*dad0*/  @!P6 IMAD.IADD R17, R17, 0x1, -R29.reuse ;  /* 0x000000011111e824 */ /* 0x100fe200078e0a1d */
[C---:B------:R-:W-:Y:S01]  /*dae0*/  ISETP.GT.U32.AND P5, PT, R29.reuse, R15, PT ;  /* 0x0000000f1d00720c */ /* 0x040fe20003fa4070 */
[--C-:B------:R-:W-:Y:S02]  /*daf0*/  @!P1 IMAD.IADD R26, R26, 0x1, -R29.reuse ;  /* 0x000000011a1a9824 */ /* 0x100fe400078e0a1d */
[--C-:B------:R-:W-:Y:S01]  /*db00*/  @!P3 IMAD.IADD R12, R12, 0x1, -R29.reuse ;  /* 0x000000010c0cb824 */ /* 0x100fe200078e0a1d */
[C---:B------:R-:W-:Y:S01]  /*db10*/  ISETP.GT.U32.AND P3, PT, R29.reuse, R17, PT ;  /* 0x000000111d00720c */ /* 0x040fe20003f64070 */
[--C-:B------:R-:W-:Y:S01]  /*db20*/  @!P0 IMAD.IADD R10, R10, 0x1, -R29.reuse ;  /* 0x000000010a0a8824 */ /* 0x100fe200078e0a1d */
[----:B------:R-:W-:Y:S01]  /*db30*/  ISETP.GT.U32.AND P1, PT, R29, R18, PT ;  /* 0x000000121d00720c */ /* 0x000fe20003f24070 */
[--C-:B------:R-:W-:Y:S01]  /*db40*/  @!P2 IMAD.IADD R13, R13, 0x1, -R29.reuse ;  /* 0x000000010d0da824 */ /* 0x100fe200078e0a1d */
[C---:B------:R-:W-:Y:S02]  /*db50*/  ISETP.GT.U32.AND P0, PT, R29.reuse, R27, PT ;  /* 0x0000001b1d00720c */ /* 0x040fe40003f04070 */
[C---:B------:R-:W-:Y:S01]  /*db60*/  ISETP.GT.U32.AND P2, PT, R29.reuse, R5, PT ;  /* 0x000000051d00720c */ /* 0x040fe20003f44070 */
[----:B------:R-:W-:Y:S01]  /*db70*/  @!P4 IMAD.IADD R14, R14, 0x1, -R29 ;  /* 0x000000010e0ec824 */ /* 0x000fe200078e0a1d */
[----:B------:R-:W-:-:S02]  /*db80*/  ISETP.GT.U32.AND P4, PT, R29, R6, PT ;  /* 0x000000061d00720c */ /* 0x000fc40003f84070 */
[----:B------:R-:W-:Y:S01]  /*db90*/  ISETP.GT.U32.AND P6, PT, R29, R16, PT ;  /* 0x000000101d00720c */ /* 0x000fe20003fc4070 */
[--C-:B------:R-:W-:Y:S02]  /*dba0*/  @!P5 IMAD.IADD R15, R15, 0x1, -R29.reuse ;  /* 0x000000010f0fd824 */ /* 0x100fe400078e0a1d */
[--C-:B------:R-:W-:Y:S01]  /*dbb0*/  @!P3 IMAD.IADD R17, R17, 0x1, -R29.reuse ;  /* 0x000000011111b824 */ /* 0x100fe200078e0a1d */
[----:B------:R-:W-:Y:S01]  /*dbc0*/  ISETP.GT.U32.AND P5, PT, R29, R7, PT ;  /* 0x000000071d00720c */ /* 0x000fe20003fa4070 */
[--C-:B------:R-:W-:Y:S01]  /*dbd0*/  @!P1 IMAD.IADD R18, R18, 0x1, -R29.reuse ;  /* 0x0000000112129824 */ /* 0x100fe200078e0a1d */
[----:B------:R0:W-:Y:S01]  /*dbe0*/  STL [R1+0xc8], R12 ;  /* 0x0000c80c01007387 */ /* 0x0001e20000100800 */
[--C-:B------:R-:W-:Y:S02]  /*dbf0*/  @!P0 IMAD.IADD R27, R27, 0x1, -R29.reuse ;  /* 0x000000011b1b8824 */ /* 0x100fe400078e0a1d */
[--C-:B------:R-:W-:Y:S01]  /*dc00*/  @!P2 IMAD.IADD R5, R5, 0x1, -R29.reuse ;  /* 0x000000010505a824 */ /* 0x100fe200078e0a1d */
[----:B0-----:R-:W5:Y:S01]  /*dc10*/  LDL.LU R12, [R1+0x194] ;  /* 0x00019400010c7983 */ /* 0x001f620000300800 */
[----:B------:R-:W-:-:S02]  /*dc20*/  @!P4 IMAD.IADD R6, R6, 0x1, -R29 ;  /* 0x000000010606c824 */ /* 0x000fc400078e0a1d */
[--C-:B------:R-:W-:Y:S01]  /*dc30*/  @!P6 IMAD.IADD R16, R16, 0x1, -R29.reuse ;  /* 0x000000011010e824 */ /* 0x100fe200078e0a1d */
[----:B------:R-:W-:Y:S03]  /*dc40*/  STL [R1+0xcc], R26 ;  /* 0x0000cc1a01007387 */ /* 0x000fe60000100800 */
[----:B------:R-:W-:Y:S01]  /*dc50*/  @!P5 IMAD.IADD R7, R7, 0x1, -R29 ;  /* 0x000000010707d824 */ /* 0x000fe200078e0a1d */
[----:B------:R0:W-:Y:S04]  /*dc60*/  STL [R1+0xa8], R10 ;  /* 0x0000a80a01007387 */ /* 0x0001e80000100800 */
[----:B------:R1:W-:Y:S04]  /*dc70*/  STL [R1+0xac], R13 ;  /* 0x0000ac0d01007387 */ /* 0x0003e80000100800 */
[----:B------:R1:W-:Y:S04]  /*dc80*/  STL [R1+0xb0], R14 ;  /* 0x0000b00e01007387 */ /* 0x0003e80000100800 */
[----:B------:R1:W-:Y:S04]  /*dc90*/  STL [R1+0xb4], R15 ;  /* 0x0000b40f01007387 */ /* 0x0003e80000100800 */
[----:B0-----:R-:W5:Y:S04]  /*dca0*/  LDL R10, [R1+0x1dec] ;  /* 0x001dec00010a7983 */ /* 0x001f680000100800 */
[----:B------:R0:W-:Y:S04]  /*dcb0*/  STL [R1+0xb8], R16 ;  /* 0x0000b81001007387 */ /* 0x0001e80000100800 */
[----:B-1----:R-:W5:Y:S04]  /*dcc0*/  LDL.LU R13, [R1+0x198] ;  /* 0x00019800010d7983 */ /* 0x002f680000300800 */
[----:B------:R-:W5:Y:S04]  /*dcd0*/  LDL.LU R14, [R1+0x78] ;  /* 0x00007800010e7983 */ /* 0x000f680000300800 */
[----:B------:R1:W-:Y:S04]  /*dce0*/  STL [R1+0x98], R17 ;  /* 0x0000981101007387 */ /* 0x0003e80000100800 */
[----:B------:R-:W5:Y:S04]  /*dcf0*/  LDL.LU R15, [R1+0x15c] ;  /* 0x00015c00010f7983 */ /* 0x000f680000300800 */
[----:B0-----:R-:W5:Y:S04]  /*dd00*/  LDL.LU R16, [R1+0x160] ;  /* 0x0001600001107983 */ /* 0x001f680000300800 */
[----:B-1----:R-:W5:Y:S01]  /*dd10*/  LDL.LU R17, [R1+0x164] ;  /* 0x0001640001117983 */ /* 0x002f620000300800 */
        /* <DEDUP_REMOVED lines=8> */
[----:B-----5:R-:W-:Y:S01]  /*dda0*/  ISETP.GT.U32.AND P4, PT, R29, R9, PT ;  /* 0x000000091d00720c */ /* 0x020fe20003f84070 */
[--C-:B------:R-:W-:Y:S01]  /*ddb0*/  @!P0 IMAD.IADD R3, R3, 0x1, -R29.reuse ;  /* 0x0000000103038824 */ /* 0x100fe200078e0a1d */
[C---:B------:R-:W-:Y:S02]  /*ddc0*/  ISETP.GT.U32.AND P1, PT, R29.reuse, R27, PT ;  /* 0x0000001b1d00720c */ /* 0x040fe40003f24070 */
[C---:B------:R-:W-:Y:S02]  /*ddd0*/  ISETP.GT.U32.AND P0, PT, R29.reuse, R5, PT ;  /* 0x000000051d00720c */ /* 0x040fe40003f04070 */
[C---:B------:R-:W-:Y:S01]  /*dde0*/  ISETP.GT.U32.AND P5, PT, R29.reuse, R11, PT ;  /* 0x0000000b1d00720c */ /* 0x040fe20003fa4070 */
[--C-:B------:R-:W-:Y:S01]  /*ddf0*/  @!P2 IMAD.IADD R4, R4, 0x1, -R29.reuse ;  /* 0x000000010404a824 */ /* 0x100fe200078e0a1d */
[----:B------:R-:W-:Y:S01]  /*de00*/  ISETP.GT.U32.AND P2, PT, R29, R6, PT ;  /* 0x000000061d00720c */ /* 0x000fe20003f44070 */
[----:B------:R-:W-:-:S04]  /*de10*/  @!P6 IMAD.IADD R8, R8, 0x1, -R29 ;  /* 0x000000010808e824 */ /* 0x000fc800078e0a1d */
[--C-:B------:R-:W-:Y:S01]  /*de20*/  @!P4 IMAD.IADD R9, R9, 0x1, -R29.reuse ;  /* 0x000000010909c824 */ /* 0x100fe200078e0a1d */
[----:B------:R-:W-:Y:S01]  /*de30*/  ISETP.GT.U32.AND P4, PT, R29, R7, PT ;  /* 0x000000071d00720c */ /* 0x000fe20003f84070 */
[--C-:B------:R-:W-:Y:S02]  /*de40*/  @!P3 IMAD.IADD R18, R18, 0x1, -R29.reuse ;  /* 0x000000011212b824 */ /* 0x100fe400078e0a1d */
[--C-:B------:R-:W-:Y:S02]  /*de50*/  @!P1 IMAD.IADD R27, R27, 0x1, -R29.reuse ;  /* 0x000000011b1b9824 */ /* 0x100fe400078e0a1d */
[--C-:B------:R-:W-:Y:S01]  /*de60*/  @!P5 IMAD.IADD R11, R11, 0x1, -R29.reuse ;  /* 0x000000010b0bd824 */ /* 0x100fe200078e0a1d */
[----:B------:R-:W-:Y:S01]  /*de70*/  ISETP.GT.U32.AND P5, PT, R29, R8, PT ;  /* 0x000000081d00720c */ /* 0x000fe20003fa4070 */
[--C-:B------:R-:W-:Y:S01]  /*de80*/  @!P0 IMAD.IADD R5, R5, 0x1, -R29.reuse ;  /* 0x0000000105058824 */ /* 0x100fe200078e0a1d */
[----:B------:R0:W-:Y:S01]  /*de90*/  STL [R1+0x9c], R18 ;  /* 0x00009c1201007387 */ /* 0x0001e20000100800 */
[----:B------:R-:W-:-:S04]  /*dea0*/  @!P2 IMAD.IADD R6, R6, 0x1, -R29 ;  /* 0x000000010606a824 */ /* 0x000fc800078e0a1d */
[--C-:B------:R-:W-:Y:S01]  /*deb0*/  @!P4 IMAD.IADD R7, R7, 0x1, -R29.reuse ;  /* 0x000000010707c824 */ /* 0x100fe200078e0a1d */
[----:B0-----:R-:W2:Y:S04]  /*dec0*/  LDL.LU R18, [R1+0x16c] ;  /* 0x00016c0001127983 */ /* 0x001ea80000300800 */
[----:B------:R-:W-:Y:S04]  /*ded0*/  STL [R1+0xa0], R27 ;  /* 0x0000a01b01007387 */ /* 0x000fe80000100800 */
[----:B------:R-:W3:Y:S04]  /*dee0*/  LDL.LU R25, [R1+0x120] ;  /* 0x0001200001197983 */ /* 0x000ee80000300800 */
[----:B------:R0:W-:Y:S04]  /*def0*/  STL [R1+0xa4], R5 ;  /* 0x0000a40501007387 */ /* 0x0001e80000100800 */
[----:B------:R-:W4:Y:S04]  /*df00*/  LDL.LU R26, [R1+0x124] ;  /* 0x00012400011a7983 */ /* 0x000f280000300800 */
[----:B------:R1:W-:Y:S04]  /*df10*/  STL [R1+0x1f0], R6 ;  /* 0x0001f00601007387 */ /* 0x0003e80000100800 */
[----:B0-----:R-:W5:Y:S01]  /*df20*/  LDL.LU R5, [R1+0x128] ;  /* 0x0001280001057983 */ /* 0x001f620000300800 */
[----:B------:R-:W-:-:S03]  /*df30*/  @!P5 IMAD.IADD R8, R8, 0x1, -R29 ;  /* 0x000000010808d824 */ /* 0x000fc600078e0a1d */
[----:B-1----:R-:W5:Y:S04]  /*df40*/  LDL.LU R6, [R1+0x12c] ;  /* 0x00012c0001067983 */ /* 0x002f680000300800 */
[----:B------:R0:W-:Y:S04]  /*df50*/  STL [R1+0x88], R7 ;  /* 0x0000880701007387 */ /* 0x0001e80000100800 */
[----:B0-----:R-:W5:Y:S04]  /*df60*/  LDL.LU R7, [R1+0x130] ;  /* 0x0001300001077983 */ /* 0x001f680000300800 */
[----:B------:R0:W-:Y:S04]  /*df70*/  STL [R1+0x8c], R8 ;  /* 0x00008c0801007387 */ /* 0x0001e80000100800 */
[----:B0-----:R-:W5:Y:S01]  /*df80*/  LDL.LU R8, [R1+0xe4] ;  /* 0x0000e40001087983 */ /* 0x001f620000300800 */
[----:B------:R-:W-:-:S05]  /*df90*/  IABS R24, R24 ;  /* 0x0000001800187213 */ /* 0x000fca0000000000 */
[----:B------:R-:W-:Y:S01]  /*dfa0*/  IMAD.HI.U32 R19, R28, R24, RZ ;  /* 0x000000181c137227 */ /* 0x000fe200078e00ff */
[----:B------:R-:W-:-:S03]  /*dfb0*/  IABS R23, R23 ;  /* 0x0000001700177213 */ /* 0x000fc60000000000 */
[----:B------:R-:W-:Y:S01]  /*dfc0*/  IMAD.MOV R19, RZ, RZ, -R19 ;  /* 0x000000ffff137224 */ /* 0x000fe200078e0a13 */
[----:B------:R-:W-:-:S03]  /*dfd0*/  ISETP.GT.U32.AND P6, PT, R29, R12, PT ;  /* 0x0000000c1d00720c */ /* 0x000fc60003fc4070 */
[C---:B------:R-:W-:Y:S02]  /*dfe0*/  IMAD R24, R29.reuse, R19, R24 ;  /* 0x000000131d187224 */ /* 0x040fe400078e0218 */
[----:B------:R-:W-:Y:S01]  /*dff0*/  IMAD.HI.U32 R19, R28, R23, RZ ;  /* 0x000000171c137227 */ /* 0x000fe200078e00ff */
[----:B------:R-:W-:-:S03]  /*e000*/  ISETP.GT.U32.AND P3, PT, R29, R0, PT ;  /* 0x000000001d00720c */ /* 0x000fc60003f64070 */
[----:B------:R-:W-:Y:S01]  /*e010*/  IMAD.MOV R19, RZ, RZ, -R19 ;  /* 0x000000ffff137224 */ /* 0x000fe200078e0a13 */
[----:B------:R-:W-:-:S03]  /*e020*/  ISETP.GT.U32.AND P1, PT, R29, R2, PT ;  /* 0x000000021d00720c */ /* 0x000fc60003f24070 */
[C---:B------:R-:W-:Y:S01]  /*e030*/  IMAD R23, R29.reuse, R19, R23 ;  /* 0x000000131d177224 */ /* 0x040fe200078e0217 */
[C---:B------:R-:W-:Y:S01]  /*e040*/  ISETP.GT.U32.AND P0, PT, R29.reuse, R3, PT ;  /* 0x000000031d00720c */ /* 0x040fe20003f04070 */
[----:B------:R-:W-:Y:S01]  /*e050*/  IMAD.HI.U32 R19, R28, R22, RZ ;  /* 0x000000161c137227 */ /* 0x000fe200078e00ff */
[----:B------:R-:W-:-:S03]  /*e060*/  ISETP.GT.U32.AND P2, PT, R29, R4, PT ;  /* 0x000000041d00720c */ /* 0x000fc60003f44070 */
[----:B------:R-:W-:Y:S02]  /*e070*/  IMAD.MOV R19, RZ, RZ, -R19 ;  /* 0x000000ffff137224 */ /* 0x000fe400078e0a13 */
[----:B------:R-:W-:Y:S02]  /*e080*/  @!P6 IMAD.IADD R12, R12, 0x1, -R29 ;  /* 0x000000010c0ce824 */ /* 0x000fe400078e0a1d */
[C---:B------:R-:W-:Y:S01]  /*e090*/  IMAD R22, R29.reuse, R19, R22 ;  /* 0x000000131d167224 */ /* 0x040fe200078e0216 */
[C---:B------:R-:W-:Y:S01]  /*e0a0*/  ISETP.GT.U32.AND P4, PT, R29.reuse, R9, PT ;  /* 0x000000091d00720c */ /* 0x040fe20003f84070 */
[----:B------:R-:W-:Y:S01]  /*e0b0*/  IMAD.HI.U32 R19, R28, R21, RZ ;  /* 0x000000151c137227 */ /* 0x000fe200078e00ff */
[----:B------:R-:W-:-:S03]  /*e0c0*/  ISETP.GT.U32.AND P5, PT, R29, R12, PT ;  /* 0x0000000c1d00720c */ /* 0x000fc60003fa4070 */
[----:B------:R-:W-:Y:S01]  /*e0d0*/  @!P3 IMAD.IADD R0, R0, 0x1, -R29 ;  /* 0x000000010000b824 */ /* 0x000fe200078e0a1d */
[C---:B------:R-:W-:Y:S01]  /*e0e0*/  ISETP.GT.U32.AND P3, PT, R29.reuse, R13, PT ;  /* 0x0000000d1d00720c */ /* 0x040fe20003f64070 */
[----:B------:R-:W-:Y:S02]  /*e0f0*/  IMAD.MOV R19, RZ, RZ, -R19 ;  /* 0x000000ffff137224 */ /* 0x000fe400078e0a13 */
[--C-:B------:R-:W-:Y:S01]  /*e100*/  @!P1 IMAD.IADD R2, R2, 0x1, -R29.reuse ;  /* 0x0000000102029824 */ /* 0x100fe200078e0a1d */
[----:B------:R-:W-:Y:S01]  /*e110*/  ISETP.GT.U32.AND P1, PT, R29, R14, PT ;  /* 0x0000000e1d00720c */ /* 0x000fe20003f24070 */
[----:B------:R-:W-:Y:S01]  /*e120*/  @!P0 IMAD.IADD R3, R3, 0x1, -R29 ;  /* 0x0000000103038824 */ /* 0x000fe200078e0a1d */
[C---:B------:R-:W-:Y:S01]  /*e130*/  ISETP.GT.U32.AND P0, PT, R29.reuse, R15, PT ;  /* 0x0000000f1d00720c */ /* 0x040fe20003f04070 */
[C---:B------:R-:W-:Y:S02]  /*e140*/  IMAD R21, R29.reuse, R19, R21 ;  /* 0x000000131d157224 */ /* 0x040fe400078e0215 */
[----:B------:R-:W-:Y:S01]  /*e150*/  IMAD.HI.U32 R19, R28, R20, RZ ;  /* 0x000000141c137227 */ /* 0x000fe200078e00ff */
[----:B------:R-:W-:-:S03]  /*e160*/  ISETP.GT.U32.AND P6, PT, R29, R11, PT ;  /* 0x0000000b1d00720c */ /* 0x000fc60003fc4070 */
[----:B------:R-:W-:Y:S01]  /*e170*/  @!P2 IMAD.IADD R4, R4, 0x1, -R29 ;  /* 0x000000010404a824 */ /* 0x000fe200078e0a1d */
[----:B------:R-:W-:Y:S01]  /*e180*/  ISETP.GT.U32.AND P2, PT, R29, R16, PT ;  /* 0x000000101d00720c */ /* 0x000fe20003f44070 */
[----:B------:R-:W-:Y:S02]  /*e190*/  IMAD.MOV R19, RZ, RZ, -R19 ;  /* 0x000000ffff137224 */ /* 0x000fe400078e0a13 */
[--C-:B------:R-:W-:Y:S01]  /*e1a0*/  @!P4 IMAD.IADD R9, R9, 0x1, -R29.reuse ;  /* 0x000000010909c824 */ /* 0x100fe200078e0a1d */
[----:B------:R-:W-:Y:S01]  /*e1b0*/  ISETP.GT.U32.AND P4, PT, R29, R17, PT ;  /* 0x000000111d00720c */ /* 0x000fe20003f84070 */
[--C-:B------:R-:W-:Y:S02]  /*e1c0*/  @!P5 IMAD.IADD R12, R12, 0x1, -R29.reuse ;  /* 0x000000010c0cd824 */ /* 0x100fe400078e0a1d */
[--C-:B------:R-:W-:Y:S02]  /*e1d0*/  @!P3 IMAD.IADD R13, R13, 0x1, -R29.reuse ;  /* 0x000000010d0db824 */ /* 0x100fe400078e0a1d */
[----:B------:R-:W-:Y:S01]  /*e1e0*/  IMAD R20, R29, R19, R20 ;  /* 0x000000131d147224 */ /* 0x000fe200078e0214 */
[----:B------:R-:W-:Y:S01]  /*e1f0*/  IABS R19, R10 ;  /* 0x0000000a00137213 */ /* 0x000fe20000000000 */
[--C-:B------:R-:W-:Y:S01]  /*e200*/  @!P1 IMAD.IADD R14, R14, 0x1, -R29.reuse ;  /* 0x000000010e0e9824 */ /* 0x100fe200078e0a1d */
[----:B------:R-:W5:Y:S01]  /*e210*/  LDL.LU R10, [R1+0xe8] ;  /* 0x0000e800010a7983 */ /* 0x000f620000300800 */
[----:B------:R-:W-:-:S02]  /*e220*/  @!P0 IMAD.IADD R15, R15, 0x1, -R29 ;  /* 0x000000010f0f8824 */ /* 0x000fc400078e0a1d */
[--C-:B------:R-:W-:Y:S02]  /*e230*/  @!P2 IMAD.IADD R16, R16, 0x1, -R29.reuse ;  /* 0x000000011010a824 */ /* 0x100fe400078e0a1d */
[--C-:B------:R-:W-:Y:S02]  /*e240*/  @!P6 IMAD.IADD R11, R11, 0x1, -R29.reuse ;  /* 0x000000010b0be824 */ /* 0x100fe400078e0a1d */
[----:B------:R-:W-:Y:S01]  /*e250*/  @!P4 IMAD.IADD R17, R17, 0x1, -R29 ;  /* 0x000000011111c824 */ /* 0x000fe200078e0a1d */
[----:B------:R0:W-:Y:S04]  /*e260*/  STL [R1+0x90], R0 ;  /* 0x0000900001007387 */ /* 0x0001e80000100800 */
[----:B------:R1:W-:Y:S04]  /*e270*/  STL [R1+0x94], R2 ;  /* 0x0000940201007387 */ /* 0x0003e80000100800 */
[----:B------:R0:W-:Y:S04]  /*e280*/  STL [R1+0x1c8], R3 ;  /* 0x0001c80301007387 */ /* 0x0001e80000100800 */
[----:B------:R0:W-:Y:S04]  /*e290*/  STL [R1+0x7c], R4 ;  /* 0x00007c0401007387 */ /* 0x0001e80000100800 */
[----:B------:R-:W-:Y:S04]  /*e2a0*/  STL [R1+0x80], R9 ;  /* 0x0000800901007387 */ /* 0x000fe80000100800 */
[----:B------:R-:W5:Y:S04]  /*e2b0*/  LDL.LU R27, [R1+0xec] ;  /* 0x0000ec00011b7983 */ /* 0x000f680000300800 */
[----:B------:R1:W-:Y:S04]  /*e2c0*/  STL [R1+0x84], R11 ;  /* 0x0000840b01007387 */ /* 0x0003e80000100800 */
[----:B0-----:R-:W5:Y:S04]  /*e2d0*/  LDL.LU R0, [R1+0xf0] ;  /* 0x0000f00001007983 */ /* 0x001f680000300800 */
[----:B-1----:R-:W5:Y:S04]  /*e2e0*/  LDL.LU R2, [R1+0xf8] ;  /* 0x0000f80001027983 */ /* 0x002f680000300800 */
[----:B------:R-:W-:Y:S04]  /*e2f0*/  STL [R1+0x194], R12 ;  /* 0x0001940c01007387 */ /* 0x000fe80000100800 */
[----:B------:R-:W5:Y:S04]  /*e300*/  LDL.LU R3, [R1+0x38] ;  /* 0x0000380001037983 */ /* 0x000f680000300800 */
[----:B------:R-:W5:Y:S04]  /*e310*/  LDL.LU R4, [R1+0x34] ;  /* 0x0000340001047983 */ /* 0x000f680000300800 */
[----:B------:R-:W5:Y:S01]  /*e320*/  LDL.LU R11, [R1+0x30] ;  /* 0x00003000010b7983 */ /* 0x000f620000300800 */
[----:B---3--:R-:W-:-:S02]  /*e330*/  ISETP.GT.U32.AND P5, PT, R29, R25, PT ;  /* 0x000000191d00720c */ /* 0x008fc40003fa4070 */
[C---:B----4-:R-:W-:Y:S02]  /*e340*/  ISETP.GT.U32.AND P3, PT, R29.reuse, R26, PT ;  /* 0x0000001a1d00720c */ /* 0x050fe40003f64070 */
[C---:B--2---:R-:W-:Y:S02]  /*e350*/  ISETP.GT.U32.AND P6, PT, R29.reuse, R18, PT ;  /* 0x000000121d00720c */ /* 0x044fe40003fc4070 */
[C---:B-----5:R-:W-:Y:S02]  /*e360*/  ISETP.GT.U32.AND P1, PT, R29.reuse, R5, PT ;  /* 0x000000051d00720c */ /* 0x060fe40003f24070 */
[----:B------:R-:W-:-:S05]  /*e370*/  ISETP.GT.U32.AND P0, PT, R29, R6, PT ;  /* 0x000000061d00720c */ /* 0x000fca0003f04070 */
        /* <DEDUP_REMOVED lines=10> */
[----:B------:R-:W-:-:S07]  /*e420*/  ISETP.GT.U32.AND P4, PT, R29, R8, PT ;  /* 0x000000081d00720c */ /* 0x000fce0003f84070 */
[--C-:B------:R-:W-:Y:S01]  /*e430*/  @!P2 IMAD.IADD R7, R7, 0x1, -R29.reuse ;  /* 0x000000010707a824 */ /* 0x100fe200078e0a1d */
[----:B------:R-:W-:Y:S01]  /*e440*/  ISETP.GT.U32.AND P2, PT, R29, R17, PT ;  /* 0x000000111d00720c */ /* 0x000fe20003f44070 */
[--C-:B------:R-:W-:Y:S02]  /*e450*/  @!P5 IMAD.IADD R13, R13, 0x1, -R29.reuse ;  /* 0x000000010d0dd824 */ /* 0x100fe400078e0a1d */
[--C-:B------:R-:W-:Y:S02]  /*e460*/  @!P3 IMAD.IADD R14, R14, 0x1, -R29.reuse ;  /* 0x000000010e0eb824 */ /* 0x100fe400078e0a1d */
[--C-:B------:R-:W-:Y:S02]  /*e470*/  @!P1 IMAD.IADD R15, R15, 0x1, -R29.reuse ;  /* 0x000000010f0f9824 */ /* 0x100fe400078e0a1d */
[--C-:B------:R-:W-:Y:S01]  /*e480*/  @!P4 IMAD.IADD R8, R8, 0x1, -R29.reuse ;  /* 0x000000010808c824 */ /* 0x100fe200078e0a1d */
[----:B------:R-:W-:Y:S01]  /*e490*/  ISETP.GT.U32.AND P4, PT, R29, R18, PT ;  /* 0x000000121d00720c */ /* 0x000fe20003f84070 */
[--C-:B------:R-:W-:Y:S01]  /*e4a0*/  @!P0 IMAD.IADD R16, R16, 0x1, -R29.reuse ;  /* 0x0000000110108824 */ /* 0x100fe200078e0a1d */
[----:B------:R0:W-:Y:S03]  /*e4b0*/  STL [R1+0x198], R13 ;  /* 0x0001980d01007387 */ /* 0x0001e60000100800 */
[--C-:B------:R-:W-:Y:S01]  /*e4c0*/  @!P2 IMAD.IADD R17, R17, 0x1, -R29.reuse ;  /* 0x000000011111a824 */ /* 0x100fe200078e0a1d */
[----:B------:R1:W-:Y:S04]  /*e4d0*/  STL [R1+0x78], R14 ;  /* 0x0000780e01007387 */ /* 0x0003e80000100800 */
[----:B0-----:R-:W2:Y:S04]  /*e4e0*/  LDL.LU R13, [R1+0x2c] ;  /* 0x00002c00010d7983 */ /* 0x001ea80000300800 */
[----:B------:R0:W-:Y:S04]  /*e4f0*/  STL [R1+0x15c], R15 ;  /* 0x00015c0f01007387 */ /* 0x0001e80000100800 */
[----:B------:R3:W-:Y:S01]  /*e500*/  STL [R1+0x160], R16 ;  /* 0x0001601001007387 */ /* 0x0007e20000100800 */
[----:B------:R-:W-:-:S03]  /*e510*/  @!P4 IMAD.IADD R18, R18, 0x1, -R29 ;  /* 0x000000011212c824 */ /* 0x000fc600078e0a1d */
[----:B-1----:R-:W4:Y:S04]  /*e520*/  LDL.LU R14, [R1+0x28] ;  /* 0x00002800010e7983 */ /* 0x002f280000300800 */
[----:B0-----:R-:W5:Y:S04]  /*e530*/  LDL.LU R15, [R1+0x24] ;  /* 0x00002400010f7983 */ /* 0x001f680000300800 */
[----:B------:R-:W-:Y:S04]  /*e540*/  STL [R1+0x164], R17 ;  /* 0x0001641101007387 */ /* 0x000fe80000100800 */
[----:B------:R-:W5:Y:S04]  /*e550*/  LDL.LU R9, [R1+0x20] ;  /* 0x0000200001097983 */ /* 0x000f680000300800 */
[----:B---3--:R-:W3:Y:S04]  /*e560*/  LDL.LU R16, [R1+0x1c] ;  /* 0x00001c0001107983 */ /* 0x008ee80000300800 */
[----:B------:R0:W-:Y:S04]  /*e570*/  STL [R1+0x16c], R18 ;  /* 0x00016c1201007387 */ /* 0x0001e80000100800 */
[----:B0-----:R-:W3:Y:S04]  /*e580*/  LDL.LU R18, [R1+0x18] ;  /* 0x0000180001127983 */ /* 0x001ee80000300800 */
[----:B------:R-:W3:Y:S01]  /*e590*/  LDL.LU R17, [R1+0x14] ;  /* 0x0000140001117983 */ /* 0x000ee20000300800 */
[----:B------:R-:W-:-:S02]  /*e5a0*/  ISETP.GT.U32.AND P6, PT, R29, R10, PT ;  /* 0x0000000a1d00720c */ /* 0x000fc40003fc4070 */
[C---:B------:R-:W-:Y:S02]  /*e5b0*/  ISETP.GT.U32.AND P5, PT, R29.reuse, R25, PT ;  /* 0x000000191d00720c */ /* 0x040fe40003fa4070 */
[C---:B------:R-:W-:Y:S02]  /*e5c0*/  ISETP.GT.U32.AND P3, PT, R29.reuse, R26, PT ;  /* 0x0000001a1d00720c */ /* 0x040fe40003f64070 */
[C---:B------:R-:W-:Y:S02]  /*e5d0*/  ISETP.GT.U32.AND P1, PT, R29.reuse, R5, PT ;  /* 0x000000051d00720c */ /* 0x040fe40003f24070 */
[C---:B------:R-:W-:Y:S02]  /*e5e0*/  ISETP.GT.U32.AND P0, PT, R29.reuse, R6, PT ;  /* 0x000000061d00720c */ /* 0x040fe40003f04070 */
[----:B------:R-:W-:-:S03]  /*e5f0*/  ISETP.GT.U32.AND P2, PT, R29, R7, PT ;  /* 0x000000071d00720c */ /* 0x000fc60003f44070 */
[--C-:B------:R-:W-:Y:S02]  /*e600*/  @!P6 IMAD.IADD R10, R10, 0x1, -R29.reuse ;  /* 0x000000010a0ae824 */ /* 0x100fe400078e0a1d */
[----:B------:R-:W-:-:S03]  /*e610*/  @!P5 IMAD.IADD R25, R25, 0x1, -R29 ;  /* 0x000000011919d824 */ /* 0x000fc600078e0a1d */
[C---:B------:R-:W-:Y:S01]  /*e620*/  ISETP.GT.U32.AND P4, PT, R29.reuse, R10, PT ;  /* 0x0000000a1d00720c */ /* 0x040fe20003f84070 */
[--C-:B------:R-:W-:Y:S01]  /*e630*/  @!P3 IMAD.IADD R26, R26, 0x1, -R29.reuse ;  /* 0x000000011a1ab824 */ /* 0x100fe200078e0a1d */
[----:B------:R-:W-:Y:S01]  /*e640*/  ISETP.GT.U32.AND P5, PT, R29, R27, PT ;  /* 0x0000001b1d00720c */ /* 0x000fe20003fa4070 */
[--C-:B------:R-:W-:Y:S01]  /*e650*/  @!P1 IMAD.IADD R5, R5, 0x1, -R29.reuse ;  /* 0x0000000105059824 */ /* 0x100fe200078e0a1d */
[C---:B------:R-:W-:Y:S01]  /*e660*/  ISETP.GT.U32.AND P6, PT, R29.reuse, R8, PT ;  /* 0x000000081d00720c */ /* 0x040fe20003fc4070 */
[--C-:B------:R-:W-:Y:S01]  /*e670*/  @!P0 IMAD.IADD R6, R6, 0x1, -R29.reuse ;  /* 0x0000000106068824 */ /* 0x100fe200078e0a1d */
[C---:B------:R-:W-:Y:S02]  /*e680*/  ISETP.GT.U32.AND P3, PT, R29.reuse, R0, PT ;  /* 0x000000001d00720c */ /* 0x040fe40003f64070 */
[----:B------:R-:W-:Y:S01]  /*e690*/  ISETP.GT.U32.AND P1, PT, R29, R2, PT ;  /* 0x000000021d00720c */ /* 0x000fe20003f24070 */
[----:B------:R-:W-:-:S04]  /*e6a0*/  @!P2 IMAD.IADD R7, R7, 0x1, -R29 ;  /* 0x000000010707a824 */ /* 0x000fc800078e0a1d */
[--C-:B------:R-:W-:Y:S01]  /*e6b0*/  @!P4 IMAD.IADD R10, R10, 0x1, -R29.reuse ;  /* 0x000000010a0ac824 */ /* 0x100fe200078e0a1d */
[C---:B------:R-:W-:Y:S02]  /*e6c0*/  ISETP.GT.U32.AND P0, PT, R29.reuse, R3, PT ;  /* 0x000000031d00720c */ /* 0x040fe40003f04070 */
[----:B------:R-:W-:Y:S01]  /*e6d0*/  ISETP.GT.U32.AND P2, PT, R29, R4, PT ;  /* 0x000000041d00720c */ /* 0x000fe20003f44070 */
[--C-:B------:R-:W-:Y:S02]  /*e6e0*/  @!P5 IMAD.IADD R27, R27, 0x1, -R29.reuse ;  /* 0x000000011b1bd824 */ /* 0x100fe400078e0a1d */
[--C-:B------:R-:W-:Y:S02]  /*e6f0*/  @!P3 IMAD.IADD R0, R0, 0x1, -R29.reuse ;  /* 0x000000010000b824 */ /* 0x100fe400078e0a1d */
[--C-:B------:R-:W-:Y:S02]  /*e700*/  @!P1 IMAD.IADD R2, R2, 0x1, -R29.reuse ;  /* 0x0000000102029824 */ /* 0x100fe400078e0a1d */
[----:B------:R-:W-:Y:S01]  /*e710*/  @!P6 IMAD.IADD R8, R8, 0x1, -R29 ;  /* 0x000000010808e824 */ /* 0x000fe200078e0a1d */
[----:B------:R-:W-:-:S03]  /*e720*/  ISETP.GT.U32.AND P6, PT, R29, R11, PT ;  /* 0x0000000b1d00720c */ /* 0x000fc60003fc4070 */
[--C-:B------:R-:W-:Y:S02]  /*e730*/  @!P0 IMAD.IADD R3, R3, 0x1, -R29.reuse ;  /* 0x0000000103038824 */ /* 0x100fe400078e0a1d */
[--C-:B------:R-:W-:Y:S01]  /*e740*/  @!P2 IMAD.IADD R4, R4, 0x1, -R29.reuse ;  /* 0x000000010404a824 */ /* 0x100fe200078e0a1d */
[----:B------:R0:W-:Y:S07]  /*e750*/  STL [R1+0x120], R25 ;  /* 0x0001201901007387 */ /* 0x0001ee0000100800 */
[----:B------:R-:W-:Y:S01]  /*e760*/  @!P6 IMAD.IADD R11, R11, 0x1, -R29 ;  /* 0x000000010b0be824 */ /* 0x000fe200078e0a1d */
[----:B0-----:R-:W3:Y:S04]  /*e770*/  LDL.LU R25, [R1+0x240c] ;  /* 0x00240c0001197983 */ /* 0x001ee80000300800 */
[----:B------:R0:W-:Y:S04]  /*e780*/  STL [R1+0x124], R26 ;  /* 0x0001241a01007387 */ /* 0x0001e80000100800 */
[----:B0-----:R-:W3:Y:S04]  /*e790*/  LDL.LU R26, [R1+0x2408] ;  /* 0x00240800011a7983 */ /* 0x001ee80000300800 */
[----:B------:R0:W-:Y:S04]  /*e7a0*/  STL [R1+0x128], R5 ;  /* 0x0001280501007387 */ /* 0x0001e80000100800 */
[----:B------:R1:W-:Y:S04]  /*e7b0*/  STL [R1+0x12c], R6 ;  /* 0x00012c0601007387 */ /* 0x0003e80000100800 */
[----:B------:R1:W-:Y:S04]  /*e7c0*/  STL [R1+0x130], R7 ;  /* 0x0001300701007387 */ /* 0x0003e80000100800 */
[----:B0-----:R-:W3:Y:S04]  /*e7d0*/  LDL.LU R5, [R1+0x10] ;  /* 0x0000100001057983 */ /* 0x001ee80000300800 */
[----:B------:R0:W-:Y:S04]  /*e7e0*/  STL [R1+0xe4], R8 ;  /* 0x0000e40801007387 */ /* 0x0001e80000100800 */
[----:B-1----:R-:W3:Y:S04]  /*e7f0*/  LDL.LU R6, [R1+0xc] ;  /* 0x00000c0001067983 */ /* 0x002ee80000300800 */
[----:B------:R-:W3:Y:S04]  /*e800*/  LDL.LU R7, [R1+0x8] ;  /* 0x0000080001077983 */ /* 0x000ee80000300800 */
[----:B------:R1:W-:Y:S04]  /*e810*/  STL [R1+0xe8], R10 ;  /* 0x0000e80a01007387 */ /* 0x0003e80000100800 */
[----:B0-----:R-:W3:Y:S01]  /*e820*/  LDL.LU R8, [R1+0x4] ;  /* 0x0000040001087983 */ /* 0x001ee20000300800 */
[----:B------:R-:W-:-:S03]  /*e830*/  IMAD.HI.U32 R12, R28, R19, RZ ;  /* 0x000000131c0c7227 */ /* 0x000fc600078e00ff */
[----:B-1----:R-:W3:Y:S01]  /*e840*/  LDL.LU R10, [R1] ;  /* 0x00000000010a7983 */ /* 0x002ee20000300800 */
[----:B------:R-:W-:-:S04]  /*e850*/  IMAD.MOV R12, RZ, RZ, -R12 ;  /* 0x000000ffff0c7224 */ /* 0x000fc800078e0a0c */
[C---:B------:R-:W-:Y:S01]  /*e860*/  IMAD R19, R29.reuse, R12, R19 ;  /* 0x0000000c1d137224 */ /* 0x040fe200078e0213 */
[C---:B--2---:R-:W-:Y:S02]  /*e870*/  ISETP.GT.U32.AND P4, PT, R29.reuse, R13, PT ;  /* 0x0000000d1d00720c */ /* 0x044fe40003f84070 */
[C---:B----4-:R-:W-:Y:S02]  /*e880*/  ISETP.GT.U32.AND P5, PT, R29.reuse, R14, PT ;  /* 0x0000000e1d00720c */ /* 0x050fe40003fa4070 */
[----:B-----5:R-:W-:-:S09]  /*e890*/  ISETP.GT.U32.AND P3, PT, R29, R15, PT ;  /* 0x0000000f1d00720c */ /* 0x020fd20003f64070 */
[--C-:B------:R-:W-:Y:S01]  /*e8a0*/  @!P4 IMAD.IADD R13, R13, 0x1, -R29.reuse ;  /* 0x000000010d0dc824 */ /* 0x100fe200078e0a1d */
[C---:B------:R-:W-:Y:S02]  /*e8b0*/  ISETP.GT.U32.AND P1, PT, R29.reuse, R9, PT ;  /* 0x000000091d00720c */ /* 0x040fe40003f24070 */
[C---:B---3--:R-:W-:Y:S01]  /*e8c0*/  ISETP.GT.U32.AND P0, PT, R29.reuse, R16, PT ;  /* 0x000000101d00720c */ /* 0x048fe20003f04070 */
[--C-:B------:R-:W-:Y:S01]  /*e8d0*/  @!P5 IMAD.IADD R14, R14, 0x1, -R29.reuse ;  /* 0x000000010e0ed824 */ /* 0x100fe200078e0a1d */
[----:B------:R-:W-:Y:S01]  /*e8e0*/  ISETP.GT.U32.AND P4, PT, R29, R27, PT ;  /* 0x0000001b1d00720c */ /* 0x000fe20003f84070 */
[----:B------:R-:W-:Y:S01]  /*e8f0*/  @!P3 IMAD.IADD R15, R15, 0x1, -R29 ;  /* 0x000000010f0fb824 */ /* 0x000fe200078e0a1d */
[C---:B------:R-:W-:Y:S02]  /*e900*/  ISETP.GT.U32.AND P5, PT, R29.reuse, R0, PT ;  /* 0x000000001d00720c */ /* 0x040fe40003fa4070 */
[C---:B------:R-:W-:Y:S02]  /*e910*/  ISETP.GT.U32.AND P3, PT, R29.reuse, R2, PT ;  /* 0x000000021d00720c */ /* 0x040fe40003f64070 */
[----:B------:R-:W-:-:S03]  /*e920*/  ISETP.GT.U32.AND P2, PT, R29, R18, PT ;  /* 0x000000121d00720c */ /* 0x000fc60003f44070 */
[--C-:B------:R-:W-:Y:S01]  /*e930*/  @!P1 IMAD.IADD R9, R9, 0x1, -R29.reuse ;  /* 0x0000000109099824 */ /* 0x100fe200078e0a1d */
[C---:B------:R-:W-:Y:S01]  /*e940*/  ISETP.GT.U32.AND P1, PT, R29.reuse, R3, PT ;  /* 0x000000031d00720c */ /* 0x040fe20003f24070 */
[--C-:B------:R-:W-:Y:S01]  /*e950*/  @!P0 IMAD.IADD R16, R16, 0x1, -R29.reuse ;  /* 0x0000000110108824 */ /* 0x100fe200078e0a1d */
[C---:B------:R-:W-:Y:S02]  /*e960*/  ISETP.GT.U32.AND P6, PT, R29.reuse, R17, PT ;  /* 0x000000111d00720c */ /* 0x040fe40003fc4070 */
[----:B------:R-:W-:Y:S01]  /*e970*/  ISETP.GT.U32.AND P0, PT, R29, R4, PT ;  /* 0x000000041d00720c */ /* 0x000fe20003f04070 */
[----:B------:R-:W-:Y:S01]  /*e980*/  @!P4 IMAD.IADD R27, R27, 0x1, -R29 ;  /* 0x000000011b1bc824 */ /* 0x000fe200078e0a1d */
[----:B------:R-:W-:-:S03]  /*e990*/  ISETP.GT.U32.AND P4, PT, R29, R13, PT ;  /* 0x0000000d1d00720c */ /* 0x000fc60003f84070 */
[--C-:B------:R-:W-:Y:S01]  /*e9a0*/  @!P2 IMAD.IADD R18, R18, 0x1, -R29.reuse ;  /* 0x000000011212a824 */ /* 0x100fe200078e0a1d */
[C---:B------:R-:W-:Y:S01]  /*e9b0*/  ISETP.GT.U32.AND P2, PT, R29.reuse, R11, PT ;  /* 0x0000000b1d00720c */ /* 0x040fe20003f44070 */
[--C-:B------:R-:W-:Y:S01]  /*e9c0*/  @!P5 IMAD.IADD R0, R0, 0x1, -R29.reuse ;  /* 0x000000010000d824 */ /* 0x100fe200078e0a1d */
[C---:B------:R-:W-:Y:S01]  /*e9d0*/  ISETP.GT.U32.AND P5, PT, R29.reuse, R14, PT ;  /* 0x0000000e1d00720c */ /* 0x040fe20003fa4070 */
[--C-:B------:R-:W-:Y:S01]  /*e9e0*/  @!P3 IMAD.IADD R2, R2, 0x1, -R29.reuse ;  /* 0x000000010202b824 */ /* 0x100fe200078e0a1d */
[----:B------:R-:W-:Y:S01]  /*e9f0*/  ISETP.GT.U32.AND P3, PT, R29, R15, PT ;  /* 0x0000000f1d00720c */ /* 0x000fe20003f64070 */
[----:B------:R0:W-:Y:S01]  /*ea00*/  STL [R1+0xec], R27 ;  /* 0x0000ec1b01007387 */ /* 0x0001e20000100800 */
[--C-:B------:R-:W-:Y:S01]  /*ea10*/  @!P1 IMAD.IADD R3, R3, 0x1, -R29.reuse ;  /* 0x0000000103039824 */ /* 0x100fe200078e0a1d */
[----:B------:R-:W-:Y:S01]  /*ea20*/  ISETP.GT.U32.AND P1, PT, R29, R9, PT ;  /* 0x000000091d00720c */ /* 0x000fe20003f24070 */
[--C-:B------:R-:W-:Y:S02]  /*ea30*/  @!P6 IMAD.IADD R17, R17, 0x1, -R29.reuse ;  /* 0x000000011111e824 */ /* 0x100fe400078e0a1d */
[--C-:B------:R-:W-:Y:S01]  /*ea40*/  @!P0 IMAD.IADD R4, R4, 0x1, -R29.reuse ;  /* 0x0000000104048824 */ /* 0x100fe200078e0a1d */
[----:B------:R-:W-:Y:S01]  /*ea50*/  ISETP.GT.U32.AND P0, PT, R29, R16, PT ;  /* 0x000000101d00720c */ /* 0x000fe20003f04070 */
[----:B0-----:R-:W2:Y:S01]  /*ea60*/  LDL.LU R27, [R1+0x2404] ;  /* 0x00240400011b7983 */ /* 0x001ea20000300800 */
[----:B------:R-:W-:-:S03]  /*ea70*/  @!P2 IMAD.IADD R11, R11, 0x1, -R29 ;  /* 0x000000010b0ba824 */ /* 0x000fc600078e0a1d */
[----:B------:R0:W-:Y:S01]  /*ea80*/  STL [R1+0xf0], R0 ;  /* 0x0000f00001007387 */ /* 0x0001e20000100800 */
[----:B------:R-:W-:Y:S01]  /*ea90*/  ISETP.GT.U32.AND P6, PT, R29, R18, PT ;  /* 0x000000121d00720c */ /* 0x000fe20003fc4070 */
[--C-:B------:R-:W-:Y:S01]  /*eaa0*/  @!P4 IMAD.IADD R13, R13, 0x1, -R29.reuse ;  /* 0x000000010d0dc824 */ /* 0x100fe200078e0a1d */
[----:B------:R-:W-:Y:S01]  /*eab0*/  ISETP.GT.U32.AND P2, PT, R29, R17, PT ;  /* 0x000000111d00720c */ /* 0x000fe20003f44070 */
[----:B0-----:R-:W3:Y:S04]  /*eac0*/  LDL.LU R0, [R1+0x2400] ;  /* 0x0024000001007983 */ /* 0x001ee80000300800 */
[----:B------:R0:W-:Y:S01]  /*ead0*/  STL [R1+0xf8], R2 ;  /* 0x0000f80201007387 */ /* 0x0001e20000100800 */
[--C-:B------:R-:W-:Y:S02]  /*eae0*/  @!P5 IMAD.IADD R14, R14, 0x1, -R29.reuse ;  /* 0x000000010e0ed824 */ /* 0x100fe400078e0a1d */
[--C-:B------:R-:W-:Y:S01]  /*eaf0*/  @!P3 IMAD.IADD R15, R15, 0x1, -R29.reuse ;  /* 0x000000010f0fb824 */ /* 0x100fe200078e0a1d */
[----:B0-----:R-:W4:Y:S04]  /*eb00*/  LDL.LU R2, [R1+0x23fc] ;  /* 0x0023fc0001027983 */ /* 0x001f280000300800 */
[----:B------:R0:W-:Y:S01]  /*eb10*/  STL [R1+0x38], R3 ;  /* 0x0000380301007387 */ /* 0x0001e20000100800 */
[----:B------:R-:W-:-:S03]  /*eb20*/  @!P1 IMAD.IADD R9, R9, 0x1, -R29 ;  /* 0x0000000109099824 */ /* 0x000fc600078e0a1d */
[----:B0-----:R-:W5:Y:S04]  /*eb30*/  LDL.LU R3, [R1+0x23f8] ;  /* 0x0023f80001037983 */ /* 0x001f680000300800 */
[----:B------:R0:W-:Y:S01]  /*eb40*/  STL [R1+0x34], R4 ;  /* 0x0000340401007387 */ /* 0x0001e20000100800 */
[----:B------:R-:W-:-:S03]  /*eb50*/  @!P0 IMAD.IADD R16, R16, 0x1, -R29 ;  /* 0x0000000110108824 */ /* 0x000fc600078e0a1d */
[----:B0-----:R-:W2:Y:S04]  /*eb60*/  LDL.LU R4, [R1+0x23f4] ;  /* 0x0023f40001047983 */ /* 0x001ea80000300800 */
[----:B------:R0:W-:Y:S01]  /*eb70*/  STL [R1+0x30], R11 ;  /* 0x0000300b01007387 */ /* 0x0001e20000100800 */
[----:B------:R-:W-:-:S03]  /*eb80*/  @!P6 IMAD.IADD R18, R18, 0x1, -R29 ;  /* 0x000000011212e824 */ /* 0x000fc600078e0a1d */
[----:B0-----:R-:W2:Y:S04]  /*eb90*/  LDL.LU R11, [R1+0x23f0] ;  /* 0x0023f000010b7983 */ /* 0x001ea80000300800 */
[----:B------:R-:W2:Y:S04]  /*eba0*/  LDL.LU R12, [R1+0x23ec] ;  /* 0x0023ec00010c7983 */ /* 0x000ea80000300800 */
[----:B------:R0:W-:Y:S01]  /*ebb0*/  STL [R1+0x2c], R13 ;  /* 0x00002c0d01007387 */ /* 0x0001e20000100800 */
[----:B------:R-:W-:-:S03]  /*ebc0*/  @!P2 IMAD.IADD R17, R17, 0x1, -R29 ;  /* 0x000000011111a824 */ /* 0x000fc600078e0a1d */
[----:B0-----:R-:W3:Y:S04]  /*ebd0*/  LDL.LU R13, [R1+0x23e8] ;  /* 0x0023e800010d7983 */ /* 0x001ee80000300800 */
[----:B------:R0:W-:Y:S04]  /*ebe0*/  STL [R1+0x28], R14 ;  /* 0x0000280e01007387 */ /* 0x0001e80000100800 */
[----:B0-----:R-:W4:Y:S04]  /*ebf0*/  LDL.LU R14, [R1+0x23e4] ;  /* 0x0023e400010e7983 */ /* 0x001f280000300800 */
[----:B------:R0:W-:Y:S04]  /*ec00*/  STL [R1+0x24], R15 ;  /* 0x0000240f01007387 */ /* 0x0001e80000100800 */
[----:B0-----:R-:W5:Y:S04]  /*ec10*/  LDL.LU R15, [R1+0x23e0] ;  /* 0x0023e000010f7983 */ /* 0x001f680000300800 */
[----:B------:R0:W-:Y:S04]  /*ec20*/  STL [R1+0x20], R9 ;  /* 0x0000200901007387 */ /* 0x0001e80000100800 */
[----:B0-----:R-:W5:Y:S04]  /*ec30*/  LDL R9, [R1+0x1df0] ;  /* 0x001df00001097983 */ /* 0x001f680000100800 */
[----:B------:R0:W-:Y:S04]  /*ec40*/  STL [R1+0x1c], R16 ;  /* 0x00001c1001007387 */ /* 0x0001e80000100800 */
[----:B0-----:R-:W5:Y:S04]  /*ec50*/  LDL.LU R16, [R1+0x23dc] ;  /* 0x0023dc0001107983 */ /* 0x001f680000300800 */
[----:B------:R0:W-:Y:S04]  /*ec60*/  STL [R1+0x18], R18 ;  /* 0x0000181201007387 */ /* 0x0001e80000100800 */
[----:B0-----:R-:W5:Y:S04]  /*ec70*/  LDL.LU R18, [R1+0x23d8] ;  /* 0x0023d80001127983 */ /* 0x001f680000300800 */
[----:B------:R0:W-:Y:S04]  /*ec80*/  STL [R1+0x14], R17 ;  /* 0x0000141101007387 */ /* 0x0001e80000100800 */
[----:B0-----:R-:W5:Y:S01]  /*ec90*/  LDL.LU R17, [R1+0x23d4] ;  /* 0x0023d40001117983 */ /* 0x001f620000300800 */
[----:B------:R-:W-:-:S02]  /*eca0*/  ISETP.GT.U32.AND P4, PT, R29, R5, PT ;  /* 0x000000051d00720c */ /* 0x000fc40003f84070 */
[C---:B------:R-:W-:Y:S02]  /*ecb0*/  ISETP.GT.U32.AND P5, PT, R29.reuse, R6, PT ;  /* 0x000000061d00720c */ /* 0x040fe40003fa4070 */
[C---:B------:R-:W-:Y:S02]  /*ecc0*/  ISETP.GT.U32.AND P3, PT, R29.reuse, R7, PT ;  /* 0x000000071d00720c */ /* 0x040fe40003f64070 */
[C---:B------:R-:W-:Y:S02]  /*ecd0*/  ISETP.GT.U32.AND P1, PT, R29.reuse, R8, PT ;  /* 0x000000081d00720c */ /* 0x040fe40003f24070 */
[----:B------:R-:W-:-:S05]  /*ece0*/  ISETP.GT.U32.AND P0, PT, R29, R10, PT ;  /* 0x0000000a1d00720c */ /* 0x000fca0003f04070 */
[--C-:B------:R-:W-:Y:S02]  /*ecf0*/  @!P4 IMAD.IADD R5, R5, 0x1, -R29.reuse ;  /* 0x000000010505c824 */ /* 0x100fe400078e0a1d */
[--C-:B------:R-:W-:Y:S02]  /*ed00*/  @!P5 IMAD.IADD R6, R6, 0x1, -R29.reuse ;  /* 0x000000010606d824 */ /* 0x100fe400078e0a1d */
[--C-:B------:R-:W-:Y:S02]  /*ed10*/  @!P3 IMAD.IADD R7, R7, 0x1, -R29.reuse ;  /* 0x000000010707b824 */ /* 0x100fe400078e0a1d */
[--C-:B------:R-:W-:Y:S02]  /*ed20*/  @!P1 IMAD.IADD R8, R8, 0x1, -R29.reuse ;  /* 0x0000000108089824 */ /* 0x100fe400078e0a1d */
[----:B------:R-:W-:Y:S01]  /*ed30*/  @!P0 IMAD.IADD R10, R10, 0x1, -R29 ;  /* 0x000000010a0a8824 */ /* 0x000fe200078e0a1d */
[C---:B--2---:R-:W-:Y:S02]  /*ed40*/  ISETP.GT.U32.AND P0, PT, R29.reuse, R12, PT ;  /* 0x0000000c1d00720c */ /* 0x044fe40003f04070 */
[----:B---3--:R-:W-:-:S02]  /*ed50*/  ISETP.GT.U32.AND P1, PT, R29, R13, PT ;  /* 0x0000000d1d00720c */ /* 0x008fc40003f24070 */
[C---:B----4-:R-:W-:Y:S02]  /*ed60*/  ISETP.GT.U32.AND P3, PT, R29.reuse, R14, PT ;  /* 0x0000000e1d00720c */ /* 0x050fe40003f64070 */
[----:B-----5:R-:W-:-:S11]  /*ed70*/  ISETP.GT.U32.AND P5, PT, R29, R15, PT ;  /* 0x0000000f1d00720c */ /* 0x020fd60003fa4070 */
[--C-:B------:R-:W-:Y:S01]  /*ed80*/  @!P3 IMAD.IADD R14, R14, 0x1, -R29.reuse ;  /* 0x000000010e0eb824 */ /* 0x100fe200078e0a1d */
[----:B------:R-:W-:Y:S01]  /*ed90*/  ISETP.GT.U32.AND P3, PT, R29, R8, PT ;  /* 0x000000081d00720c */ /* 0x000fe20003f64070 */
[--C-:B------:R-:W-:Y:S01]  /*eda0*/  @!P1 IMAD.IADD R13, R13, 0x1, -R29.reuse ;  /* 0x000000010d0d9824 */ /* 0x100fe200078e0a1d */
[----:B------:R-:W-:Y:S01]  /*edb0*/  ISETP.GT.U32.AND P1, PT, R29, R10, PT ;  /* 0x0000000a1d00720c */ /* 0x000fe20003f24070 */
[----:B------:R-:W-:Y:S01]  /*edc0*/  @!P5 IMAD.IADD R15, R15, 0x1, -R29 ;  /* 0x000000010f0fd824 */ /* 0x000fe200078e0a1d */
[C---:B------:R-:W-:Y:S02]  /*edd0*/  ISETP.GT.U32.AND P4, PT, R29.reuse, R16, PT ;  /* 0x000000101d00720c */ /* 0x040fe40003f84070 */
[C---:B------:R-:W-:Y:S02]  /*ede0*/  ISETP.GT.U32.AND P5, PT, R29.reuse, R7, PT ;  /* 0x000000071d00720c */ /* 0x040fe40003fa4070 */
[C---:B------:R-:W-:Y:S02]  /*edf0*/  ISETP.GT.U32.AND P6, PT, R29.reuse, R18, PT ;  /* 0x000000121d00720c */ /* 0x040fe40003fc4070 */
[----:B------:R-:W-:-:S07]  /*ee00*/  ISETP.GT.U32.AND P2, PT, R29, R17, PT ;  /* 0x000000111d00720c */ /* 0x000fce0003f44070 */
[----:B------:R-:W-:Y:S01]  /*ee10*/  @!P4 IMAD.IADD R16, R16, 0x1, -R29 ;  /* 0x000000011010c824 */ /* 0x000fe200078e0a1d */
[----:B------:R-:W-:-:S05]  /*ee20*/  ISETP.GT.U32.AND P4, PT, R29, R6, PT ;  /* 0x000000061d00720c */ /* 0x000fca0003f84070 */
[--C-:B------:R-:W-:Y:S01]  /*ee30*/  @!P2 IMAD.IADD R17, R17, 0x1, -R29.reuse ;  /* 0x000000011111a824 */ /* 0x100fe200078e0a1d */
[----:B------:R-:W-:Y:S01]  /*ee40*/  ISETP.GT.U32.AND P2, PT, R29, R5, PT ;  /* 0x000000051d00720c */ /* 0x000fe20003f44070 */
[--C-:B------:R-:W-:Y:S02]  /*ee50*/  @!P6 IMAD.IADD R18, R18, 0x1, -R29.reuse ;  /* 0x000000011212e824 */ /* 0x100fe400078e0a1d */
[----:B------:R-:W-:-:S04]  /*ee60*/  @!P0 IMAD.IADD R12, R12, 0x1, -R29 ;  /* 0x000000010c0c8824 */ /* 0x000fc800078e0a1d */
[--C-:B------:R-:W-:Y:S01]  /*ee70*/  @!P4 IMAD.IADD R6, R6, 0x1, -R29.reuse ;  /* 0x000000010606c824 */ /* 0x100fe200078e0a1d */
[----:B------:R-:W-:Y:S01]  /*ee80*/  ISETP.GT.U32.AND P0, PT, R29, R18, PT ;  /* 0x000000121d00720c */ /* 0x000fe20003f04070 */
[----:B------:R-:W-:-:S04]  /*ee90*/  @!P5 IMAD.IADD R7, R7, 0x1, -R29 ;  /* 0x000000010707d824 */ /* 0x000fc800078e0a1d */
[--C-:B------:R-:W-:Y:S02]  /*eea0*/  @!P2 IMAD.IADD R5, R5, 0x1, -R29.reuse ;  /* 0x000000010505a824 */ /* 0x100fe400078e0a1d */
[----:B------:R-:W-:-:S03]  /*eeb0*/  @!P3 IMAD.IADD R8, R8, 0x1, -R29 ;  /* 0x000000010808b824 */ /* 0x000fc600078e0a1d */
[----:B------:R0:W-:Y:S01]  /*eec0*/  STL [R1+0x10], R5 ;  /* 0x0000100501007387 */ /* 0x0001e20000100800 */
[----:B------:R-:W-:-:S03]  /*eed0*/  @!P1 IMAD.IADD R10, R10, 0x1, -R29 ;  /* 0x000000010a0a9824 */ /* 0x000fc600078e0a1d */
[----:B0-----:R-:W2:Y:S04]  /*eee0*/  LDL.LU R5, [R1+0x23d0] ;  /* 0x0023d00001057983 */ /* 0x001ea80000300800 */
[----:B------:R0:W-:Y:S01]  /*eef0*/  STL [R1+0xc], R6 ;  /* 0x00000c0601007387 */ /* 0x0001e20000100800 */
[----:B------:R-:W-:Y:S01]  /*ef00*/  @!P0 IMAD.IADD R18, R18, 0x1, -R29 ;  /* 0x0000000112128824 */ /* 0x000fe200078e0a1d */
[----:B------:R-:W-:Y:S02]  /*ef10*/  IABS R9, R9 ;  /* 0x0000000900097213 */ /* 0x000fe40000000000 */
[----:B0-----:R-:W3:Y:S04]  /*ef20*/  LDL.LU R6, [R1+0x23cc] ;  /* 0x0023cc0001067983 */ /* 0x001ee80000300800 */
[----:B------:R0:W-:Y:S04]  /*ef30*/  STL [R1+0x8], R7 ;  /* 0x0000080701007387 */ /* 0x0001e80000100800 */
[----:B0-----:R-:W4:Y:S04]  /*ef40*/  LDL.LU R7, [R1+0x23c8] ;  /* 0x0023c80001077983 */ /* 0x001f280000300800 */
[----:B------:R0:W-:Y:S04]  /*ef50*/  STL [R1+0x4], R8 ;  /* 0x0000040801007387 */ /* 0x0001e80000100800 */
[----:B0-----:R-:W5:Y:S04]  /*ef60*/  LDL.LU R8, [R1+0x23c4] ;  /* 0x0023c40001087983 */ /* 0x001f680000300800 */
[----:B------:R0:W-:Y:S04]  /*ef70*/  STL [R1], R10 ;  /* 0x0000000a01007387 */ /* 0x0001e80000100800 */
[----:B0-----:R-:W5:Y:S04]  /*ef80*/  LDL.LU R10, [R1+0x23c0] ;  /* 0x0023c000010a7983 */ /* 0x001f680000300800 */
[----:B------:R0:W-:Y:S01]  /*ef90*/  STL [R1+0x239c], R18 ;  /* 0x00239c1201007387 */ /* 0x0001e20000100800 */
[----:B------:R-:W-:Y:S01]  /*efa0*/  ISETP.GT.U32.AND P2, PT, R29, R17, PT ;  /* 0x000000111d00720c */ /* 0x000fe20003f44070 */
[----:B0-----:R-:W-:-:S02]  /*efb0*/  IMAD.MOV.U32 R18, RZ, RZ, R9 ;  /* 0x000000ffff127224 */ /* 0x001fc400078e0009 */
[----:B------:R-:W5:Y:S01]  /*efc0*/  LDL.LU R9, [R1+0x23bc] ;  /* 0x0023bc0001097983 */ /* 0x000f620000300800 */
[C---:B------:R-:W-:Y:S02]  /*efd0*/  ISETP.GT.U32.AND P4, PT, R29.reuse, R16, PT ;  /* 0x000000101d00720c */ /* 0x040fe40003f84070 */
[C---:B------:R-:W-:Y:S02]  /*efe0*/  ISETP.GT.U32.AND P5, PT, R29.reuse, R15, PT ;  /* 0x0000000f1d00720c */ /* 0x040fe40003fa4070 */
[----:B------:R-:W-:-:S05]  /*eff0*/  ISETP.GT.U32.AND P3, PT, R29, R14, PT ;  /* 0x0000000e1d00720c */ /* 0x000fca0003f64070 */
[--C-:B------:R-:W-:Y:S01]  /*f000*/  @!P2 IMAD.IADD R17, R17, 0x1, -R29.reuse ;  /* 0x000000011111a824 */ /* 0x100fe200078e0a1d */
[----:B------:R0:W-:Y:S03]  /*f010*/  STL [R1+0x74], R18 ;  /* 0x0000741201007387 */ /* 0x0001e60000100800 */
[--C-:B------:R-:W-:Y:S02]  /*f020*/  @!P4 IMAD.IADD R16, R16, 0x1, -R29.reuse ;  /* 0x000000011010c824 */ /* 0x100fe400078e0a1d */
[--C-:B------:R-:W-:Y:S01]  /*f030*/  @!P5 IMAD.IADD R15, R15, 0x1, -R29.reuse ;  /* 0x000000010f0fd824 */ /* 0x100fe200078e0a1d */
[----:B0-----:R-:W5:Y:S01]  /*f040*/  LDL R18, [R1+0xca8] ;  /* 0x000ca80001127983 */ /* 0x001f620000100800 */
[----:B------:R-:W-:-:S03]  /*f050*/  @!P3 IMAD.IADD R14, R14, 0x1, -R29 ;  /* 0x000000010e0eb824 */ /* 0x000fc600078e0a1d */
[----:B------:R0:W-:Y:S04]  /*f060*/  STL [R1+0x2398], R17 ;  /* 0x0023981101007387 */ /* 0x0001e80000100800 */
[----:B0-----:R-:W5:Y:S04]  /*f070*/  LDL R17, [R1+0xcac] ;  /* 0x000cac0001117983 */ /* 0x001f680000100800 */
[----:B------:R0:W-:Y:S04]  /*f080*/  STL [R1+0x2394], R16 ;  /* 0x0023941001007387 */ /* 0x0001e80000100800 */
[----:B0-----:R-:W5:Y:S04]  /*f090*/  LDL.LU R16, [R1+0x39c] ;  /* 0x00039c0001107983 */ /* 0x001f680000300800 */
[----:B------:R-:W-:Y:S04]  /*f0a0*/  STL [R1+0x2390], R15 ;  /* 0x0023900f01007387 */ /* 0x000fe80000100800 */
[----:B------:R0:W-:Y:S04]  /*f0b0*/  STL [R1+0x238c], R14 ;  /* 0x00238c0e01007387 */ /* 0x0001e80000100800 */
[----:B0-----:R-:W5:Y:S01]  /*f0c0*/  LDL.LU R14, [R1+0x74] ;  /* 0x00007400010e7983 */ /* 0x001f620000300800 */
[----:B------:R-:W-:-:S02]  /*f0d0*/  ISETP.GT.U32.AND P6, PT, R29, R11, PT ;  /* 0x0000000b1d00720c */ /* 0x000fc40003fc4070 */
[C---:B------:R-:W-:Y:S02]  /*f0e0*/  ISETP.GT.U32.AND P1, PT, R29.reuse, R13, PT ;  /* 0x0000000d1d00720c */ /* 0x040fe40003f24070 */
[----:B------:R-:W-:-:S09]  /*f0f0*/  ISETP.GT.U32.AND P0, PT, R29, R12, PT ;  /* 0x0000000c1d00720c */ /* 0x000fd20003f04070 */
[----:B------:R-:W-:-:S05]  /*f100*/  @!P6 IMAD.IADD R11, R11, 0x1, -R29 ;  /* 0x000000010b0be824 */ /* 0x000fca00078e0a1d */
[----:B------:R-:W-:Y:S01]  /*f110*/  ISETP.GT.U32.AND P6, PT, R29, R11, PT ;  /* 0x0000000b1d00720c */ /* 0x000fe20003fc4070 */
[--C-:B------:R-:W-:Y:S02]  /*f120*/  @!P1 IMAD.IADD R13, R13, 0x1, -R29.reuse ;  /* 0x000000010d0d9824 */ /* 0x100fe400078e0a1d */
[----:B------:R-:W-:-:S10]  /*f130*/  @!P0 IMAD.IADD R12, R12, 0x1, -R29 ;  /* 0x000000010c0c8824 */ /* 0x000fd400078e0a1d */
[----:B------:R-:W-:Y:S01]  /*f140*/  @!P6 IMAD.IADD R11, R11, 0x1, -R29 ;  /* 0x000000010b0be824 */ /* 0x000fe200078e0a1d */
[----:B------:R-:W-:-:S13]  /*f150*/  ISETP.GT.U32.AND P6, PT, R29, R4, PT ;  /* 0x000000041d00720c */ /* 0x000fda0003fc4070 */
[----:B------:R-:W-:Y:S01]  /*f160*/  @!P6 IMAD.IADD R4, R4, 0x1, -R29 ;  /* 0x000000010404e824 */ /* 0x000fe200078e0a1d */
[----:B------:R0:W-:Y:S04]  /*f170*/  STL [R1+0x23a0], R13 ;  /* 0x0023a00d01007387 */ /* 0x0001e80000100800 */
[----:B------:R-:W-:Y:S04]  /*f180*/  STL [R1+0x23a4], R12 ;  /* 0x0023a40c01007387 */ /* 0x000fe80000100800 */
[----:B------:R-:W-:Y:S01]  /*f190*/  STL [R1+0x23a8], R11 ;  /* 0x0023a80b01007387 */ /* 0x000fe20000100800 */
[----:B--2---:R-:W-:-:S02]  /*f1a0*/  ISETP.GT.U32.AND P0, PT, R29, R5, PT ;  /* 0x000000051d00720c */ /* 0x004fc40003f04070 */
[C---:B---3--:R-:W-:Y:S02]  /*f1b0*/  ISETP.GT.U32.AND P1, PT, R29.reuse, R6, PT ;  /* 0x000000061d00720c */ /* 0x048fe40003f24070 */
[C---:B----4-:R-:W-:Y:S02]  /*f1c0*/  ISETP.GT.U32.AND P3, PT, R29.reuse, R7, PT ;  /* 0x000000071d00720c */ /* 0x050fe40003f64070 */
[C---:B-----5:R-:W-:Y:S02]  /*f1d0*/  ISETP.GT.U32.AND P5, PT, R29.reuse, R8, PT ;  /* 0x000000081d00720c */ /* 0x060fe40003fa4070 */
[----:B------:R-:W-:-:S11]  /*f1e0*/  ISETP.GT.U32.AND P2, PT, R29, R10, PT ;  /* 0x0000000a1d00720c */ /* 0x000fd60003f44070 */
[--C-:B------:R-:W-:Y:S01]  /*f1f0*/  @!P5 IMAD.IADD R8, R8, 0x1, -R29.reuse ;  /* 0x000000010808d824 */ /* 0x100fe200078e0a1d */
[C---:B------:R-:W-:Y:S01]  /*f200*/  ISETP.GT.U32.AND P4, PT, R29.reuse, R9, PT ;  /* 0x000000091d00720c */ /* 0x040fe20003f84070 */
[--C-:B------:R-:W-:Y:S01]  /*f210*/  @!P2 IMAD.IADD R10, R10, 0x1, -R29.reuse ;  /* 0x000000010a0aa824 */ /* 0x100fe200078e0a1d */
[----:B------:R-:W-:Y:S01]  /*f220*/  ISETP.GT.U32.AND P2, PT, R29, R3, PT ;  /* 0x000000031d00720c */ /* 0x000fe20003f44070 */
[--C-:B------:R-:W-:Y:S02]  /*f230*/  @!P3 IMAD.IADD R7, R7, 0x1, -R29.reuse ;  /* 0x000000010707b824 */ /* 0x100fe400078e0a1d */
[--C-:B------:R-:W-:Y:S01]  /*f240*/  @!P1 IMAD.IADD R6, R6, 0x1, -R29.reuse ;  /* 0x0000000106069824 */ /* 0x100fe200078e0a1d */
[----:B------:R-:W-:Y:S01]  /*f250*/  ISETP.GT.U32.AND P1, PT, R29, R10, PT ;  /* 0x0000000a1d00720c */ /* 0x000fe20003f24070 */
[----:B------:R-:W-:-:S06]  /*f260*/  @!P0 IMAD.IADD R5, R5, 0x1, -R29 ;  /* 0x0000000105058824 */ /* 0x000fcc00078e0a1d */
[--C-:B------:R-:W-:Y:S01]  /*f270*/  @!P4 IMAD.IADD R9, R9, 0x1, -R29.reuse ;  /* 0x000000010909c824 */ /* 0x100fe200078e0a1d */
[----:B------:R-:W-:Y:S01]  /*f280*/  ISETP.GT.U32.AND P6, PT, R29, R8, PT ;  /* 0x000000081d00720c */ /* 0x000fe20003fc4070 */
[--C-:B------:R-:W-:Y:S01]  /*f290*/  @!P2 IMAD.IADD R3, R3, 0x1, -R29.reuse ;  /* 0x000000010303a824 */ /* 0x100fe200078e0a1d */
[C---:B------:R-:W-:Y:S02]  /*f2a0*/  ISETP.GT.U32.AND P2, PT, R29.reuse, R7, PT ;  /* 0x000000071d00720c */ /* 0x040fe40003f44070 */
[----:B------:R-:W-:Y:S01]  /*f2b0*/  ISETP.GT.U32.AND P0, PT, R29, R9, PT ;  /* 0x000000091d00720c */ /* 0x000fe20003f04070 */
[----:B------:R-:W-:-:S05]  /*f2c0*/  @!P1 IMAD.IADD R10, R10, 0x1, -R29 ;  /* 0x000000010a0a9824 */ /* 0x000fca00078e0a1d */
[----:B------:R-:W-:Y:S03]  /*f2d0*/  STL [R1+0x23ac], R10 ;  /* 0x0023ac0a01007387 */ /* 0x000fe60000100800 */
[--C-:B------:R-:W-:Y:S02]  /*f2e0*/  @!P6 IMAD.IADD R8, R8, 0x1, -R29.reuse ;  /* 0x000000010808e824 */ /* 0x100fe400078e0a1d */
[--C-:B------:R-:W-:Y:S02]  /*f2f0*/  @!P2 IMAD.IADD R7, R7, 0x1, -R29.reuse ;  /* 0x000000010707a824 */ /* 0x100fe400078e0a1d */
[----:B------:R-:W-:-:S05]  /*f300*/  @!P0 IMAD.IADD R9, R9, 0x1, -R29 ;  /* 0x0000000109098824 */ /* 0x000fca00078e0a1d */
[----:B------:R-:W-:Y:S04]  /*f310*/  STL [R1+0x23b0], R9 ;  /* 0x0023b00901007387 */ /* 0x000fe80000100800 */
[----:B------:R-:W-:Y:S04]  /*f320*/  STL [R1+0x23b4], R8 ;  /* 0x0023b40801007387 */ /* 0x000fe80000100800 */
[----:B------:R1:W-:Y:S01]  /*f330*/  STL [R1+0x23b8], R7 ;  /* 0x0023b80701007387 */ /* 0x0003e20000100800 */
[----:B------:R-:W-:Y:S01]  /*f340*/  IMAD.HI.U32 R28, R28, R14, RZ ;  /* 0x0000000e1c1c7227 */ /* 0x000fe200078e00ff */
[----:B------:R-:W-:-:S02]  /*f350*/  ISETP.GT.U32.AND P5, PT, R29, R0, PT ;  /* 0x000000001d00720c */ /* 0x000fc40003fa4070 */
[----:B------:R-:W1:Y:S01]  /*f360*/  S2R R15, SR_TID.X ;  /* 0x00000000000f7919 */ /* 0x000e620000002100 */
[----:B------:R-:W-:Y:S01]  /*f370*/  IMAD.MOV R28, RZ, RZ, -R28 ;  /* 0x000000ffff1c7224 */ /* 0x000fe200078e0a1c */
[C---:B------:R-:W-:Y:S02]  /*f380*/  ISETP.GT.U32.AND P4, PT, R29.reuse, R2, PT ;  /* 0x000000021d00720c */ /* 0x040fe40003f84070 */
[----:B0-----:R-:W2:Y:S01]  /*f390*/  LDL R13, [R1+0x21e4] ;  /* 0x0021e400010d7983 */ /* 0x001ea20000100800 */
[----:B------:R-:W-:-:S03]  /*f3a0*/  IMAD R28, R29, R28, R14 ;  /* 0x0000001c1d1c7224 */ /* 0x000fc600078e020e */
[----:B------:R-:W3:Y:S03]  /*f3b0*/  LDL R14, [R1+0x21dc] ;  /* 0x0021dc00010e7983 */ /* 0x000ee60000100800 */
[--C-:B------:R-:W-:Y:S01]  /*f3c0*/  @!P5 IMAD.IADD R0, R0, 0x1, -R29.reuse ;  /* 0x000000010000d824 */ /* 0x100fe200078e0a1d */
[C---:B------:R-:W-:Y:S02]  /*f3d0*/  ISETP.GT.U32.AND P5, PT, R29.reuse, R5, PT ;  /* 0x000000051d00720c */ /* 0x040fe40003fa4070 */
[C---:B------:R-:W-:Y:S01]  /*f3e0*/  ISETP.GT.U32.AND P3, PT, R29.reuse, R27, PT ;  /* 0x0000001b1d00720c */ /* 0x040fe20003f64070 */
[----:B------:R-:W-:Y:S01]  /*f3f0*/  @!P4 IMAD.IADD R2, R2, 0x1, -R29 ;  /* 0x000000010202c824 */ /* 0x000fe200078e0a1d */
[C---:B------:R-:W-:Y:S02]  /*f400*/  ISETP.GT.U32.AND P1, PT, R29.reuse, R4, PT ;  /* 0x000000041d00720c */ /* 0x040fe40003f24070 */
[----:B------:R-:W-:-:S07]  /*f410*/  ISETP.GT.U32.AND P2, PT, R29, R0, PT ;  /* 0x000000001d00720c */ /* 0x000fce0003f44070 */
[--C-:B------:R-:W-:Y:S01]  /*f420*/  @!P5 IMAD.IADD R5, R5, 0x1, -R29.reuse ;  /* 0x000000010505d824 */ /* 0x100fe200078e0a1d */
[----:B------:R-:W-:Y:S01]  /*f430*/  ISETP.GT.U32.AND P5, PT, R29, R25, PT ;  /* 0x000000191d00720c */ /* 0x000fe20003fa4070 */
[--C-:B------:R-:W-:Y:S01]  /*f440*/  @!P3 IMAD.IADD R27, R27, 0x1, -R29.reuse ;  /* 0x000000011b1bb824 */ /* 0x100fe200078e0a1d */
[C---:B------:R-:W-:Y:S01]  /*f450*/  ISETP.GT.U32.AND P3, PT, R29.reuse, R2, PT ;  /* 0x000000021d00720c */ /* 0x040fe20003f64070 */
[--C-:B------:R-:W-:Y:S01]  /*f460*/  @!P1 IMAD.IADD R4, R4, 0x1, -R29.reuse ;  /* 0x0000000104049824 */ /* 0x100fe200078e0a1d */
[C---:B------:R-:W-:Y:S01]  /*f470*/  ISETP.GT.U32.AND P1, PT, R29.reuse, R24, PT ;  /* 0x000000181d00720c */ /* 0x040fe20003f24070 */
[----:B------:R-:W-:Y:S01]  /*f480*/  @!P2 IMAD.IADD R0, R0, 0x1, -R29 ;  /* 0x000000010000a824 */ /* 0x000fe200078e0a1d */
[----:B------:R-:W-:-:S07]  /*f490*/  ISETP.GT.U32.AND P2, PT, R29, R21, PT ;  /* 0x000000151d00720c */ /* 0x000fce0003f44070 */
[--C-:B------:R-:W-:Y:S02]  /*f4a0*/  @!P5 IMAD.IADD R25, R25, 0x1, -R29.reuse ;  /* 0x000000011919d824 */ /* 0x100fe400078e0a1d */
[--C-:B------:R-:W-:Y:S01]  /*f4b0*/  @!P3 IMAD.IADD R2, R2, 0x1, -R29.reuse ;  /* 0x000000010202b824 */ /* 0x100fe200078e0a1d */
[C---:B------:R-:W-:Y:S02]  /*f4c0*/  ISETP.GT.U32.AND P3, PT, R29.reuse, R22, PT ;  /* 0x000000161d00720c */ /* 0x040fe40003f64070 */
[----:B------:R-:W-:Y:S01]  /*f4d0*/  ISETP.GT.U32.AND P5, PT, R29, R25, PT ;  /* 0x000000191d00720c */ /* 0x000fe20003fa4070 */
[--C-:B------:R-:W-:Y:S02]  /*f4e0*/  @!P1 IMAD.IADD R24, R24, 0x1, -R29.reuse ;  /* 0x0000000118189824 */ /* 0x100fe400078e0a1d */
[----:B------:R-:W-:Y:S01]  /*f4f0*/  @!P2 IMAD.IADD R21, R21, 0x1, -R29 ;  /* 0x000000011515a824 */ /* 0x000fe200078e0a1d */
[----:B------:R-:W-:Y:S01]  /*f500*/  ISETP.GT.U32.AND P1, PT, R29, R19, PT ;  /* 0x000000131d00720c */ /* 0x000fe20003f24070 */
[----:B-1----:R-:W-:-:S02]  /*f510*/  IMAD.SHL.U32 R7, R15, 0x100, RZ ;  /* 0x000001000f077824 */ /* 0x002fc400078e00ff */
[----:B------:R-:W4:Y:S04]  /*f520*/  LDL R15, [R1+0x21e0] ;  /* 0x0021e000010f7983 */ /* 0x000f280000100800 */
[--C-:B------:R-:W-:Y:S01]  /*f530*/  @!P3 IMAD.IADD R22, R22, 0x1, -R29.reuse ;  /* 0x000000011616b824 */ /* 0x100fe200078e0a1d */
[----:B------:R-:W-:Y:S01]  /*f540*/  ISETP.GT.U32.AND P3, PT, R29, R24, PT ;  /* 0x000000181d00720c */ /* 0x000fe20003f64070 */
[----:B------:R-:W-:Y:S01]  /*f550*/  @!P5 IMAD.IADD R25, R25, 0x1, -R29 ;  /* 0x000000011919d824 */ /* 0x000fe200078e0a1d */
[----:B------:R-:W-:Y:S02]  /*f560*/  ISETP.GT.U32.AND P5, PT, R29, R21, PT ;  /* 0x000000151d00720c */ /* 0x000fe40003fa4070 */
[----:B------:R-:W-:Y:S01]  /*f570*/  LOP3.LUT R7, R16, 0x1000, R7, 0xf8, !PT ;  /* 0x0000100010077812 */ /* 0x000fe200078ef807 */
[----:B------:R-:W-:Y:S01]  /*f580*/  @!P1 IMAD.IADD R19, R19, 0x1, -R29 ;  /* 0x0000000113139824 */ /* 0x000fe200078e0a1d */
[----:B------:R-:W-:-:S03]  /*f590*/  ISETP.GE.AND P1, PT, R18, RZ, PT ;  /* 0x000000ff1200720c */ /* 0x000fc60003f26270 */
[----:B------:R0:W-:Y:S04]  /*f5a0*/  STL [R1+0x974], R7 ;  /* 0x0009740701007387 */ /* 0x0001e80000100800 */
[--C-:B------:R-:W-:Y:S01]  /*f5b0*/  @!P3 IMAD.IADD R24, R24, 0x1, -R29.reuse ;  /* 0x000000011818b824 */ /* 0x100fe200078e0a1d */
[----:B------:R-:W-:Y:S01]  /*f5c0*/  ISETP.GE.AND P3, PT, R17, RZ, PT ;  /* 0x000000ff1100720c */ /* 0x000fe20003f66270 */
[----:B------:R-:W-:Y:S01]  /*f5d0*/  @!P5 IMAD.IADD R21, R21, 0x1, -R29 ;  /* 0x000000011515d824 */ /* 0x000fe200078e0a1d */
[----:B------:R-:W5:Y:S04]  /*f5e0*/  LDL R16, [R1+0x21d4] ;  /* 0x0021d40001107983 */ /* 0x000f680000100800 */
[----:B------:R-:W2:Y:S04]  /*f5f0*/  LDL R10, [R1+0x21d8] ;  /* 0x0021d800010a7983 */ /* 0x000ea80000100800 */
[----:B------:R-:W2:Y:S04]  /*f600*/  LDL R18, [R1+0x21cc] ;  /* 0x0021cc0001127983 */ /* 0x000ea80000100800 */
[----:B------:R-:W5:Y:S04]  /*f610*/  LDL R17, [R1+0x21d0] ;  /* 0x0021d00001117983 */ /* 0x000f680000100800 */
[----:B------:R-:W5:Y:S01]  /*f620*/  LDL R12, [R1+0x21c4] ;  /* 0x0021c400010c7983 */ /* 0x000f620000100800 */
[----:B---3--:R-:W-:-:S03]  /*f630*/  ISETP.GE.AND P5, PT, R14, RZ, PT ;  /* 0x000000ff0e00720c */ /* 0x008fc60003fa6270 */
[----:B------:R-:W3:Y:S04]  /*f640*/  LDL R14, [R1+0x21c8] ;  /* 0x0021c800010e7983 */ /* 0x000ee80000100800 */
[----:B0-----:R-:W3:Y:S04]  /*f650*/  LDL.LU R7, [R1+0x70] ;  /* 0x0000700001077983 */ /* 0x001ee80000300800 */
[----:B------:R-:W5:Y:S01]  /*f660*/  LDL.LU R8, [R1+0x6c] ;  /* 0x00006c0001087983 */ /* 0x000f620000300800 */
[C---:B------:R-:W-:Y:S02]  /*f670*/  ISETP.GT.U32.AND P4, PT, R29.reuse, R6, PT ;  /* 0x000000061d00720c */ /* 0x040fe40003f84070 */
[C---:B------:R-:W-:Y:S01]  /*f680*/  ISETP.GT.U32.AND P0, PT, R29.reuse, R3, PT ;  /* 0x000000031d00720c */ /* 0x040fe20003f04070 */
[----:B------:R-:W5:Y:S01]  /*f690*/  LDL R11, [R1+0x21c0] ;  /* 0x0021c000010b7983 */ /* 0x000f620000100800 */
[----:B------:R-:W-:-:S09]  /*f6a0*/  ISETP.GT.U32.AND P6, PT, R29, R27, PT ;  /* 0x0000001b1d00720c */ /* 0x000fd20003fc4070 */
[--C-:B------:R-:W-:Y:S01]  /*f6b0*/  @!P4 IMAD.IADD R6, R6, 0x1, -R29.reuse ;  /* 0x000000010606c824 */ /* 0x100fe200078e0a1d */
[----:B------:R-:W-:Y:S01]  /*f6c0*/  ISETP.GT.U32.AND P4, PT, R29, R26, PT ;  /* 0x0000001a1d00720c */ /* 0x000fe20003f84070 */
[--C-:B------:R-:W-:Y:S01]  /*f6d0*/  @!P0 IMAD.IADD R3, R3, 0x1, -R29.reuse ;  /* 0x0000000103038824 */ /* 0x100fe200078e0a1d */
[----:B------:R-:W-:Y:S01]  /*f6e0*/  ISETP.GT.U32.AND P0, PT, R29, R23, PT ;  /* 0x000000171d00720c */ /* 0x000fe20003f04070 */
[----:B------:R-:W-:-:S10]  /*f6f0*/  @!P6 IMAD.IADD R27, R27, 0x1, -R29 ;  /* 0x000000011b1be824 */ /* 0x000fd400078e0a1d */
        /* <DEDUP_REMOVED lines=13> */
[----:B------:R-:W-:Y:S02]  /*f7d0*/  ISETP.GT.U32.AND P2, PT, R29, R28, PT ;  /* 0x0000001c1d00720c */ /* 0x000fe40003f44070 */
[----:B------:R-:W-:-:S05]  /*f7e0*/  LOP3.LUT R9, RZ, c[0x0][0x178], RZ, 0x33, !PT ;  /* 0x00005e00ff097a12 */ /* 0x000fca00078e33ff */
[--C-:B------:R-:W-:Y:S01]  /*f7f0*/  @!P4 IMAD.IADD R22, R22, 0x1, -R29.reuse ;  /* 0x000000011616c824 */ /* 0x100fe200078e0a1d */
[----:B------:R-:W-:Y:S01]  /*f800*/  ISETP.NE.AND P4, PT, RZ, c[0x0][0x178], PT ;  /* 0x00005e00ff007a0c */ /* 0x000fe20003f85270 */
[--C-:B------:R-:W-:Y:S02]  /*f810*/  @!P0 IMAD.IADD R19, R19, 0x1, -R29.reuse ;  /* 0x0000000113138824 */ /* 0x100fe400078e0a1d */
[--C-:B------:R-:W-:Y:S02]  /*f820*/  @!P6 IMAD.IADD R20, R20, 0x1, -R29.reuse ;  /* 0x000000011414e824 */ /* 0x100fe400078e0a1d */
[----:B------:R-:W-:Y:S01]  /*f830*/  @!P2 IMAD.IADD R28, R28, 0x1, -R29 ;  /* 0x000000011c1ca824 */ /* 0x000fe200078e0a1d */
[----:B----4-:R-:W-:Y:S02]  /*f840*/  ISETP.GE.AND P6, PT, R15, RZ, PT ;  /* 0x000000ff0f00720c */ /* 0x010fe40003fc6270 */
[----:B--2---:R-:W-:Y:S01]  /*f850*/  ISETP.GE.AND P0, PT, R13, RZ, PT ;  /* 0x000000ff0d00720c */ /* 0x004fe20003f06270 */
[----:B------:R-:W2:Y:S04]  /*f860*/  LDL R15, [R1+0x21bc] ;  /* 0x0021bc00010f7983 */ /* 0x000ea80000100800 */
[----:B------:R-:W4:Y:S01]  /*f870*/  LDL R13, [R1+0x21b8] ;  /* 0x0021b800010d7983 */ /* 0x000f220000100800 */
[----:B---3--:R-:W-:-:S02]  /*f880*/  @!P1 IMAD.MOV R7, RZ, RZ, -R7 ;  /* 0x000000ffff079224 */ /* 0x008fc400078e0a07 */
[----:B-----5:R-:W-:-:S03]  /*f890*/  @!P3 IMAD.MOV R8, RZ, RZ, -R8 ;  /* 0x000000ffff08b224 */ /* 0x020fc600078e0a08 */
[C---:B------:R-:W-:Y:S02]  /*f8a0*/  SEL R29, R9.reuse, R7, !P4 ;  /* 0x00000007091d7207 */ /* 0x040fe40006000000 */
[----:B------:R-:W3:Y:S01]  /*f8b0*/  LDL.LU R7, [R1+0x23b8] ;  /* 0x0023b80001077983 */ /* 0x000ee20000300800 */
[----:B------:R-:W-:-:S03]  /*f8c0*/  SEL R9, R9, R8, !P4 ;  /* 0x0000000809097207 */ /* 0x000fc60006000000 */
[----:B------:R-:W5:Y:S01]  /*f8d0*/  LDL.LU R8, [R1+0x23b4] ;  /* 0x0023b40001087983 */ /* 0x000f620000300800 */
[----:B------:R-:W-:-:S03]  /*f8e0*/  ISETP.GE.AND P1, PT, R16, RZ, PT ;  /* 0x000000ff1000720c */ /* 0x000fc60003f26270 */
[----:B------:R-:W-:Y:S04]  /*f8f0*/  STL [R1+0x43c], R29 ;  /* 0x00043c1d01007387 */ /* 0x000fe80000100800 */
[----:B------:R-:W2:Y:S04]  /*f900*/  LDL R16, [R1+0x21b4] ;  /* 0x0021b40001107983 */ /* 0x000ea80000100800 */
[----:B------:R0:W-:Y:S04]  /*f910*/  STL [R1+0x440], R9 ;  /* 0x0004400901007387 */ /* 0x0001e80000100800 */
[----:B0-----:R-:W2:Y:S01]  /*f920*/  LDL.LU R9, [R1+0x68] ;  /* 0x0000680001097983 */ /* 0x001ea20000300800 */
[----:B------:R-:W-:-:S02]  /*f930*/  ISETP.GE.AND P2, PT, R18, RZ, PT ;  /* 0x000000ff1200720c */ /* 0x000fc40003f46270 */
[----:B------:R-:W-:Y:S01]  /*f940*/  ISETP.GE.AND P3, PT, R10, RZ, PT ;  /* 0x000000ff0a00720c */ /* 0x000fe20003f66270 */
[----:B------:R-:W3:Y:S01]  /*f950*/  LDL R18, [R1+0x21b0] ;  /* 0x0021b00001127983 */ /* 0x000ee20000100800 */
[----:B------:R-:W-:-:S03]  /*f960*/  ISETP.GE.AND P4, PT, R17, RZ, PT ;  /* 0x000000ff1100720c */ /* 0x000fc60003f86270 */
[----:B------:R-:W3:Y:S04]  /*f970*/  LDL.LU R10, [R1+0x64] ;  /* 0x00006400010a7983 */ /* 0x000ee80000300800 */
[----:B------:R-:W3:Y:S01]  /*f980*/  LDL R17, [R1+0x21ac] ;  /* 0x0021ac0001117983 */ /* 0x000ee20000100800 */
[----:B--2---:R-:W-:-:S05]  /*f990*/  @!P5 IMAD.MOV R9, RZ, RZ, -R9 ;  /* 0x000000ffff09d224 */ /* 0x004fca00078e0a09 */
[----:B------:R0:W-:Y:S04]  /*f9a0*/  STL [R1+0x3d8], R9 ;  /* 0x0003d80901007387 */ /* 0x0001e80000100800 */
[----:B0-----:R-:W2:Y:S01]  /*f9b0*/  LDL.LU R9, [R1+0x60] ;  /* 0x0000600001097983 */ /* 0x001ea20000300800 */
[----:B---3--:R-:W-:Y:S01]  /*f9c0*/  @!P6 IMAD.MOV R10, RZ, RZ, -R10 ;  /* 0x000000ffff0ae224 */ /* 0x008fe200078e0a0a */
[----:B------:R-:W-:Y:S02]  /*f9d0*/  ISETP.GE.AND P5, PT, R12, RZ, PT ;  /* 0x000000ff0c00720c */ /* 0x000fe40003fa6270 */
[----:B------:R-:W3:Y:S04]  /*f9e0*/  LDL R12, [R1+0x21a8] ;  /* 0x0021a800010c7983 */ /* 0x000ee80000100800 */
[----:B------:R0:W-:Y:S04]  /*f9f0*/  STL [R1+0x3d4], R10 ;  /* 0x0003d40a01007387 */ /* 0x0001e80000100800 */
[----:B0-----:R-:W3:Y:S01]  /*fa00*/  LDL.LU R10, [R1+0x5c] ;  /* 0x00005c00010a7983 */ /* 0x001ee20000300800 */
[----:B--2---:R-:W-:Y:S01]  /*fa10*/  @!P0 IMAD.MOV R9, RZ, RZ, -R9 ;  /* 0x000000ffff098224 */ /* 0x004fe200078e0a09 */
[----:B------:R-:W-:-:S02]  /*fa20*/  ISETP.GE.AND P0, PT, R14, RZ, PT ;  /* 0x000000ff0e00720c */ /* 0x000fc40003f06270 */
[----:B------:R-:W2:Y:S04]  /*fa30*/  LDL R14, [R1+0x21a4] ;  /* 0x0021a400010e7983 */ /* 0x000ea80000100800 */
[----:B------:R0:W-:Y:S04]  /*fa40*/  STL [R1+0x3d0], R9 ;  /* 0x0003d00901007387 */ /* 0x0001e80000100800 */
[----:B0-----:R-:W2:Y:S01]  /*fa50*/  LDL.LU R9, [R1+0x58] ;  /* 0x0000580001097983 */ /* 0x001ea20000300800 */
[----:B---3--:R-:W-:Y:S01]  /*fa60*/  @!P1 IMAD.MOV R10, RZ, RZ, -R10 ;  /* 0x000000ffff0a9224 */ /* 0x008fe200078e0a0a */
[----:B------:R-:W-:-:S02]  /*fa70*/  ISETP.GE.AND P1, PT, R11, RZ, PT ;  /* 0x000000ff0b00720c */ /* 0x000fc40003f26270 */
        /* <DEDUP_REMOVED lines=9> */
[----:B----4-:R-:W-:-:S02]  /*fb10*/  ISETP.GE.AND P2, PT, R13, RZ, PT ;  /* 0x000000ff0d00720c */ /* 0x010fc40003f46270 */
[----:B------:R-:W3:Y:S04]  /*fb20*/  LDL R13, [R1+0x2198] ;  /* 0x00219800010d7983 */ /* 0x000ee80000100800 */
[----:B------:R0:W-:Y:S04]  /*fb30*/  STL [R1+0x3c4], R10 ;  /* 0x0003c40a01007387 */ /* 0x0001e80000100800 */
[----:B0-----:R-:W4:Y:S01]  /*fb40*/  LDL.LU R10, [R1+0x4c] ;  /* 0x00004c00010a7983 */ /* 0x001f220000300800 */
[----:B--2---:R-:W-:Y:S01]  /*fb50*/  @!P4 IMAD.MOV R9, RZ, RZ, -R9 ;  /* 0x000000ffff09c224 */ /* 0x004fe200078e0a09 */
[----:B------:R-:W-:-:S02]  /*fb60*/  ISETP.GE.AND P4, PT, R16, RZ, PT ;  /* 0x000000ff1000720c */ /* 0x000fc40003f86270 */
[----:B------:R-:W2:Y:S04]  /*fb70*/  LDL R16, [R1+0x2194] ;  /* 0x0021940001107983 */ /* 0x000ea80000100800 */
[----:B------:R0:W-:Y:S04]  /*fb80*/  STL [R1+0x3c0], R9 ;  /* 0x0003c00901007387 */ /* 0x0001e80000100800 */
[----:B0-----:R-:W2:Y:S01]  /*fb90*/  LDL.LU R9, [R1+0x48] ;  /* 0x0000480001097983 */ /* 0x001ea20000300800 */
[----:B----4-:R-:W-:Y:S01]  /*fba0*/  @!P5 IMAD.MOV R10, RZ, RZ, -R10 ;  /* 0x000000ffff0ad224 */ /* 0x010fe200078e0a0a */
[----:B------:R-:W-:-:S02]  /*fbb0*/  ISETP.GE.AND P5, PT, R18, RZ, PT ;  /* 0x000000ff1200720c */ /* 0x000fc40003fa6270 */
[----:B------:R-:W4:Y:S04]  /*fbc0*/  LDL R18, [R1+0x2190] ;  /* 0x0021900001127983 */ /* 0x000f280000100800 */
        /* <DEDUP_REMOVED lines=78> */
[----:B------:R-:W-:-:S04]  /*100b0*/  ISETP.GE.AND P2, PT, R18, RZ, PT ;  /* 0x000000ff1200720c */ /* 0x000fc80003f46270 */
[----:B------:R0:W-:Y:S04]  /*100c0*/  STL [R1+0x37c], R10 ;  /* 0x00037c0a01007387 */ /* 0x0001e80000100800 */
[----:B------:R-:W3:Y:S04]  /*100d0*/  LDL R18, [R1+0x2150] ;  /* 0x0021500001127983 */ /* 0x000ee80000100800 */
        /* <DEDUP_REMOVED lines=917> */
[----:B------:R-:W-:-:S04]  /*13a30*/  ISETP.GE.AND P1, PT, R18, RZ, PT ;  /* 0x000000ff1200720c */ /* 0x000fc80003f26270 */
[----:B------:R0:W-:Y:S04]  /*13a40*/  STL [R1+0x54], R10 ;  /* 0x0000540a01007387 */ /* 0x0001e80000100800 */
[----:B0-----:R-:W4:Y:S04]  /*13a50*/  LDL.LU R10, [R1+0xe8] ;  /* 0x0000e800010a7983 */ /* 0x001f280000300800 */
[----:B------:R-:W3:Y:S01]  /*13a60*/  LDL R18, [R1+0x1e6c] ;  /* 0x001e6c0001127983 */ /* 0x000ee20000100800 */
[----:B--2---:R-:W-:-:S05]  /*13a70*/  @!P3 IMAD.MOV R9, RZ, RZ, -R9 ;  /* 0x000000ffff09b224 */ /* 0x004fca00078e0a09 */
[----:B------:R0:W-:Y:S04]  /*13a80*/  STL [R1+0x50], R9 ;  /* 0x0000500901007387 */ /* 0x0001e80000100800 */
[----:B0-----:R-:W2:Y:S01]  /*13a90*/  LDL.LU R9, [R1+0xec] ;  /* 0x0000ec0001097983 */ /* 0x001ea20000300800 */
[----:B----4-:R-:W-:Y:S01]  /*13aa0*/  @!P2 IMAD.MOV R10, RZ, RZ, -R10 ;  /* 0x000000ffff0aa224 */ /* 0x010fe200078e0a0a */
[----:B------:R-:W-:Y:S02]  /*13ab0*/  ISETP.GE.AND P3, PT, R17, RZ, PT ;  /* 0x000000ff1100720c */ /* 0x000fe40003f66270 */
[----:B------:R-:W4:Y:S01]  /*13ac0*/  LDL R17, [R1+0x1e70] ;  /* 0x001e700001117983 */ /* 0x000f220000100800 */
[----:B------:R-:W-:-:S03]  /*13ad0*/  ISETP.GE.AND P2, PT, R12, RZ, PT ;  /* 0x000000ff0c00720c */ /* 0x000fc60003f46270 */
[----:B------:R0:W-:Y:S04]  /*13ae0*/  STL [R1+0x4c], R10 ;  /* 0x00004c0a01007387 */ /* 0x0001e80000100800 */
[----:B0-----:R-:W3:Y:S01]  /*13af0*/  LDL.LU R10, [R1+0xf0] ;  /* 0x0000f000010a7983 */ /* 0x001ee20000300800 */
[----:B--2---:R-:W-:-:S05]  /*13b00*/  @!P4 IMAD.MOV R9, RZ, RZ, -R9 ;  /* 0x000000ffff09c224 */ /* 0x004fca00078e0a09 */
[----:B------:R0:W-:Y:S04]  /*13b10*/  STL [R1+0x48], R9 ;  /* 0x0000480901007387 */ /* 0x0001e80000100800 */
[----:B0-----:R-:W2:Y:S04]  /*13b20*/  LDL R9, [R1+0x1e64] ;  /* 0x001e640001097983 */ /* 0x001ea80000100800 */
[----:B------:R-:W2:Y:S01]  /*13b30*/  LDL.LU R12, [R1+0xf8] ;  /* 0x0000f800010c7983 */ /* 0x000ea20000300800 */
[----:B------:R-:W-:Y:S01]  /*13b40*/  ISETP.GE.AND P4, PT, R14, RZ, PT ;  /* 0x000000ff0e00720c */ /* 0x000fe20003f86270 */
[----:B---3--:R-:W-:Y:S01]  /*13b50*/  @!P5 IMAD.MOV R10, RZ, RZ, -R10 ;  /* 0x000000ffff0ad224 */ /* 0x008fe200078e0a0a */
[----:B------:R-:W-:Y:S01]  /*13b60*/  ISETP.GE.AND P5, PT, R11, RZ, PT ;  /* 0x000000ff0b00720c */ /* 0x000fe20003fa6270 */
[----:B------:R-:W3:Y:S04]  /*13b70*/  LDL R14, [R1+0x1e68] ;  /* 0x001e6800010e7983 */ /* 0x000ee80000100800 */
[----:B------:R-:W3:Y:S04]  /*13b80*/  LDL.LU R11, [R1+0x38] ;  /* 0x00003800010b7983 */ /* 0x000ee80000300800 */
[----:B------:R0:W-:Y:S04]  /*13b90*/  STL [R1+0x44], R10 ;  /* 0x0000440a01007387 */ /* 0x0001e80000100800 */
[----:B0-----:R-:W4:Y:S01]  /*13ba0*/  LDL R10, [R1+0x1e5c] ;  /* 0x001e5c00010a7983 */ /* 0x001f220000100800 */
        /* <DEDUP_REMOVED lines=8> */
[----:B0-----:R-:W3:Y:S04]  /*13c30*/  LDL R11, [R1+0x1e54] ;  /* 0x001e5400010b7983 */ /* 0x001ee80000100800 */
[----:B------:R-:W3:Y:S01]  /*13c40*/  LDL.LU R13, [R1+0x30] ;  /* 0x00003000010d7983 */ /* 0x000ee20000300800 */
[----:B--2---:R-:W-:-:S05]  /*13c50*/  @!P3 IMAD.MOV R12, RZ, RZ, -R12 ;  /* 0x000000ffff0cb224 */ /* 0x004fca00078e0a0c */
[----:B------:R0:W-:Y:S04]  /*13c60*/  STL [R1+0x38], R12 ;  /* 0x0000380c01007387 */ /* 0x0001e80000100800 */
[----:B0-----:R-:W2:Y:S04]  /*13c70*/  LDL R12, [R1+0x1e58] ;  /* 0x001e5800010c7983 */ /* 0x001ea80000100800 */
[----:B------:R-:W2:Y:S01]  /*13c80*/  LDL.LU R29, [R1+0x2c] ;  /* 0x00002c00011d7983 */ /* 0x000ea20000300800 */
[----:B---3--:R-:W-:Y:S01]  /*13c90*/  @!P2 IMAD.MOV R13, RZ, RZ, -R13 ;  /* 0x000000ffff0da224 */ /* 0x008fe200078e0a0d */
[----:B------:R-:W-:-:S04]  /*13ca0*/  ISETP.GE.AND P3, PT, R16, RZ, PT ;  /* 0x000000ff1000720c */ /* 0x000fc80003f66270 */
[----:B------:R0:W-:Y:S01]  /*13cb0*/  STL [R1+0x34], R13 ;  /* 0x0000340d01007387 */ /* 0x0001e20000100800 */
[----:B------:R-:W-:-:S03]  /*13cc0*/  ISETP.GE.AND P2, PT, R18, RZ, PT ;  /* 0x000000ff1200720c */ /* 0x000fc60003f46270 */
[----:B0-----:R-:W3:Y:S04]  /*13cd0*/  LDL R13, [R1+0x1e4c] ;  /* 0x001e4c00010d7983 */ /* 0x001ee80000100800 */
[----:B------:R-:W3:Y:S04]  /*13ce0*/  LDL.LU R16, [R1+0x28] ;  /* 0x0000280001107983 */ /* 0x000ee80000300800 */
[----:B------:R-:W5:Y:S01]  /*13cf0*/  LDL R18, [R1+0x1e50] ;  /* 0x001e500001127983 */ /* 0x000f620000100800 */
[----:B--2---:R-:W-:Y:S01]  /*13d00*/  @!P4 IMAD.MOV R29, RZ, RZ, -R29 ;  /* 0x000000ffff1dc224 */ /* 0x004fe200078e0a1d */
[----:B----4-:R-:W-:-:S02]  /*13d10*/  ISETP.GE.AND P4, PT, R17, RZ, PT ;  /* 0x000000ff1100720c */ /* 0x010fc40003f86270 */
[----:B------:R-:W2:Y:S04]  /*13d20*/  LDL R17, [R1+0x1e44] ;  /* 0x001e440001117983 */ /* 0x000ea80000100800 */
[----:B------:R0:W-:Y:S04]  /*13d30*/  STL [R1+0x30], R29 ;  /* 0x0000301d01007387 */ /* 0x0001e80000100800 */
[----:B0-----:R-:W4:Y:S01]  /*13d40*/  LDL.LU R29, [R1+0x24] ;  /* 0x00002400011d7983 */ /* 0x001f220000300800 */
[----:B---3--:R-:W-:Y:S01]  /*13d50*/  @!P5 IMAD.MOV R16, RZ, RZ, -R16 ;  /* 0x000000ffff10d224 */ /* 0x008fe200078e0a10 */
[----:B------:R-:W-:-:S04]  /*13d60*/  ISETP.GE.AND P5, PT, R9, RZ, PT ;  /* 0x000000ff0900720c */ /* 0x000fc80003fa6270 */
[----:B------:R0:W-:Y:S04]  /*13d70*/  STL [R1+0x2c], R16 ;  /* 0x00002c1001007387 */ /* 0x0001e80000100800 */
[----:B0-----:R-:W3:Y:S04]  /*13d80*/  LDL R16, [R1+0x1e48] ;  /* 0x001e480001107983 */ /* 0x001ee80000100800 */
[----:B------:R-:W2:Y:S01]  /*13d90*/  LDL.LU R9, [R1+0x20] ;  /* 0x0000200001097983 */ /* 0x000ea20000300800 */
[----:B----4-:R-:W-:Y:S01]  /*13da0*/  @!P0 IMAD.MOV R29, RZ, RZ, -R29 ;  /* 0x000000ffff1d8224 */ /* 0x010fe200078e0a1d */
[----:B------:R-:W-:-:S04]  /*13db0*/  ISETP.GE.AND P0, PT, R14, RZ, PT ;  /* 0x000000ff0e00720c */ /* 0x000fc80003f06270 */
[----:B------:R0:W-:Y:S04]  /*13dc0*/  STL [R1+0x28], R29 ;  /* 0x0000281d01007387 */ /* 0x0001e80000100800 */
[----:B0-----:R-:W4:Y:S04]  /*13dd0*/  LDL R29, [R1+0x1e3c] ;  /* 0x001e3c00011d7983 */ /* 0x001f280000100800 */
[----:B------:R-:W3:Y:S01]  /*13de0*/  LDL.LU R14, [R1+0x1c] ;  /* 0x00001c00010e7983 */ /* 0x000ee20000300800 */
[----:B--2---:R-:W-:Y:S01]  /*13df0*/  @!P1 IMAD.MOV R9, RZ, RZ, -R9 ;  /* 0x000000ffff099224 */ /* 0x004fe200078e0a09 */
[----:B------:R-:W-:-:S04]  /*13e00*/  ISETP.GE.AND P1, PT, R10, RZ, PT ;  /* 0x000000ff0a00720c */ /* 0x000fc80003f26270 */
[----:B------:R0:W-:Y:S04]  /*13e10*/  STL [R1+0x24], R9 ;  /* 0x0000240901007387 */ /* 0x0001e80000100800 */
[----:B0-----:R-:W2:Y:S04]  /*13e20*/  LDL.LU R9, [R1+0x23b0] ;  /* 0x0023b00001097983 */ /* 0x001ea80000300800 */
[----:B------:R-:W2:Y:S01]  /*13e30*/  LDL.LU R10, [R1+0x18] ;  /* 0x00001800010a7983 */ /* 0x000ea20000300800 */
[----:B---3--:R-:W-:-:S05]  /*13e40*/  @!P3 IMAD.MOV R14, RZ, RZ, -R14 ;  /* 0x000000ffff0eb224 */ /* 0x008fca00078e0a0e */
[----:B------:R0:W-:Y:S04]  /*13e50*/  STL [R1+0x20], R14 ;  /* 0x0000200e01007387 */ /* 0x0001e80000100800 */
[----:B0-----:R-:W3:Y:S01]  /*13e60*/  LDL.LU R14, [R1+0x14] ;  /* 0x00001400010e7983 */ /* 0x001ee20000300800 */
[----:B------:R-:W-:-:S03]  /*13e70*/  ISETP.GE.AND P3, PT, R15, RZ, PT ;  /* 0x000000ff0f00720c */ /* 0x000fc60003f66270 */
[----:B------:R-:W4:Y:S01]  /*13e80*/  LDL R15, [R1+0x1e34] ;  /* 0x001e3400010f7983 */ /* 0x000f220000100800 */
[----:B--2---:R-:W-:Y:S01]  /*13e90*/  @!P2 IMAD.MOV R10, RZ, RZ, -R10 ;  /* 0x000000ffff0aa224 */ /* 0x004fe200078e0a0a */
[----:B------:R-:W-:-:S04]  /*13ea0*/  ISETP.GE.AND P2, PT, R11, RZ, PT ;  /* 0x000000ff0b00720c */ /* 0x000fc80003f46270 */
[----:B------:R0:W-:Y:S04]  /*13eb0*/  STL [R1+0x1c], R10 ;  /* 0x00001c0a01007387 */ /* 0x0001e80000100800 */
[----:B0-----:R-:W2:Y:S04]  /*13ec0*/  LDL.LU R10, [R1+0x23ac] ;  /* 0x0023ac00010a7983 */ /* 0x001ea80000300800 */
[----:B------:R-:W2:Y:S01]  /*13ed0*/  LDL.LU R11, [R1+0x10] ;  /* 0x00001000010b7983 */ /* 0x000ea20000300800 */
[----:B---3--:R-:W-:Y:S01]  /*13ee0*/  @!P4 IMAD.MOV R14, RZ, RZ, -R14 ;  /* 0x000000ffff0ec224 */ /* 0x008fe200078e0a0e */
[----:B------:R-:W-:-:S04]  /*13ef0*/  ISETP.GE.AND P4, PT, R12, RZ, PT ;  /* 0x000000ff0c00720c */ /* 0x000fc80003f86270 */
[----:B------:R0:W-:Y:S04]  /*13f00*/  STL [R1+0x18], R14 ;  /* 0x0000180e01007387 */ /* 0x0001e80000100800 */
[----:B0-----:R-:W3:Y:S04]  /*13f10*/  LDL R14, [R1+0x1e38] ;  /* 0x001e3800010e7983 */ /* 0x001ee80000100800 */
[----:B------:R-:W3:Y:S01]  /*13f20*/  LDL.LU R12, [R1+0xc] ;  /* 0x00000c00010c7983 */ /* 0x000ee20000300800 */
[----:B--2---:R-:W-:Y:S01]  /*13f30*/  @!P5 IMAD.MOV R11, RZ, RZ, -R11 ;  /* 0x000000ffff0bd224 */ /* 0x004fe200078e0a0b */
[----:B------:R-:W-:-:S04]  /*13f40*/  ISETP.GE.AND P5, PT, R13, RZ, PT ;  /* 0x000000ff0d00720c */ /* 0x000fc80003fa6270 */
[----:B------:R0:W-:Y:S04]  /*13f50*/  STL [R1+0x14], R11 ;  /* 0x0000140b01007387 */ /* 0x0001e80000100800 */
[----:B0-----:R-:W2:Y:S04]  /*13f60*/  LDL.LU R11, [R1+0x23a8] ;  /* 0x0023a800010b7983 */ /* 0x001ea80000300800 */
[----:B------:R-:W2:Y:S01]  /*13f70*/  LDL.LU R13, [R1+0x8] ;  /* 0x00000800010d7983 */ /* 0x000ea20000300800 */
[----:B---3--:R-:W-:Y:S01]  /*13f80*/  @!P0 IMAD.MOV R12, RZ, RZ, -R12 ;  /* 0x000000ffff0c8224 */ /* 0x008fe200078e0a0c */
[----:B-----5:R-:W-:-:S04]  /*13f90*/  ISETP.GE.AND P0, PT, R18, RZ, PT ;  /* 0x000000ff1200720c */ /* 0x020fc80003f06270 */
[----:B------:R0:W-:Y:S04]  /*13fa0*/  STL [R1+0x10], R12 ;  /* 0x0000100c01007387 */ /* 0x0001e80000100800 */
[----:B0-----:R-:W3:Y:S04]  /*13fb0*/  LDL.LU R12, [R1+0x23a4] ;  /* 0x0023a400010c7983 */ /* 0x001ee80000300800 */
[----:B------:R-:W5:Y:S01]  /*13fc0*/  LDL.LU R18, [R1+0x4] ;  /* 0x0000040001127983 */ /* 0x000f620000300800 */
[----:B--2---:R-:W-:Y:S01]  /*13fd0*/  @!P1 IMAD.MOV R13, RZ, RZ, -R13 ;  /* 0x000000ffff0d9224 */ /* 0x004fe200078e0a0d */
[----:B------:R-:W-:-:S04]  /*13fe0*/  ISETP.GE.AND P1, PT, R17, RZ, PT ;  /* 0x000000ff1100720c */ /* 0x000fc80003f26270 */
[----:B------:R0:W-:Y:S04]  /*13ff0*/  STL [R1+0xc], R13 ;  /* 0x00000c0d01007387 */ /* 0x0001e80000100800 */
[----:B0-----:R-:W2:Y:S04]  /*14000*/  LDL.LU R13, [R1+0x23a0] ;  /* 0x0023a000010d7983 */ /* 0x001ea80000300800 */
[----:B------:R-:W2:Y:S01]  /*14010*/  LDL.LU R17, [R1] ;  /* 0x0000000001117983 */ /* 0x000ea20000300800 */
[----:B-----5:R-:W-:-:S05]  /*14020*/  @!P3 IMAD.MOV R18, RZ, RZ, -R18 ;  /* 0x000000ffff12b224 */ /* 0x020fca00078e0a12 */
[----:B------:R0:W-:Y:S04]  /*14030*/  STL [R1+0x8], R18 ;  /* 0x0000081201007387 */ /* 0x0001e80000100800 */
[----:B0-----:R-:W5:Y:S01]  /*14040*/  LDL.LU R18, [R1+0x239c] ;  /* 0x00239c0001127983 */ /* 0x001f620000300800 */
[----:B------:R-:W-:Y:S01]  /*14050*/  ISETP.GE.AND P3, PT, R16, RZ, PT ;  /* 0x000000ff1000720c */ /* 0x000fe20003f66270 */
[----:B--2---:R-:W-:Y:S02]  /*14060*/  @!P2 IMAD.MOV R17, RZ, RZ, -R17 ;  /* 0x000000ffff11a224 */ /* 0x004fe400078e0a11 */
[----:B-----5:R-:W-:Y:S02]  /*14070*/  IMAD.MOV.U32 R16, RZ, RZ, R18 ;  /* 0x000000ffff107224 */ /* 0x020fe400078e0012 */
[----:B------:R-:W2:Y:S04]  /*14080*/  LDL R18, [R1+0x1e40] ;  /* 0x001e400001127983 */ /* 0x000ea80000100800 */
[----:B------:R0:W-:Y:S04]  /*14090*/  STL [R1+0x4], R17 ;  /* 0x0000041101007387 */ /* 0x0001e80000100800 */
[----:B0-----:R-:W5:Y:S01]  /*140a0*/  LDL.LU R17, [R1+0x2398] ;  /* 0x0023980001117983 */ /* 0x001f620000300800 */
[----:B----4-:R-:W-:Y:S01]  /*140b0*/  ISETP.GE.AND P2, PT, R29, RZ, PT ;  /* 0x000000ff1d00720c */ /* 0x010fe20003f46270 */
[----:B------:R-:W-:Y:S01]  /*140c0*/  @!P4 IMAD.MOV R16, RZ, RZ, -R16 ;  /* 0x000000ffff10c224 */ /* 0x000fe200078e0a10 */
[----:B--2---:R-:W-:Y:S01]  /*140d0*/  ISETP.GE.AND P4, PT, R18, RZ, PT ;  /* 0x000000ff1200720c */ /* 0x004fe20003f86270 */
[----:B-----5:R-:W-:-:S02]  /*140e0*/  IMAD.MOV.U32 R29, RZ, RZ, R17 ;  /* 0x000000ffff1d7224 */ /* 0x020fc400078e0011 */
[----:B------:R-:W2:Y:S02]  /*140f0*/  LDL R17, [R1+0x1e24] ;  /* 0x001e240001117983 */ /* 0x000ea40000100800 */
[----:B------:R-:W-:Y:S02]  /*14100*/  @!P5 IMAD.MOV R29, RZ, RZ, -R29 ;  /* 0x000000ffff1dd224 */ /* 0x000fe400078e0a1d */
[----:B------:R0:W-:Y:S01]  /*14110*/  STL [R1], R16 ;  /* 0x0000001001007387 */ /* 0x0001e20000100800 */
[----:B------:R-:W-:-:S03]  /*14120*/  ISETP.GE.AND P5, PT, R15, RZ, PT ;  /* 0x000000ff0f00720c */ /* 0x000fc60003fa6270 */
[----:B0-----:R-:W4:Y:S04]  /*14130*/  LDL.LU R16, [R1+0x2394] ;  /* 0x0023940001107983 */ /* 0x001f280000300800 */
[----:B------:R-:W5:Y:S04]  /*14140*/  LDL R18, [R1+0x1e1c] ;  /* 0x001e1c0001127983 */ /* 0x000f680000100800 */
[----:B------:R0:W-:Y:S04]  /*14150*/  STL [R1+0x22cc], R29 ;  /* 0x0022cc1d01007387 */ /* 0x0001e80000100800 */
[----:B0-----:R-:W2:Y:S04]  /*14160*/  LDL R29, [R1+0x1e28] ;  /* 0x001e2800011d7983 */ /* 0x001ea80000100800 */
[----:B------:R-:W2:Y:S01]  /*14170*/  LDL.LU R15, [R1+0x2390] ;  /* 0x00239000010f7983 */ /* 0x000ea20000300800 */
[----:B----4-:R-:W-:Y:S01]  /*14180*/  @!P0 IMAD.MOV R16, RZ, RZ, -R16 ;  /* 0x000000ffff108224 */ /* 0x010fe200078e0a10 */
[----:B------:R-:W-:-:S04]  /*14190*/  ISETP.GE.AND P0, PT, R14, RZ, PT ;  /* 0x000000ff0e00720c */ /* 0x000fc80003f06270 */
[----:B------:R0:W-:Y:S04]  /*141a0*/  STL [R1+0x22d0], R16 ;  /* 0x0022d01001007387 */ /* 0x0001e80000100800 */
[----:B0-----:R-:W4:Y:S04]  /*141b0*/  LDL R16, [R1+0x1e30] ;  /* 0x001e300001107983 */ /* 0x001f280000100800 */
[----:B------:R-:W3:Y:S01]  /*141c0*/  LDL.LU R14, [R1+0x238c] ;  /* 0x00238c00010e7983 */ /* 0x000ee20000300800 */
[----:B--2---:R-:W-:-:S05]  /*141d0*/  @!P1 IMAD.MOV R15, RZ, RZ, -R15 ;  /* 0x000000ffff0f9224 */ /* 0x004fca00078e0a0f */
[----:B------:R0:W-:Y:S04]  /*141e0*/  STL [R1+0x22d4], R15 ;  /* 0x0022d40f01007387 */ /* 0x0001e80000100800 */
[----:B0-----:R-:W2:Y:S01]  /*141f0*/  LDL R15, [R1+0x1e2c] ;  /* 0x001e2c00010f7983 */ /* 0x001ea20000100800 */
[----:B------:R-:W-:Y:S02]  /*14200*/  @!P2 IMAD.MOV R13, RZ, RZ, -R13 ;  /* 0x000000ffff0da224 */ /* 0x000fe400078e0a0d */
[----:B---3--:R-:W-:Y:S01]  /*14210*/  @!P3 IMAD.MOV R14, RZ, RZ, -R14 ;  /* 0x000000ffff0eb224 */ /* 0x008fe200078e0a0e */
[----:B----4-:R-:W-:Y:S02]  /*14220*/  ISETP.GE.AND P3, PT, R16, RZ, PT ;  /* 0x000000ff1000720c */ /* 0x010fe40003f66270 */
[----:B--2---:R-:W-:-:S02]  /*14230*/  ISETP.GE.AND P1, PT, R15, RZ, PT ;  /* 0x000000ff0f00720c */ /* 0x004fc40003f26270 */
[----:B------:R-:W2:Y:S04]  /*14240*/  LDL R15, [R1+0x1e18] ;  /* 0x001e1800010f7983 */ /* 0x000ea80000100800 */
[----:B------:R0:W-:Y:S04]  /*14250*/  STL [R1+0x22d8], R14 ;  /* 0x0022d80e01007387 */ /* 0x0001e80000100800 */
[----:B------:R-:W3:Y:S04]  /*14260*/  LDL R16, [R1+0x1e0c] ;  /* 0x001e0c0001107983 */ /* 0x000ee80000100800 */
[----:B0-----:R-:W4:Y:S04]  /*14270*/  LDL R14, [R1+0x1e14] ;  /* 0x001e1400010e7983 */ /* 0x001f280000100800 */
[----:B------:R0:W-:Y:S04]  /*14280*/  STL [R1+0x22dc], R13 ;  /* 0x0022dc0d01007387 */ /* 0x0001e80000100800 */
[----:B0-----:R-:W2:Y:S01]  /*14290*/  LDL R13, [R1+0x1e20] ;  /* 0x001e2000010d7983 */ /* 0x001ea20000100800 */
[----:B------:R-:W-:-:S03]  /*142a0*/  ISETP.GE.AND P2, PT, R17, RZ, PT ;  /* 0x000000ff1100720c */ /* 0x000fc60003f46270 */
[----:B------:R-:W3:Y:S01]  /*142b0*/  LDL R17, [R1+0x1e10] ;  /* 0x001e100001117983 */ /* 0x000ee20000100800 */
[----:B------:R-:W-:Y:S02]  /*142c0*/  @!P4 IMAD.MOV R12, RZ, RZ, -R12 ;  /* 0x000000ffff0cc224 */ /* 0x000fe400078e0a0c */
[----:B------:R-:W-:Y:S01]  /*142d0*/  @!P5 IMAD.MOV R11, RZ, RZ, -R11 ;  /* 0x000000ffff0bd224 */ /* 0x000fe200078e0a0b */
[----:B------:R-:W-:Y:S01]  /*142e0*/  ISETP.GE.AND P4, PT, R29, RZ, PT ;  /* 0x000000ff1d00720c */ /* 0x000fe20003f86270 */
[----:B------:R-:W-:Y:S01]  /*142f0*/  @!P0 IMAD.MOV R10, RZ, RZ, -R10 ;  /* 0x000000ffff0a8224 */ /* 0x000fe200078e0a0a */
[----:B------:R-:W-:Y:S01]  /*14300*/  STL [R1+0x22e0], R12 ;  /* 0x0022e00c01007387 */ /* 0x000fe20000100800 */
[----:B------:R-:W-:Y:S01]  /*14310*/  @!P1 IMAD.MOV R9, RZ, RZ, -R9 ;  /* 0x000000ffff099224 */ /* 0x000fe200078e0a09 */
[----:B-----5:R-:W-:Y:S02]  /*14320*/  ISETP.GE.AND P5, PT, R18, RZ, PT ;  /* 0x000000ff1200720c */ /* 0x020fe40003fa6270 */
[----:B------:R-:W5:Y:S04]  /*14330*/  LDL R29, [R1+0x1e04] ;  /* 0x001e0400011d7983 */ /* 0x000f680000100800 */
[----:B------:R-:W-:Y:S04]  /*14340*/  STL [R1+0x22e4], R11 ;  /* 0x0022e40b01007387 */ /* 0x000fe80000100800 */
[----:B------:R-:W3:Y:S04]  /*14350*/  LDL R18, [R1+0x1e08] ;  /* 0x001e080001127983 */ /* 0x000ee80000100800 */
[----:B------:R-:W-:Y:S01]  /*14360*/  STL [R1+0x22e8], R10 ;  /* 0x0022e80a01007387 */ /* 0x000fe20000100800 */
[----:B------:R-:W-:Y:S01]  /*14370*/  @!P3 IMAD.MOV R8, RZ, RZ, -R8 ;  /* 0x000000ffff08b224 */ /* 0x000fe200078e0a08 */
[----:B----4-:R-:W-:-:S02]  /*14380*/  ISETP.GE.AND P1, PT, R14, RZ, PT ;  /* 0x000000ff0e00720c */ /* 0x010fc40003f26270 */
[----:B--2---:R-:W-:Y:S02]  /*14390*/  ISETP.GE.AND P0, PT, R13, RZ, PT ;  /* 0x000000ff0d00720c */ /* 0x004fe40003f06270 */
[----:B------:R-:W2:Y:S04]  /*143a0*/  LDL R13, [R1+0x1e00] ;  /* 0x001e0000010d7983 */ /* 0x000ea80000100800 */
[----:B------:R-:W-:Y:S04]  /*143b0*/  STL [R1+0x22ec], R9 ;  /* 0x0022ec0901007387 */ /* 0x000fe80000100800 */
[----:B------:R-:W4:Y:S01]  /*143c0*/  LDL R14, [R1+0x1df8] ;  /* 0x001df800010e7983 */ /* 0x000f220000100800 */
[----:B------:R-:W-:-:S03]  /*143d0*/  ISETP.GE.AND P3, PT, R15, RZ, PT ;  /* 0x000000ff0f00720c */ /* 0x000fc60003f66270 */
[----:B------:R-:W-:Y:S04]  /*143e0*/  STL [R1+0x22f0], R8 ;  /* 0x0022f00801007387 */ /* 0x000fe80000100800 */
[----:B------:R-:W4:Y:S01]  /*143f0*/  LDL R15, [R1+0x1dfc] ;  /* 0x001dfc00010f7983 */ /* 0x000f220000100800 */
[----:B------:R-:W-:Y:S02]  /*14400*/  @!P2 IMAD.MOV R7, RZ, RZ, -R7 ;  /* 0x000000ffff07a224 */ /* 0x000fe400078e0a07 */
[----:B------:R-:W-:Y:S01]  /*14410*/  @!P4 IMAD.MOV R6, RZ, RZ, -R6 ;  /* 0x000000ffff06c224 */ /* 0x000fe200078e0a06 */
[----:B---3--:R-:W-:Y:S02]  /*14420*/  ISETP.GE.AND P4, PT, R17, RZ, PT ;  /* 0x000000ff1100720c */ /* 0x008fe40003f86270 */
[----:B------:R-:W-:Y:S04]  /*14430*/  STL [R1+0x22f4], R7 ;  /* 0x0022f40701007387 */ /* 0x000fe80000100800 */
[----:B------:R0:W-:Y:S04]  /*14440*/  STL [R1+0x22f8], R6 ;  /* 0x0022f80601007387 */ /* 0x0001e80000100800 */
[----:B------:R-:W3:Y:S01]  /*14450*/  LDL R17, [R1+0xc94] ;  /* 0x000c940001117983 */ /* 0x000ee20000100800 */
[----:B------:R-:W-:Y:S01]  /*14460*/  ISETP.GE.AND P2, PT, R16, RZ, PT ;  /* 0x000000ff1000720c */ /* 0x000fe20003f46270 */
[----:B------:R-:W-:Y:S01]  /*14470*/  @!P5 IMAD.MOV R5, RZ, RZ, -R5 ;  /* 0x000000ffff05d224 */ /* 0x000fe200078e0a05 */
[----:B-----5:R-:W-:Y:S01]  /*14480*/  ISETP.GE.AND P5, PT, R29, RZ, PT ;  /* 0x000000ff1d00720c */ /* 0x020fe20003fa6270 */
[----:B------:R-:W-:Y:S01]  /*14490*/  @!P0 IMAD.MOV R4, RZ, RZ, -R4 ;  /* 0x000000ffff048224 */ /* 0x000fe200078e0a04 */
[----:B------:R-:W-:Y:S01]  /*144a0*/  ISETP.GE.AND P0, PT, R18, RZ, PT ;  /* 0x000000ff1200720c */ /* 0x000fe20003f06270 */
[----:B------:R-:W-:-:S02]  /*144b0*/  @!P1 IMAD.MOV R3, RZ, RZ, -R3 ;  /* 0x000000ffff039224 */ /* 0x000fc400078e0a03 */
[----:B------:R-:W-:Y:S01]  /*144c0*/  @!P3 IMAD.MOV R2, RZ, RZ, -R2 ;  /* 0x000000ffff02b224 */ /* 0x000fe200078e0a02 */
[----:B------:R-:W-:Y:S04]  /*144d0*/  STL [R1+0x22fc], R5 ;  /* 0x0022fc0501007387 */ /* 0x000fe80000100800 */
[----:B------:R-:W5:Y:S04]  /*144e0*/  LDL R16, [R1+0x1df4] ;  /* 0x001df40001107983 */ /* 0x000f680000100800 */
[----:B------:R-:W3:Y:S04]  /*144f0*/  LDL R29, [R1+0x1dec] ;  /* 0x001dec00011d7983 */ /* 0x000ee80000100800 */
[----:B------:R-:W-:Y:S01]  /*14500*/  STL [R1+0x2300], R4 ;  /* 0x0023000401007387 */ /* 0x000fe20000100800 */
[----:B------:R-:W-:-:S03]  /*14510*/  @!P2 IMAD.MOV R0, RZ, RZ, -R0 ;  /* 0x000000ffff00a224 */ /* 0x000fc600078e0a00 */
[----:B------:R-:W3:Y:S01]  /*14520*/  LDL R18, [R1+0x1df0] ;  /* 0x001df00001127983 */ /* 0x000ee20000100800 */
[----:B------:R-:W-:Y:S02]  /*14530*/  @!P4 IMAD.MOV R27, RZ, RZ, -R27 ;  /* 0x000000ffff1bc224 */ /* 0x000fe400078e0a1b */
[----:B------:R-:W-:Y:S01]  /*14540*/  @!P5 IMAD.MOV R26, RZ, RZ, -R26 ;  /* 0x000000ffff1ad224 */ /* 0x000fe200078e0a1a */
[----:B------:R-:W-:Y:S01]  /*14550*/  STL [R1+0x2304], R3 ;  /* 0x0023040301007387 */ /* 0x000fe20000100800 */
[----:B------:R-:W-:-:S03]  /*14560*/  @!P0 IMAD.MOV R25, RZ, RZ, -R25 ;  /* 0x000000ffff198224 */ /* 0x000fc600078e0a19 */
[----:B------:R-:W-:Y:S04]  /*14570*/  STL [R1+0x2308], R2 ;  /* 0x0023080201007387 */ /* 0x000fe80000100800 */
[----:B------:R1:W-:Y:S04]  /*14580*/  STL [R1+0x230c], R0 ;  /* 0x00230c0001007387 */ /* 0x0003e80000100800 */
[----:B------:R-:W-:Y:S04]  /*14590*/  STL [R1+0x2310], R27 ;  /* 0x0023101b01007387 */ /* 0x000fe80000100800 */
[----:B------:R-:W-:Y:S04]  /*145a0*/  STL [R1+0x2314], R26 ;  /* 0x0023141a01007387 */ /* 0x000fe80000100800 */
[----:B------:R-:W-:Y:S01]  /*145b0*/  STL [R1+0x2318], R25 ;  /* 0x0023181901007387 */ /* 0x000fe20000100800 */
[----:B--2---:R-:W-:-:S02]  /*145c0*/  ISETP.GE.AND P1, PT, R13, RZ, PT ;  /* 0x000000ff0d00720c */ /* 0x004fc40003f26270 */
[----:B----4-:R-:W-:-:S11]  /*145d0*/  ISETP.GE.AND P3, PT, R14, RZ, PT ;  /* 0x000000ff0e00720c */ /* 0x010fd60003f66270 */
[----:B------:R-:W-:Y:S02]  /*145e0*/  @!P1 IMAD.MOV R24, RZ, RZ, -R24 ;  /* 0x000000ffff189224 */ /* 0x000fe400078e0a18 */
[----:B------:R-:W-:-:S03]  /*145f0*/  @!P3 IMAD.MOV R23, RZ, RZ, -R23 ;  /* 0x000000ffff17b224 */ /* 0x000fc600078e0a17 */
[----:B------:R-:W-:Y:S04]  /*14600*/  STL [R1+0x231c], R24 ;  /* 0x00231c1801007387 */ /* 0x000fe80000100800 */
[----:B------:R-:W-:Y:S04]  /*14610*/  STL [R1+0x2320], R23 ;  /* 0x0023201701007387 */ /* 0x000fe80000100800 */
[----:B0-----:R-:W2:Y:S04]  /*14620*/  LDL.LU R6, [R1+0x3d8] ;  /* 0x0003d80001067983 */ /* 0x001ea80000300800 */
[----:B------:R-:W4:Y:S04]  /*14630*/  LDL.LU R7, [R1+0x3d4] ;  /* 0x0003d40001077983 */ /* 0x000f280000300800 */
[----:B------:R-:W4:Y:S04]  /*14640*/  LDL.LU R8, [R1+0x3d0] ;  /* 0x0003d00001087983 */ /* 0x000f280000300800 */
[----:B------:R-:W4:Y:S04]  /*14650*/  LDL.LU R9, [R1+0x3cc] ;  /* 0x0003cc0001097983 */ /* 0x000f280000300800 */
[----:B------:R-:W4:Y:S04]  /*14660*/  LDL.LU R10, [R1+0x3c8] ;  /* 0x0003c800010a7983 */ /* 0x000f280000300800 */
[----:B------:R-:W4:Y:S04]  /*14670*/  LDL.LU R11, [R1+0x3c4] ;  /* 0x0003c400010b7983 */ /* 0x000f280000300800 */
[----:B------:R-:W4:Y:S01]  /*14680*/  LDL.LU R12, [R1+0x3c0] ;  /* 0x0003c000010c7983 */ /* 0x000f220000300800 */
[----:B------:R-:W-:-:S03]  /*14690*/  ISETP.GE.AND P2, PT, R15, RZ, PT ;  /* 0x000000ff0f00720c */ /* 0x000fc60003f46270 */
[----:B------:R-:W4:Y:S04]  /*146a0*/  LDL.LU R13, [R1+0x3bc] ;  /* 0x0003bc00010d7983 */ /* 0x000f280000300800 */
[----:B------:R-:W4:Y:S04]  /*146b0*/  LDL.LU R14, [R1+0x3b8] ;  /* 0x0003b800010e7983 */ /* 0x000f280000300800 */
[----:B------:R-:W4:Y:S01]  /*146c0*/  LDL.LU R15, [R1+0x3b4] ;  /* 0x0003b400010f7983 */ /* 0x000f220000300800 */
[----:B---3--:R-:W-:-:S03]  /*146d0*/  ISETP.GE.AND P5, PT, R17, RZ, PT ;  /* 0x000000ff1100720c */ /* 0x008fc60003fa6270 */
[----:B------:R-:W0:Y:S01]  /*146e0*/  S2R R17, SR_TID.X ;  /* 0x0000000000117919 */ /* 0x000e220000002100 */
[----:B-----5:R-:W-:Y:S02]  /*146f0*/  ISETP.GE.AND P0, PT, R16, RZ, PT ;  /* 0x000000ff1000720c */ /* 0x020fe40003f06270 */
[----:B------:R-:W-:Y:S02]  /*14700*/  ISETP.GE.AND P1, PT, R29, RZ, PT ;  /* 0x000000ff1d00720c */ /* 0x000fe40003f26270 */
[----:B------:R-:W-:Y:S01]  /*14710*/  ISETP.GE.AND P3, PT, R18, RZ, PT ;  /* 0x000000ff1200720c */ /* 0x000fe20003f66270 */
[----:B------:R-:W-:Y:S01]  /*14720*/  @!P2 IMAD.MOV R22, RZ, RZ, -R22 ;  /* 0x000000ffff16a224 */ /* 0x000fe200078e0a16 */
[----:B------:R-:W-:Y:S01]  /*14730*/  ISETP.NE.AND P4, PT, RZ, c[0x0][0x17c], PT ;  /* 0x00005f00ff007a0c */ /* 0x000fe20003f85270 */
[----:B------:R-:W3:Y:S01]  /*14740*/  LDL.LU R16, [R1+0x3b0] ;  /* 0x0003b00001107983 */ /* 0x000ee20000300800 */
[----:B------:R-:W-:Y:S01]  /*14750*/  LOP3.LUT R18, RZ, c[0x0][0x17c], RZ, 0x33, !PT ;  /* 0x00005f00ff127a12 */ /* 0x000fe200078e33ff */
[----:B------:R-:W-:-:S02]  /*14760*/  @!P5 IMAD.MOV R21, RZ, RZ, -R21 ;  /* 0x000000ffff15d224 */ /* 0x000fc400078e0a15 */
[----:B------:R-:W5:Y:S01]  /*14770*/  LDL.LU R29, [R1+0x3ac] ;  /* 0x0003ac00011d7983 */ /* 0x000f620000300800 */
[----:B0-----:R-:W-:-:S05]  /*14780*/  LOP3.LUT R17, R17, 0x7f, RZ, 0xc0, !PT ;  /* 0x0000007f11117812 */ /* 0x001fca00078ec0ff */
[----:B-1----:R-:W-:Y:S02]  /*14790*/  IMAD R0, R17, c[0x0][0x18c], RZ ;  /* 0x0000630011007a24 */ /* 0x002fe400078e02ff */
[----:B------:R-:W-:-:S03]  /*147a0*/  @!P0 IMAD.MOV R20, RZ, RZ, -R20 ;  /* 0x000000ffff148224 */ /* 0x000fc600078e0a14 */
[----:B------:R-:W-:Y:S01]  /*147b0*/  LEA R17, P6, R0, c[0x0][0x168], 0x1 ;  /* 0x00005a0000117a11 */ /* 0x000fe200078c08ff */
[----:B------:R-:W-:Y:S02]  /*147c0*/  @!P1 IMAD.MOV R19, RZ, RZ, -R19 ;  /* 0x000000ffff139224 */ /* 0x000fe400078e0a13 */
[----:B------:R-:W-:Y:S02]  /*147d0*/  @!P3 IMAD.MOV R28, RZ, RZ, -R28 ;  /* 0x000000ffff1cb224 */ /* 0x000fe400078e0a1c */
[----:B------:R-:W-:Y:S04]  /*147e0*/  STL [R1+0x2234], R17 ;  /* 0x0022341101007387 */ /* 0x000fe80000100800 */
[----:B------:R-:W-:Y:S04]  /*147f0*/  STL [R1+0x2324], R22 ;  /* 0x0023241601007387 */ /* 0x000fe80000100800 */
[----:B------:R-:W-:Y:S04]  /*14800*/  STL [R1+0x2328], R21 ;  /* 0x0023281501007387 */ /* 0x000fe80000100800 */
[----:B------:R-:W-:Y:S04]  /*14810*/  STL [R1+0x232c], R20 ;  /* 0x00232c1401007387 */ /* 0x000fe80000100800 */
[----:B------:R-:W-:Y:S04]  /*14820*/  STL [R1+0x2330], R19 ;  /* 0x0023301301007387 */ /* 0x000fe80000100800 */
[----:B------:R-:W-:Y:S01]  /*14830*/  STL [R1+0x2334], R28 ;  /* 0x0023341c01007387 */ /* 0x000fe20000100800 */
[----:B--2---:R-:W-:-:S02]  /*14840*/  SEL R3, R18, R6, !P4 ;  /* 0x0000000612037207 */ /* 0x004fc40006000000 */
[----:B----4-:R-:W-:-:S03]  /*14850*/  SEL R2, R18, R7, !P4 ;  /* 0x0000000712027207 */ /* 0x010fc60006000000 */
[----:B------:R0:W-:Y:S01]  /*14860*/  STL [R1+0x438], R3 ;  /* 0x0004380301007387 */ /* 0x0001e20000100800 */
[----:B------:R-:W-:-:S03]  /*14870*/  SEL R0, R18, R8, !P4 ;  /* 0x0000000812007207 */ /* 0x000fc60006000000 */
[----:B------:R1:W-:Y:S01]  /*14880*/  STL [R1+0x434], R2 ;  /* 0x0004340201007387 */ /* 0x0003e20000100800 */
[----:B0-----:R-:W-:-:S03]  /*14890*/  SEL R3, R18, R9, !P4 ;  /* 0x0000000912037207 */ /* 0x001fc60006000000 */
[----:B------:R0:W-:Y:S01]  /*148a0*/  STL [R1+0x430], R0 ;  /* 0x0004300001007387 */ /* 0x0001e20000100800 */
[----:B-1----:R-:W-:-:S03]  /*148b0*/  SEL R2, R18, R10, !P4 ;  /* 0x0000000a12027207 */ /* 0x002fc60006000000 */
[----:B------:R1:W-:Y:S01]  /*148c0*/  STL [R1+0x42c], R3 ;  /* 0x00042c0301007387 */ /* 0x0003e20000100800 */
[----:B0-----:R-:W-:-:S03]  /*148d0*/  SEL R0, R18, R11, !P4 ;  /* 0x0000000b12007207 */ /* 0x001fc60006000000 */
[----:B------:R0:W-:Y:S01]  /*148e0*/  STL [R1+0x428], R2 ;  /* 0x0004280201007387 */ /* 0x0001e20000100800 */
[----:B-1----:R-:W-:-:S03]  /*148f0*/  SEL R3, R18, R12, !P4 ;  /* 0x0000000c12037207 */ /* 0x002fc60006000000 */
[----:B------:R1:W-:Y:S04]  /*14900*/  STL [R1+0x424], R0 ;  /* 0x0004240001007387 */ /* 0x0003e80000100800 */
[----:B------:R2:W-:Y:S01]  /*14910*/  STL [R1+0x420], R3 ;  /* 0x0004200301007387 */ /* 0x0005e20000100800 */
[C---:B0-----:R-:W-:Y:S02]  /*14920*/  SEL R2, R18.reuse, R13, !P4 ;  /* 0x0000000d12027207 */ /* 0x041fe40006000000 */
[----:B-1----:R-:W-:-:S03]  /*14930*/  SEL R0, R18, R14, !P4 ;  /* 0x0000000e12007207 */ /* 0x002fc60006000000 */
[----:B------:R3:W-:Y:S01]  /*14940*/  STL [R1+0x41c], R2 ;  /* 0x00041c0201007387 */ /* 0x0007e20000100800 */
[----:B--2---:R-:W-:-:S03]  /*14950*/  SEL R3, R18, R15, !P4 ;  /* 0x0000000f12037207 */ /* 0x004fc60006000000 */
[----:B------:R5:W-:Y:S04]  /*14960*/  STL [R1+0x418], R0 ;  /* 0x0004180001007387 */ /* 0x000be80000100800 */
[----:B------:R-:W-:Y:S04]  /*14970*/  STL [R1+0x414], R3 ;  /* 0x0004140301007387 */ /* 0x000fe80000100800 */
[----:B------:R-:W2:Y:S01]  /*14980*/  LDL.LU R28, [R1+0x39c] ;  /* 0x00039c00011c7983 */ /* 0x000ea20000300800 */
[C---:B---3--:R-:W-:Y:S02]  /*14990*/  SEL R2, R18.reuse, R16, !P4 ;  /* 0x0000001012027207 */ /* 0x048fe40006000000 */
[----:B-----5:R-:W-:-:S03]  /*149a0*/  SEL R0, R18, R29, !P4 ;  /* 0x0000001d12007207 */ /* 0x020fc60006000000 */
[----:B------:R-:W-:Y:S04]  /*149b0*/  STL [R1+0x410], R2 ;  /* 0x0004100201007387 */ /* 0x000fe80000100800 */
[----:B--2---:R0:W-:Y:S04]  /*149c0*/  STL [R1+0x2380], R28 ;  /* 0x0023801c01007387 */ /* 0x0041e80000100800 */
[----:B------:R-:W-:Y:S04]  /*149d0*/  STL [R1+0x40c], R0 ;  /* 0x00040c0001007387 */ /* 0x000fe80000100800 */
[----:B0-----:R-:W2:Y:S04]  /*149e0*/  LDL.LU R28, [R1+0x3a0] ;  /* 0x0003a000011c7983 */ /* 0x001ea80000300800 */
[----:B--2---:R0:W-:Y:S04]  /*149f0*/  STL [R1+0x2384], R28 ;  /* 0x0023841c01007387 */ /* 0x0041e80000100800 */
[----:B0-----:R-:W2:Y:S04]  /*14a00*/  LDL.LU R28, [R1+0x3a4] ;  /* 0x0003a400011c7983 */ /* 0x001ea80000300800 */
[----:B--2---:R0:W-:Y:S04]  /*14a10*/  STL [R1+0x2388], R28 ;  /* 0x0023881c01007387 */ /* 0x0041e80000100800 */
[----:B0-----:R-:W2:Y:S04]  /*14a20*/  LDL.LU R28, [R1+0x3a8] ;  /* 0x0003a800011c7983 */ /* 0x001ea80000300800 */
[----:B------:R-:W3:Y:S04]  /*14a30*/  LDL.LU R19, [R1+0x398] ;  /* 0x0003980001137983 */ /* 0x000ee80000300800 */
[----:B------:R-:W4:Y:S04]  /*14a40*/  LDL.LU R20, [R1+0x394] ;  /* 0x0003940001147983 */ /* 0x000f280000300800 */
[----:B------:R-:W5:Y:S04]  /*14a50*/  LDL.LU R21, [R1+0x390] ;  /* 0x0003900001157983 */ /* 0x000f680000300800 */
[----:B------:R-:W3:Y:S04]  /*14a60*/  LDL.LU R22, [R1+0x38c] ;  /* 0x00038c0001167983 */ /* 0x000ee80000300800 */
        /* <DEDUP_REMOVED lines=22> */
[----:B------:R-:W3:Y:S01]  /*14bd0*/  LDL.LU R29, [R1+0x330] ;  /* 0x00033000011d7983 */ /* 0x000ee20000300800 */
[----:B--2---:R-:W-:-:S05]  /*14be0*/  SEL R28, R18, R28, !P4 ;  /* 0x0000001c121c7207 */ /* 0x004fca0006000000 */
[----:B------:R0:W-:Y:S04]  /*14bf0*/  STL [R1+0x408], R28 ;  /* 0x0004081c01007387 */ /* 0x0001e80000100800 */
[----:B0-----:R-:W2:Y:S02]  /*14c00*/  LDL.LU R28, [R1+0x2388] ;  /* 0x00238800011c7983 */ /* 0x001ea40000300800 */
[----:B--2---:R-:W-:-:S05]  /*14c10*/  SEL R28, R18, R28, !P4 ;  /* 0x0000001c121c7207 */ /* 0x004fca0006000000 */
[----:B------:R0:W-:Y:S04]  /*14c20*/  STL [R1+0x404], R28 ;  /* 0x0004041c01007387 */ /* 0x0001e80000100800 */
[----:B0-----:R-:W2:Y:S02]  /*14c30*/  LDL.LU R28, [R1+0x2384] ;  /* 0x00238400011c7983 */ /* 0x001ea40000300800 */
[----:B--2---:R-:W-:-:S05]  /*14c40*/  SEL R28, R18, R28, !P4 ;  /* 0x0000001c121c7207 */ /* 0x004fca0006000000 */
[----:B------:R0:W-:Y:S04]  /*14c50*/  STL [R1+0x400], R28 ;  /* 0x0004001c01007387 */ /* 0x0001e80000100800 */
[----:B0-----:R-:W2:Y:S01]  /*14c60*/  LDL.LU R28, [R1+0x2380] ;  /* 0x00238000011c7983 */ /* 0x001ea20000300800 */
[C---:B---3--:R-:W-:Y:S02]  /*14c70*/  SEL R19, R18.reuse, R19, !P4 ;  /* 0x0000001312137207 */ /* 0x048fe40006000000 */
[C---:B------:R-:W-:Y:S02]  /*14c80*/  SEL R17, R18.reuse, R17, !P4 ;  /* 0x0000001112117207 */ /* 0x040fe40006000000 */
[C---:B------:R-:W-:Y:S02]  /*14c90*/  SEL R3, R18.reuse, R3, !P4 ;  /* 0x0000000312037207 */ /* 0x040fe40006000000 */
[----:B--2---:R-:W-:-:S05]  /*14ca0*/  SEL R28, R18, R28, !P4 ;  /* 0x0000001c121c7207 */ /* 0x004fca0006000000 */
[----:B------:R4:W-:Y:S04]  /*14cb0*/  STL [R1+0x3fc], R28 ;  /* 0x0003fc1c01007387 */ /* 0x0009e80000100800 */
[----:B------:R0:W-:Y:S01]  /*14cc0*/  STL [R1+0x3f8], R19 ;  /* 0x0003f81301007387 */ /* 0x0001e20000100800 */
[C---:B----4-:R-:W-:Y:S02]  /*14cd0*/  SEL R28, R18.reuse, R20, !P4 ;  /* 0x00000014121c7207 */ /* 0x050fe40006000000 */
[C---:B-----5:R-:W-:Y:S02]  /*14ce0*/  SEL R20, R18.reuse, R21, !P4 ;  /* 0x0000001512147207 */ /* 0x060fe40006000000 */
[C---:B0-----:R-:W-:Y:S01]  /*14cf0*/  SEL R19, R18.reuse, R22, !P4 ;  /* 0x0000001612137207 */ /* 0x041fe20006000000 */
[----:B------:R-:W-:Y:S04]  /*14d00*/  STL [R1+0x3f4], R28 ;  /* 0x0003f41c01007387 */ /* 0x000fe80000100800 */
[----:B------:R0:W-:Y:S04]  /*14d10*/  STL [R1+0x3f0], R20 ;  /* 0x0003f01401007387 */ /* 0x0001e80000100800 */
[----:B------:R1:W-:Y:S04]  /*14d20*/  STL [R1+0x3ec], R19 ;  /* 0x0003ec1301007387 */ /* 0x0003e80000100800 */
[----:B------:R2:W-:Y:S01]  /*14d30*/  STL [R1+0x3e8], R17 ;  /* 0x0003e81101007387 */ /* 0x0005e20000100800 */
[----:B0-----:R-:W-:-:S02]  /*14d40*/  SEL R20, R18, R23, !P4 ;  /* 0x0000001712147207 */ /* 0x001fc40006000000 */
[----:B-1----:R-:W-:-:S03]  /*14d50*/  SEL R19, R18, R24, !P4 ;  /* 0x0000001812137207 */ /* 0x002fc60006000000 */
[----:B------:R0:W-:Y:S01]  /*14d60*/  STL [R1+0x3e4], R20 ;  /* 0x0003e41401007387 */ /* 0x0001e20000100800 */
[----:B--2---:R-:W-:-:S03]  /*14d70*/  SEL R17, R18, R25, !P4 ;  /* 0x0000001912117207 */ /* 0x004fc60006000000 */
[----:B------:R1:W-:Y:S04]  /*14d80*/  STL [R1+0x3e0], R19 ;  /* 0x0003e01301007387 */ /* 0x0003e80000100800 */
[----:B------:R2:W-:Y:S01]  /*14d90*/  STL [R1+0x3dc], R17 ;  /* 0x0003dc1101007387 */ /* 0x0005e20000100800 */
[C---:B0-----:R-:W-:Y:S02]  /*14da0*/  SEL R20, R18.reuse, R26, !P4 ;  /* 0x0000001a12147207 */ /* 0x041fe40006000000 */
[----:B-1----:R-:W-:-:S03]  /*14db0*/  SEL R19, R18, R27, !P4 ;  /* 0x0000001b12137207 */ /* 0x002fc60006000000 */
[----:B------:R-:W-:Y:S01]  /*14dc0*/  STL [R1+0x3d8], R20 ;  /* 0x0003d81401007387 */ /* 0x000fe20000100800 */
[C---:B--2---:R-:W-:Y:S02]  /*14dd0*/  SEL R17, R18.reuse, R0, !P4 ;  /* 0x0000000012117207 */ /* 0x044fe40006000000 */
[C---:B------:R-:W-:Y:S01]  /*14de0*/  SEL R0, R18.reuse, R2, !P4 ;  /* 0x0000000212007207 */ /* 0x040fe20006000000 */
[----:B------:R-:W-:Y:S01]  /*14df0*/  STL [R1+0x3d4], R19 ;  /* 0x0003d41301007387 */ /* 0x000fe20000100800 */
[----:B------:R-:W-:-:S03]  /*14e00*/  SEL R2, R18, R4, !P4 ;  /* 0x0000000412027207 */ /* 0x000fc60006000000 */
[----:B------:R-:W-:Y:S04]  /*14e10*/  STL [R1+0x3d0], R17 ;  /* 0x0003d01101007387 */ /* 0x000fe80000100800 */
[----:B------:R0:W-:Y:S04]  /*14e20*/  STL [R1+0x3cc], R0 ;  /* 0x0003cc0001007387 */ /* 0x0001e80000100800 */
        /* <DEDUP_REMOVED lines=25> */
[C---:B0-----:R-:W-:Y:S02]  /*14fc0*/  SEL R2, R18.reuse, R16, !P4 ;  /* 0x0000001012027207 */ /* 0x041fe40006000000 */
[----:B-1----:R-:W-:-:S03]  /*14fd0*/  SEL R0, R18, R29, !P4 ;  /* 0x0000001d12007207 */ /* 0x002fc60006000000 */
        /* <DEDUP_REMOVED lines=529> */
[----:B------:R-:W3:Y:S01]  /*170f0*/  LDL.LU R17, [R1] ;  /* 0x0000000001117983 */ /* 0x000ee20000300800 */
        /* <DEDUP_REMOVED lines=10> */
[C---:B----4-:R-:W-:Y:S02]  /*171a0*/  SEL R20, R18.reuse, R20, !P4 ;  /* 0x0000001412147207 */ /* 0x050fe40006000000 */
[C---:B-----5:R-:W-:Y:S02]  /*171b0*/  SEL R21, R18.reuse, R21, !P4 ;  /* 0x0000001512157207 */ /* 0x060fe40006000000 */
[----:B------:R-:W-:-:S02]  /*171c0*/  SEL R22, R18, R22, !P4 ;  /* 0x0000001612167207 */ /* 0x000fc40006000000 */
[C---:B------:R-:W-:Y:S02]  /*171d0*/  SEL R23, R18.reuse, R23, !P4 ;  /* 0x0000001712177207 */ /* 0x040fe40006000000 */
[C---:B------:R-:W-:Y:S02]  /*171e0*/  SEL R24, R18.reuse, R24, !P4 ;  /* 0x0000001812187207 */ /* 0x040fe40006000000 */
[C---:B------:R-:W-:Y:S02]  /*171f0*/  SEL R25, R18.reuse, R25, !P4 ;  /* 0x0000001912197207 */ /* 0x040fe40006000000 */
[C---:B------:R-:W-:Y:S02]  /*17200*/  SEL R26, R18.reuse, R26, !P4 ;  /* 0x0000001a121a7207 */ /* 0x040fe40006000000 */
[C---:B------:R-:W-:Y:S02]  /*17210*/  SEL R27, R18.reuse, R27, !P4 ;  /* 0x0000001b121b7207 */ /* 0x040fe40006000000 */
        /* <DEDUP_REMOVED lines=17> */
[----:B--2---:R-:W-:-:S05]  /*17330*/  SEL R28, R18, R28, !P4 ;  /* 0x0000001c121c7207 */ /* 0x004fca0006000000 */
[----:B------:R0:W-:Y:S04]  /*17340*/  STL [R1+0xdc], R28 ;  /* 0x0000dc1c01007387 */ /* 0x0001e80000100800 */
[----:B0-----:R-:W2:Y:S04]  /*17350*/  LDL.LU R28, [R1+0x2334] ;  /* 0x00233400011c7983 */ /* 0x001ea80000300800 */
[----:B------:R0:W-:Y:S04]  /*17360*/  STL [R1+0xd8], R19 ;  /* 0x0000d81301007387 */ /* 0x0001e80000100800 */
[----:B0-----:R-:W3:Y:S04]  /*17370*/  LDL.LU R19, [R1+0x2330] ;  /* 0x0023300001137983 */ /* 0x001ee80000300800 */
[----:B------:R0:W-:Y:S04]  /*17380*/  STL [R1+0xd4], R20 ;  /* 0x0000d41401007387 */ /* 0x0001e80000100800 */
[----:B0-----:R-:W4:Y:S04]  /*17390*/  LDL.LU R20, [R1+0x232c] ;  /* 0x00232c0001147983 */ /* 0x001f280000300800 */
[----:B------:R0:W-:Y:S04]  /*173a0*/  STL [R1+0xd0], R21 ;  /* 0x0000d01501007387 */ /* 0x0001e80000100800 */
[----:B0-----:R-:W5:Y:S04]  /*173b0*/  LDL.LU R21, [R1+0x2328] ;  /* 0x0023280001157983 */ /* 0x001f680000300800 */
[----:B------:R0:W-:Y:S04]  /*173c0*/  STL [R1+0xcc], R22 ;  /* 0x0000cc1601007387 */ /* 0x0001e80000100800 */
[----:B0-----:R-:W2:Y:S04]  /*173d0*/  LDL.LU R22, [R1+0x2324] ;  /* 0x0023240001167983 */ /* 0x001ea80000300800 */
        /* <DEDUP_REMOVED lines=43> */
[----:B0-----:R-:W5:Y:S01]  /*17690*/  LDL.LU R29, [R1+0x22cc] ;  /* 0x0022cc00011d7983 */ /* 0x001f620000300800 */
[----:B------:R-:W-:-:S05]  /*176a0*/  SEL R17, R18, R17, !P4 ;  /* 0x0000001112117207 */ /* 0x000fca0006000000 */
[----:B------:R0:W-:Y:S01]  /*176b0*/  STL [R1+0x70], R17 ;  /* 0x0000701101007387 */ /* 0x0001e20000100800 */
[C---:B--2---:R-:W-:Y:S02]  /*176c0*/  SEL R6, R18.reuse, R6, !P4 ;  /* 0x0000000612067207 */ /* 0x044fe40006000000 */
[C---:B---3--:R-:W-:Y:S02]  /*176d0*/  SEL R7, R18.reuse, R7, !P4 ;  /* 0x0000000712077207 */ /* 0x048fe40006000000 */
[C---:B----4-:R-:W-:Y:S02]  /*176e0*/  SEL R8, R18.reuse, R8, !P4 ;  /* 0x0000000812087207 */ /* 0x050fe40006000000 */
[C---:B-----5:R-:W-:Y:S02]  /*176f0*/  SEL R9, R18.reuse, R9, !P4 ;  /* 0x0000000912097207 */ /* 0x060fe40006000000 */
[C---:B------:R-:W-:Y:S02]  /*17700*/  SEL R10, R18.reuse, R10, !P4 ;  /* 0x0000000a120a7207 */ /* 0x040fe40006000000 */
[----:B------:R-:W-:-:S02]  /*17710*/  SEL R11, R18, R11, !P4 ;  /* 0x0000000b120b7207 */ /* 0x000fc40006000000 */
[C---:B------:R-:W-:Y:S02]  /*17720*/  SEL R12, R18.reuse, R12, !P4 ;  /* 0x0000000c120c7207 */ /* 0x040fe40006000000 */
[C---:B------:R-:W-:Y:S02]  /*17730*/  SEL R13, R18.reuse, R13, !P4 ;  /* 0x0000000d120d7207 */ /* 0x040fe40006000000 */
[C---:B------:R-:W-:Y:S02]  /*17740*/  SEL R14, R18.reuse, R14, !P4 ;  /* 0x0000000e120e7207 */ /* 0x040fe40006000000 */
[C---:B------:R-:W-:Y:S02]  /*17750*/  SEL R15, R18.reuse, R15, !P4 ;  /* 0x0000000f120f7207 */ /* 0x040fe40006000000 */
[C---:B------:R-:W-:Y:S02]  /*17760*/  SEL R16, R18.reuse, R16, !P4 ;  /* 0x0000001012107207 */ /* 0x040fe40006000000 */
[----:B0-----:R-:W-:-:S05]  /*17770*/  SEL R17, R18, R29, !P4 ;  /* 0x0000001d12117207 */ /* 0x001fca0006000000 */
[----:B------:R-:W-:Y:S04]  /*17780*/  STL [R1+0x6c], R17 ;  /* 0x00006c1101007387 */ /* 0x000fe80000100800 */
[----:B------:R-:W-:Y:S04]  /*17790*/  STL [R1+0x68], R16 ;  /* 0x0000681001007387 */ /* 0x000fe80000100800 */
[----:B------:R-:W-:Y:S04]  /*177a0*/  STL [R1+0x64], R15 ;  /* 0x0000640f01007387 */ /* 0x000fe80000100800 */
[----:B------:R-:W-:Y:S04]  /*177b0*/  STL [R1+0x60], R14 ;  /* 0x0000600e01007387 */ /* 0x000fe80000100800 */
[----:B------:R-:W-:Y:S04]  /*177c0*/  STL [R1+0x5c], R13 ;  /* 0x00005c0d01007387 */ /* 0x000fe80000100800 */
[----:B------:R-:W-:Y:S04]  /*177d0*/  STL [R1+0x54], R12 ;  /* 0x0000540c01007387 */ /* 0x000fe80000100800 */
[----:B------:R-:W-:Y:S04]  /*177e0*/  STL [R1+0x4c], R11 ;  /* 0x00004c0b01007387 */ /* 0x000fe80000100800 */
[----:B------:R0:W-:Y:S04]  /*177f0*/  STL [R1+0x38], R10 ;  /* 0x0000380a01007387 */ /* 0x0001e80000100800 */
[----:B------:R1:W-:Y:S04]  /*17800*/  STL [R1+0x2c], R9 ;  /* 0x00002c0901007387 */ /* 0x0003e80000100800 */
[----:B------:R-:W-:Y:S04]  /*17810*/  STL [R1+0x1c], R8 ;  /* 0x00001c0801007387 */ /* 0x000fe80000100800 */
[----:B0-----:R-:W2:Y:S04]  /*17820*/  LDL.LU R10, [R1+0x43c] ;  /* 0x00043c00010a7983 */ /* 0x001ea80000300800 */
[----:B------:R-:W-:Y:S04]  /*17830*/  STL [R1+0x14], R7 ;  /* 0x0000140701007387 */ /* 0x000fe80000100800 */
[----:B------:R-:W3:Y:S04]  /*17840*/  LDL.LU R11, [R1+0x440] ;  /* 0x00044000010b7983 */ /* 0x000ee80000300800 */
[----:B------:R-:W-:Y:S04]  /*17850*/  STL [R1+0x8], R6 ;  /* 0x0000080601007387 */ /* 0x000fe80000100800 */
[----:B------:R-:W4:Y:S04]  /*17860*/  LDL.LU R12, [R1+0x438] ;  /* 0x00043800010c7983 */ /* 0x000f280000300800 */
[----:B------:R-:W5:Y:S04]  /*17870*/  LDL.LU R13, [R1+0x434] ;  /* 0x00043400010d7983 */ /* 0x000f680000300800 */
[----:B------:R-:W5:Y:S04]  /*17880*/  LDL.LU R14, [R1+0x430] ;  /* 0x00043000010e7983 */ /* 0x000f680000300800 */
[----:B------:R-:W5:Y:S04]  /*17890*/  LDL.LU R16, [R1+0x42c] ;  /* 0x00042c0001107983 */ /* 0x000f680000300800 */
[----:B-1----:R-:W0:Y:S01]  /*178a0*/  S2R R9, SR_TID.X ;  /* 0x0000000000097919 */ /* 0x002e220000002100 */
[----:B------:R-:W-:-:S02]  /*178b0*/  SEL R17, R18, R5, !P4 ;  /* 0x0000000512117207 */ /* 0x000fc40006000000 */
[C---:B------:R-:W-:Y:S01]  /*178c0*/  SEL R29, R18.reuse, R4, !P4 ;  /* 0x00000004121d7207 */ /* 0x040fe20006000000 */
[----:B------:R-:W5:Y:S01]  /*178d0*/  LDL.LU R15, [R1+0x424] ;  /* 0x00042400010f7983 */ /* 0x000f620000300800 */
[C---:B------:R-:W-:Y:S02]  /*178e0*/  SEL R3, R18.reuse, R3, !P4 ;  /* 0x0000000312037207 */ /* 0x040fe40006000000 */
[C---:B------:R-:W-:Y:S01]  /*178f0*/  SEL R2, R18.reuse, R2, !P4 ;  /* 0x0000000212027207 */ /* 0x040fe20006000000 */
[----:B------:R-:W-:Y:S01]  /*17900*/  STL [R1+0x2238], R17 ;  /* 0x0022381101007387 */ /* 0x000fe20000100800 */
[C---:B------:R-:W-:Y:S02]  /*17910*/  SEL R0, R18.reuse, R0, !P4 ;  /* 0x0000000012007207 */ /* 0x040fe40006000000 */
[C---:B------:R-:W-:Y:S01]  /*17920*/  SEL R27, R18.reuse, R27, !P4 ;  /* 0x0000001b121b7207 */ /* 0x040fe20006000000 */
[----:B------:R-:W-:Y:S01]  /*17930*/  STL [R1+0x223c], R29 ;  /* 0x00223c1d01007387 */ /* 0x000fe20000100800 */
[----:B------:R-:W-:-:S02]  /*17940*/  SEL R26, R18, R26, !P4 ;  /* 0x0000001a121a7207 */ /* 0x000fc40006000000 */
[C---:B------:R-:W-:Y:S01]  /*17950*/  SEL R25, R18.reuse, R25, !P4 ;  /* 0x0000001912197207 */ /* 0x040fe20006000000 */
[----:B------:R-:W-:Y:S01]  /*17960*/  STL [R1+0x2240], R3 ;  /* 0x0022400301007387 */ /* 0x000fe20000100800 */
[----:B------:R-:W-:-:S03]  /*17970*/  SEL R24, R18, R24, !P4 ;  /* 0x0000001812187207 */ /* 0x000fc60006000000 */
        /* <DEDUP_REMOVED lines=8> */
[----:B------:R1:W-:Y:S01]  /*17a00*/  STL [R1+0x2254], R25 ;  /* 0x0022541901007387 */ /* 0x0003e20000100800 */
[C---:B------:R-:W-:Y:S02]  /*17a10*/  SEL R19, R18.reuse, R19, !P4 ;  /* 0x0000001312137207 */ /* 0x040fe40006000000 */
[----:B------:R-:W-:Y:S02]  /*17a20*/  SEL R18, R18, R28, !P4 ;  /* 0x0000001c12127207 */ /* 0x000fe40006000000 */
[----:B0-----:R-:W-:Y:S01]  /*17a30*/  LOP3.LUT R9, R9, 0x7f, RZ, 0xc0, !PT ;  /* 0x0000007f09097812 */ /* 0x001fe200078ec0ff */
[----:B-1----:R-:W5:Y:S04]  /*17a40*/  LDL.LU R25, [R1+0x428] ;  /* 0x0004280001197983 */ /* 0x002f680000300800 */
[----:B------:R-:W-:Y:S04]  /*17a50*/  STL [R1+0x2258], R24 ;  /* 0x0022581801007387 */ /* 0x000fe80000100800 */
[----:B------:R-:W-:Y:S04]  /*17a60*/  STL [R1+0x225c], R23 ;  /* 0x00225c1701007387 */ /* 0x000fe80000100800 */
[----:B------:R-:W-:Y:S04]  /*17a70*/  STL [R1+0x2260], R22 ;  /* 0x0022601601007387 */ /* 0x000fe80000100800 */
[----:B------:R-:W-:Y:S04]  /*17a80*/  STL [R1+0x2264], R21 ;  /* 0x0022641501007387 */ /* 0x000fe80000100800 */
[----:B------:R-:W-:Y:S01]  /*17a90*/  STL [R1+0x2268], R20 ;  /* 0x0022681401007387 */ /* 0x000fe20000100800 */
[----:B------:R-:W-:-:S03]  /*17aa0*/  IMAD R9, R9, c[0x0][0x18c], RZ ;  /* 0x0000630009097a24 */ /* 0x000fc600078e02ff */
[----:B------:R-:W-:Y:S04]  /*17ab0*/  STL [R1+0x226c], R19 ;  /* 0x00226c1301007387 */ /* 0x000fe80000100800 */
[----:B------:R-:W-:Y:S04]  /*17ac0*/  STL [R1+0x2270], R18 ;  /* 0x0022701201007387 */ /* 0x000fe80000100800 */
[----:B------:R-:W5:Y:S04]  /*17ad0*/  LDL.LU R26, [R1+0x420] ;  /* 0x00042000011a7983 */ /* 0x000f680000300800 */
[----:B------:R-:W5:Y:S04]  /*17ae0*/  LDL.LU R27, [R1+0x41c] ;  /* 0x00041c00011b7983 */ /* 0x000f680000300800 */
[----:B------:R-:W5:Y:S01]  /*17af0*/  LDL.LU R0, [R1+0x418] ;  /* 0x0004180001007983 */ /* 0x000f620000300800 */
[----:B------:R-:W-:-:S03]  /*17b00*/  LEA.HI.X.SX32 R4, R9, c[0x0][0x16c], 0x1, P6 ;  /* 0x00005b0009047a11 */ /* 0x000fc600030f0eff */
[----:B------:R-:W5:Y:S04]  /*17b10*/  LDL.LU R2, [R1+0x414] ;  /* 0x0004140001027983 */ /* 0x000f680000300800 */
[----:B------:R-:W5:Y:S04]  /*17b20*/  LDL.LU R3, [R1+0x410] ;  /* 0x0004100001037983 */ /* 0x000f680000300800 */
[----:B------:R-:W5:Y:S04]  /*17b30*/  LDL.LU R29, [R1+0x40c] ;  /* 0x00040c00011d7983 */ /* 0x000f680000300800 */
[----:B------:R-:W5:Y:S04]  /*17b40*/  LDL.LU R17, [R1+0x408] ;  /* 0x0004080001117983 */ /* 0x000f680000300800 */
[----:B------:R-:W5:Y:S04]  /*17b50*/  LDL.LU R5, [R1+0x404] ;  /* 0x0004040001057983 */ /* 0x000f680000300800 */
[----:B------:R-:W5:Y:S04]  /*17b60*/  LDL.LU R6, [R1+0x400] ;  /* 0x0004000001067983 */ /* 0x000f680000300800 */
[----:B------:R-:W5:Y:S04]  /*17b70*/  LDL.LU R7, [R1+0x3fc] ;  /* 0x0003fc0001077983 */ /* 0x000f680000300800 */
[----:B------:R-:W5:Y:S04]  /*17b80*/  LDL.LU R8, [R1+0x3f8] ;  /* 0x0003f80001087983 */ /* 0x000f680000300800 */
[----:B------:R3:W-:Y:S04]  /*17b90*/  STL [R1+0x222c], R4 ;  /* 0x00222c0401007387 */ /* 0x0007e80000100800 */
[----:B------:R-:W5:Y:S01]  /*17ba0*/  LDL.LU R9, [R1+0x3f4] ;  /* 0x0003f40001097983 */ /* 0x000f620000300800 */
[----:B--2---:R-:W-:-:S05]  /*17bb0*/  IMAD R10, R10, c[0x0][0x184], RZ ;  /* 0x000061000a0a7a24 */ /* 0x004fca00078e02ff */
[----:B------:R0:W-:Y:S01]  /*17bc0*/  STL [R1+0x58], R10 ;  /* 0x0000580a01007387 */ /* 0x0001e20000100800 */
[----:B---3--:R-:W-:-:S03]  /*17bd0*/  IMAD R4, R11, c[0x0][0x184], RZ ;  /* 0x000061000b047a24 */ /* 0x008fc600078e02ff */
[----:B0-----:R-:W2:Y:S01]  /*17be0*/  LDL.LU R10, [R1+0x3f0] ;  /* 0x0003f000010a7983 */ /* 0x001ea20000300800 */
[----:B----4-:R-:W-:-:S03]  /*17bf0*/  IMAD R18, R12, c[0x0][0x190], RZ ;  /* 0x000064000c127a24 */ /* 0x010fc600078e02ff */
[----:B------:R-:W3:Y:S04]  /*17c00*/  LDL.LU R11, [R1+0x3ec] ;  /* 0x0003ec00010b7983 */ /* 0x000ee80000300800 */
[----:B------:R5:W-:Y:S04]  /*17c10*/  STL [R1+0x2274], R4 ;  /* 0x0022740401007387 */ /* 0x000be80000100800 */
[----:B------:R-:W4:Y:S01]  /*17c20*/  LDL.LU R12, [R1+0x3e8] ;  /* 0x0003e800010c7983 */ /* 0x000f220000300800 */
[----:B-----5:R-:W-:-:S03]  /*17c30*/  IMAD R4, R13, c[0x0][0x190], RZ ;  /* 0x000064000d047a24 */ /* 0x020fc600078e02ff */
[----:B------:R0:W-:Y:S04]  /*17c40*/  STL [R1+0x48], R18 ;  /* 0x0000481201007387 */ /* 0x0001e80000100800 */
[----:B------:R-:W5:Y:S04]  /*17c50*/  LDL.LU R13, [R1+0x3e4] ;  /* 0x0003e400010d7983 */ /* 0x000f680000300800 */
[----:B------:R1:W-:Y:S01]  /*17c60*/  STL [R1+0x44], R4 ;  /* 0x0000440401007387 */ /* 0x0003e20000100800 */
[----:B0-----:R-:W-:-:S03]  /*17c70*/  IMAD R18, R14, c[0x0][0x190], RZ ;  /* 0x000064000e127a24 */ /* 0x001fc600078e02ff */
[----:B------:R-:W5:Y:S04]  /*17c80*/  LDL.LU R14, [R1+0x3e0] ;  /* 0x0003e000010e7983 */ /* 0x000f680000300800 */
[----:B------:R-:W-:Y:S01]  /*17c90*/  STL [R1+0x40], R18 ;  /* 0x0000401201007387 */ /* 0x000fe20000100800 */
[----:B-1----:R-:W-:-:S03]  /*17ca0*/  IMAD R4, R16, c[0x0][0x190], RZ ;  /* 0x0000640010047a24 */ /* 0x002fc600078e02ff */
[----:B------:R-:W5:Y:S04]  /*17cb0*/  LDL.LU R16, [R1+0x3dc] ;  /* 0x0003dc0001107983 */ /* 0x000f680000300800 */
[----:B------:R0:W-:Y:S02]  /*17cc0*/  STL [R1+0x3c], R4 ;  /* 0x00003c0401007387 */ /* 0x0001e40000100800 */
[----:B0-----:R-:W-:Y:S02]  /*17cd0*/  IMAD R4, R15, c[0x0][0x190], RZ ;  /* 0x000064000f047a24 */ /* 0x001fe400078e02ff */
[----:B------:R-:W5:Y:S01]  /*17ce0*/  LDL.LU R15, [R1+0x3d8] ;  /* 0x0003d800010f7983 */ /* 0x000f620000300800 */
[----:B------:R-:W-:-:S05]  /*17cf0*/  IMAD R18, R25, c[0x0][0x190], RZ ;  /* 0x0000640019127a24 */ /* 0x000fca00078e02ff */
[----:B------:R0:W-:Y:S04]  /*17d00*/  STL [R1+0x34], R18 ;  /* 0x0000341201007387 */ /* 0x0001e80000100800 */
[----:B------:R1:W-:Y:S01]  /*17d10*/  STL [R1+0x30], R4 ;  /* 0x0000300401007387 */ /* 0x0003e20000100800 */
[----:B------:R-:W-:Y:S02]  /*17d20*/  IMAD R19, R26, c[0x0][0x190], RZ ;  /* 0x000064001a137a24 */ /* 0x000fe400078e02ff */
[----:B0-----:R-:W-:-:S03]  /*17d30*/  IMAD R18, R27, c[0x0][0x190], RZ ;  /* 0x000064001b127a24 */ /* 0x001fc600078e02ff */
[----:B------:R-:W-:Y:S01]  /*17d40*/  STL [R1+0x28], R19 ;  /* 0x0000281301007387 */ /* 0x000fe20000100800 */
[----:B-1----:R-:W-:-:S03]  /*17d50*/  IMAD R4, R0, c[0x0][0x190], RZ ;  /* 0x0000640000047a24 */ /* 0x002fc600078e02ff */
[----:B------:R-:W-:Y:S01]  /*17d60*/  STL [R1+0x24], R18 ;  /* 0x0000241201007387 */ /* 0x000fe20000100800 */
[----:B------:R-:W-:-:S03]  /*17d70*/  IMAD R0, R2, c[0x0][0x190], RZ ;  /* 0x0000640002007a24 */ /* 0x000fc600078e02ff */
[----:B------:R-:W-:Y:S01]  /*17d80*/  STL [R1+0x20], R4 ;  /* 0x0000200401007387 */ /* 0x000fe20000100800 */
[----:B------:R-:W-:-:S03]  /*17d90*/  IMAD R3, R3, c[0x0][0x190], RZ ;  /* 0x0000640003037a24 */ /* 0x000fc600078e02ff */
[----:B------:R0:W-:Y:S01]  /*17da0*/  STL [R1+0x18], R0 ;  /* 0x0000180001007387 */ /* 0x0001e20000100800 */
[----:B------:R-:W-:-:S03]  /*17db0*/  IMAD R2, R29, c[0x0][0x190], RZ ;  /* 0x000064001d027a24 */ /* 0x000fc600078e02ff */
[----:B------:R-:W-:Y:S01]  /*17dc0*/  STL [R1+0x10], R3 ;  /* 0x0000100301007387 */ /* 0x000fe20000100800 */
[----:B0-----:R-:W-:Y:S02]  /*17dd0*/  IMAD R0, R17, c[0x0][0x190], RZ ;  /* 0x0000640011007a24 */ /* 0x001fe400078e02ff */
[----:B------:R-:W-:Y:S01]  /*17de0*/  IMAD R28, R5, c[0x0][0x190], RZ ;  /* 0x00006400051c7a24 */ /* 0x000fe200078e02ff */
[----:B------:R-:W-:Y:S01]  /*17df0*/  STL [R1+0xc], R2 ;  /* 0x00000c0201007387 */ /* 0x000fe20000100800 */
[----:B------:R-:W-:-:S03]  /*17e00*/  IMAD R5, R6, c[0x0][0x190], RZ ;  /* 0x0000640006057a24 */ /* 0x000fc600078e02ff */
[----:B------:R-:W-:Y:S01]  /*17e10*/  STL [R1+0x2220], R28 ;  /* 0x0022201c01007387 */ /* 0x000fe20000100800 */
[----:B------:R-:W-:-:S03]  /*17e20*/  IMAD R6, R7, c[0x0][0x190], RZ ;  /* 0x0000640007067a24 */ /* 0x000fc600078e02ff */
[----:B------:R-:W-:Y:S01]  /*17e30*/  STL [R1+0x4], R0 ;  /* 0x0000040001007387 */ /* 0x000fe20000100800 */
[----:B------:R-:W-:-:S03]  /*17e40*/  IMAD R7, R8, c[0x0][0x190], RZ ;  /* 0x0000640008077a24 */ /* 0x000fc600078e02ff */
[----:B------:R-:W-:Y:S01]  /*17e50*/  STL [R1+0x2224], R5 ;  /* 0x0022240501007387 */ /* 0x000fe20000100800 */
[----:B------:R-:W-:-:S03]  /*17e60*/  IMAD R8, R9, c[0x0][0x190], RZ ;  /* 0x0000640009087a24 */ /* 0x000fc600078e02ff */
[----:B------:R-:W-:Y:S04]  /*17e70*/  STL [R1+0x2228], R6 ;  /* 0x0022280601007387 */ /* 0x000fe80000100800 */
[----:B------:R-:W-:Y:S04]  /*17e80*/  STL [R1+0x2230], R7 ;  /* 0x0022300701007387 */ /* 0x000fe80000100800 */
[----:B------:R-:W-:Y:S01]  /*17e90*/  STL [R1+0x2278], R8 ;  /* 0x0022780801007387 */ /* 0x000fe20000100800 */
[----:B--2---:R-:W-:Y:S02]  /*17ea0*/  IMAD R9, R10, c[0x0][0x190], RZ ;  /* 0x000064000a097a24 */ /* 0x004fe400078e02ff */
[----:B---3--:R-:W-:-:S03]  /*17eb0*/  IMAD R10, R11, c[0x0][0x190], RZ ;  /* 0x000064000b0a7a24 */ /* 0x008fc600078e02ff */
[----:B------:R-:W-:Y:S01]  /*17ec0*/  STL [R1+0x227c], R9 ;  /* 0x00227c0901007387 */ /* 0x000fe20000100800 */
[----:B----4-:R-:W-:-:S03]  /*17ed0*/  IMAD R11, R12, c[0x0][0x190], RZ ;  /* 0x000064000c0b7a24 */ /* 0x010fc600078e02ff */
[----:B------:R-:W-:Y:S04]  /*17ee0*/  STL [R1+0x2280], R10 ;  /* 0x0022800a01007387 */ /* 0x000fe80000100800 */
[----:B------:R-:W-:Y:S01]  /*17ef0*/  STL [R1+0x2284], R11 ;  /* 0x0022840b01007387 */ /* 0x000fe20000100800 */
[----:B-----5:R-:W-:Y:S02]  /*17f00*/  IMAD R12, R13, c[0x0][0x190], RZ ;  /* 0x000064000d0c7a24 */ /* 0x020fe400078e02ff */
[----:B------:R-:W-:-:S03]  /*17f10*/  IMAD R13, R14, c[0x0][0x190], RZ ;  /* 0x000064000e0d7a24 */ /* 0x000fc600078e02ff */
[----:B------:R-:W-:Y:S04]  /*17f20*/  STL [R1+0x2288], R12 ;  /* 0x0022880c01007387 */ /* 0x000fe80000100800 */
[----:B------:R-:W-:Y:S01]  /*17f30*/  STL [R1+0x228c], R13 ;  /* 0x00228c0d01007387 */ /* 0x000fe20000100800 */
[----:B------:R-:W-:-:S03]  /*17f40*/  IMAD R14, R16, c[0x0][0x190], RZ ;  /* 0x00006400100e7a24 */ /* 0x000fc600078e02ff */
[----:B------:R-:W2:Y:S04]  /*17f50*/  LDL.LU R16, [R1+0x3d4] ;  /* 0x0003d40001107983 */ /* 0x000ea80000300800 */
[----:B------:R0:W-:Y:S04]  /*17f60*/  STL [R1+0x2290], R14 ;  /* 0x0022900e01007387 */ /* 0x0001e80000100800 */
[----:B0-----:R-:W3:Y:S04]  /*17f70*/  LDL.LU R14, [R1+0x3c8] ;  /* 0x0003c800010e7983 */ /* 0x001ee80000300800 */
[----:B------:R-:W4:Y:S04]  /*17f80*/  LDL.LU R13, [R1+0x3c4] ;  /* 0x0003c400010d7983 */ /* 0x000f280000300800 */
        /* <DEDUP_REMOVED lines=16> */
[----:B------:R-:W5:Y:S01]  /*18090*/  LDL.LU R24, [R1+0x394] ;  /* 0x0003940001187983 */ /* 0x000f620000300800 */
[----:B------:R-:W-:-:S03]  /*180a0*/  IMAD R15, R15, c[0x0][0x190], RZ ;  /* 0x000064000f0f7a24 */ /* 0x000fc600078e02ff */
        /* <DEDUP_REMOVED lines=9> */
[----:B0-----:R-:W5:Y:S01]  /*18140*/  LDL.LU R15, [R1+0x3cc] ;  /* 0x0003cc00010f7983 */ /* 0x001f620000300800 */
[----:B--2---:R-:W-:-:S05]  /*18150*/  IMAD R16, R16, c[0x0][0x190], RZ ;  /* 0x0000640010107a24 */ /* 0x004fca00078e02ff */
[----:B------:R0:W-:Y:S04]  /*18160*/  STL [R1+0x2298], R16 ;  /* 0x0022981001007387 */ /* 0x0001e80000100800 */
[----:B0-----:R-:W2:Y:S01]  /*18170*/  LDL.LU R16, [R1+0x3d0] ;  /* 0x0003d00001107983 */ /* 0x001ea20000300800 */
[----:B---3--:R-:W-:Y:S02]  /*18180*/  IMAD R14, R14, c[0x0][0x190], RZ ;  /* 0x000064000e0e7a24 */ /* 0x008fe400078e02ff */
[----:B----4-:R-:W-:Y:S02]  /*18190*/  IMAD R13, R13, c[0x0][0x190], RZ ;  /* 0x000064000d0d7a24 */ /* 0x010fe400078e02ff */
[----:B-----5:R-:W-:Y:S02]  /*181a0*/  IMAD R12, R12, c[0x0][0x190], RZ ;  /* 0x000064000c0c7a24 */ /* 0x020fe400078e02ff */
[----:B------:R-:W-:-:S02]  /*181b0*/  IMAD R11, R11, c[0x0][0x190], RZ ;  /* 0x000064000b0b7a24 */ /* 0x000fc400078e02ff */
[----:B------:R-:W-:Y:S02]  /*181c0*/  IMAD R10, R10, c[0x0][0x190], RZ ;  /* 0x000064000a0a7a24 */ /* 0x000fe400078e02ff */
[----:B------:R-:W-:Y:S02]  /*181d0*/  IMAD R9, R9, c[0x0][0x190], RZ ;  /* 0x0000640009097a24 */ /* 0x000fe400078e02ff */
[----:B------:R-:W-:Y:S02]  /*181e0*/  IMAD R8, R8, c[0x0][0x190], RZ ;  /* 0x0000640008087a24 */ /* 0x000fe400078e02ff */
[----:B------:R-:W-:Y:S02]  /*181f0*/  IMAD R7, R7, c[0x0][0x190], RZ ;  /* 0x0000640007077a24 */ /* 0x000fe400078e02ff */
[----:B------:R-:W-:Y:S02]  /*18200*/  IMAD R6, R6, c[0x0][0x190], RZ ;  /* 0x0000640006067a24 */ /* 0x000fe400078e02ff */
[----:B------:R-:W-:-:S02]  /*18210*/  IMAD R5, R5, c[0x0][0x190], RZ ;  /* 0x0000640005057a24 */ /* 0x000fc400078e02ff */
[----:B------:R-:W-:Y:S02]  /*18220*/  IMAD R15, R15, c[0x0][0x190], RZ ;  /* 0x000064000f0f7a24 */ /* 0x000fe400078e02ff */
[----:B------:R-:W-:Y:S02]  /*18230*/  IMAD R3, R3, c[0x0][0x190], RZ ;  /* 0x0000640003037a24 */ /* 0x000fe400078e02ff */
[----:B--2---:R-:W-:-:S05]  /*18240*/  IMAD R16, R16, c[0x0][0x190], RZ ;  /* 0x0000640010107a24 */ /* 0x004fca00078e02ff */
[----:B------:R-:W-:Y:S04]  /*18250*/  STL [R1+0x218], R16 ;  /* 0x0002181001007387 */ /* 0x000fe80000100800 */
        /* <DEDUP_REMOVED lines=10> */
[----:B------:R2:W-:Y:S01]  /*18300*/  STL [R1+0x2fc], R5 ;  /* 0x0002fc0501007387 */ /* 0x0005e20000100800 */
[----:B0-----:R-:W-:-:S02]  /*18310*/  IMAD R7, R28, c[0x0][0x190], RZ ;  /* 0x000064001c077a24 */ /* 0x001fc400078e02ff */
[----:B-1----:R-:W-:Y:S02]  /*18320*/  IMAD R6, R4, c[0x0][0x190], RZ ;  /* 0x0000640004067a24 */ /* 0x002fe400078e02ff */
[----:B------:R-:W-:Y:S02]  /*18330*/  IMAD R4, R19, c[0x0][0x190], RZ ;  /* 0x0000640013047a24 */ /* 0x000fe400078e02ff */
[----:B--2---:R-:W-:Y:S01]  /*18340*/  IMAD R5, R18, c[0x0][0x190], RZ ;  /* 0x0000640012057a24 */ /* 0x004fe200078e02ff */
[----:B------:R-:W-:Y:S04]  /*18350*/  STL [R1+0x314], R7 ;  /* 0x0003140701007387 */ /* 0x000fe80000100800 */
[----:B------:R0:W-:Y:S04]  /*18360*/  STL [R1+0x324], R6 ;  /* 0x0003240601007387 */ /* 0x0001e80000100800 */
[----:B------:R1:W-:Y:S04]  /*18370*/  STL [R1+0x33c], R5 ;  /* 0x00033c0501007387 */ /* 0x0003e80000100800 */
[----:B------:R2:W-:Y:S01]  /*18380*/  STL [R1+0x34c], R4 ;  /* 0x00034c0401007387 */ /* 0x0005e20000100800 */
[----:B0-----:R-:W-:-:S02]  /*18390*/  IMAD R6, R20, c[0x0][0x190], RZ ;  /* 0x0000640014067a24 */ /* 0x001fc400078e02ff */
[----:B-1----:R-:W-:-:S03]  /*183a0*/  IMAD R5, R21, c[0x0][0x190], RZ ;  /* 0x0000640015057a24 */ /* 0x002fc600078e02ff */
[----:B------:R0:W-:Y:S01]  /*183b0*/  STL [R1+0x364], R6 ;  /* 0x0003640601007387 */ /* 0x0001e20000100800 */
[----:B--2---:R-:W-:-:S03]  /*183c0*/  IMAD R4, R22, c[0x0][0x190], RZ ;  /* 0x0000640016047a24 */ /* 0x004fc600078e02ff */
[----:B------:R1:W-:Y:S04]  /*183d0*/  STL [R1+0x378], R5 ;  /* 0x0003780501007387 */ /* 0x0003e80000100800 */
[----:B------:R2:W-:Y:S01]  /*183e0*/  STL [R1+0x38c], R4 ;  /* 0x00038c0401007387 */ /* 0x0005e20000100800 */
[----:B0-----:R-:W-:Y:S02]  /*183f0*/  IMAD R6, R23, c[0x0][0x190], RZ ;  /* 0x0000640017067a24 */ /* 0x001fe400078e02ff */
[----:B-1----:R-:W-:-:S03]  /*18400*/  IMAD R5, R24, c[0x0][0x190], RZ ;  /* 0x0000640018057a24 */ /* 0x002fc600078e02ff */
[----:B------:R0:W-:Y:S01]  /*18410*/  STL [R1+0x398], R6 ;  /* 0x0003980601007387 */ /* 0x0001e20000100800 */
[----:B--2---:R-:W-:-:S03]  /*18420*/  IMAD R4, R25, c[0x0][0x190], RZ ;  /* 0x0000640019047a24 */ /* 0x004fc600078e02ff */
[----:B------:R1:W-:Y:S04]  /*18430*/  STL [R1+0x394], R5 ;  /* 0x0003940501007387 */ /* 0x0003e80000100800 */
[----:B------:R2:W-:Y:S01]  /*18440*/  STL [R1+0x390], R4 ;  /* 0x0003900401007387 */ /* 0x0005e20000100800 */
[----:B0-----:R-:W-:Y:S02]  /*18450*/  IMAD R6, R26, c[0x0][0x190], RZ ;  /* 0x000064001a067a24 */ /* 0x001fe400078e02ff */
[----:B-1----:R-:W-:-:S03]  /*18460*/  IMAD R5, R27, c[0x0][0x190], RZ ;  /* 0x000064001b057a24 */ /* 0x002fc600078e02ff */
[----:B------:R-:W-:Y:S01]  /*18470*/  STL [R1+0x388], R6 ;  /* 0x0003880601007387 */ /* 0x000fe20000100800 */
[----:B--2---:R-:W-:Y:S02]  /*18480*/  IMAD R4, R0, c[0x0][0x190], RZ ;  /* 0x0000640000047a24 */ /* 0x004fe400078e02ff */
[----:B------:R-:W-:Y:S01]  /*18490*/  IMAD R0, R2, c[0x0][0x190], RZ ;  /* 0x0000640002007a24 */ /* 0x000fe200078e02ff */
[----:B------:R-:W-:Y:S04]  /*184a0*/  STL [R1+0x384], R5 ;  /* 0x0003840501007387 */ /* 0x000fe80000100800 */
[----:B------:R-:W-:Y:S04]  /*184b0*/  STL [R1+0x380], R4 ;  /* 0x0003800401007387 */ /* 0x000fe80000100800 */
[----:B------:R0:W-:Y:S04]  /*184c0*/  STL [R1+0x37c], R0 ;  /* 0x00037c0001007387 */ /* 0x0001e80000100800 */
[----:B------:R-:W-:Y:S04]  /*184d0*/  STL [R1+0x374], R3 ;  /* 0x0003740301007387 */ /* 0x000fe80000100800 */
[----:B------:R-:W2:Y:S01]  /*184e0*/  LDL.LU R16, [R1+0x35c] ;  /* 0x00035c0001107983 */ /* 0x000ea20000300800 */
[----:B------:R-:W-:-:S02]  /*184f0*/  IMAD R2, R29, c[0x0][0x190], RZ ;  /* 0x000064001d027a24 */ /* 0x000fc400078e02ff */
[----:B0-----:R-:W-:-:S03]  /*18500*/  IMAD R0, R17, c[0x0][0x190], RZ ;  /* 0x0000640011007a24 */ /* 0x001fc600078e02ff */
[----:B------:R-:W-:Y:S04]  /*18510*/  STL [R1+0x370], R2 ;  /* 0x0003700201007387 */ /* 0x000fe80000100800 */
[----:B--2---:R0:W-:Y:S04]  /*18520*/  STL [R1+0x22c4], R16 ;  /* 0x0022c41001007387 */ /* 0x0041e80000100800 */
[----:B------:R-:W-:Y:S04]  /*18530*/  STL [R1+0x36c], R0 ;  /* 0x00036c0001007387 */ /* 0x000fe80000100800 */
        /* <DEDUP_REMOVED lines=31> */
[----:B--2---:R-:W-:-:S05]  /*18730*/  IMAD R16, R16, c[0x0][0x190], RZ ;  /* 0x0000640010107a24 */ /* 0x004fca00078e02ff */
[----:B------:R0:W-:Y:S04]  /*18740*/  STL [R1+0x368], R16 ;  /* 0x0003681001007387 */ /* 0x0001e80000100800 */
[----:B0-----:R-:W2:Y:S02]  /*18750*/  LDL.LU R16, [R1+0x22c8] ;  /* 0x0022c80001107983 */ /* 0x001ea40000300800 */
        /* <DEDUP_REMOVED lines=563> */
[----:B------:R-:W-:-:S02]  /*1aa90*/  IMAD R7, R7, c[0x0][0x190], RZ ;  /* 0x0000640007077a24 */ /* 0x000fc400078e02ff */
[----:B------:R-:W-:-:S03]  /*1aaa0*/  IMAD R6, R6, c[0x0][0x190], RZ ;  /* 0x0000640006067a24 */ /* 0x000fc600078e02ff */
[----:B------:R0:W-:Y:S04]  /*1aab0*/  STL [R1+0x2c], R7 ;  /* 0x00002c0701007387 */ /* 0x0001e80000100800 */
[----:B------:R1:W-:Y:S01]  /*1aac0*/  STL [R1+0x1c], R6 ;  /* 0x00001c0601007387 */ /* 0x0003e20000100800 */
[----:B0-----:R-:W-:Y:S02]  /*1aad0*/  IMAD R7, R5, c[0x0][0x190], RZ ;  /* 0x0000640005077a24 */ /* 0x001fe400078e02ff */
[----:B-1----:R-:W-:-:S03]  /*1aae0*/  IMAD R6, R28, c[0x0][0x190], RZ ;  /* 0x000064001c067a24 */ /* 0x002fc600078e02ff */
[----:B------:R0:W-:Y:S01]  /*1aaf0*/  STL [R1+0x14], R7 ;  /* 0x0000140701007387 */ /* 0x0001e20000100800 */
[----:B--2---:R-:W-:Y:S02]  /*1ab00*/  IMAD R18, R18, c[0x0][0x190], RZ ;  /* 0x0000640012127a24 */ /* 0x004fe400078e02ff */
[----:B---3--:R-:W-:Y:S02]  /*1ab10*/  IMAD R19, R19, c[0x0][0x190], RZ ;  /* 0x0000640013137a24 */ /* 0x008fe400078e02ff */
[----:B----4-:R-:W-:Y:S02]  /*1ab20*/  IMAD R20, R20, c[0x0][0x190], RZ ;  /* 0x0000640014147a24 */ /* 0x010fe400078e02ff */
[----:B-----5:R-:W-:Y:S02]  /*1ab30*/  IMAD R21, R21, c[0x0][0x190], RZ ;  /* 0x0000640015157a24 */ /* 0x020fe400078e02ff */
        /* <DEDUP_REMOVED lines=11> */
[----:B------:R-:W2:Y:S04]  /*1abf0*/  LDL.LU R17, [R1+0x2234] ;  /* 0x0022340001117983 */ /* 0x000ea80000300800 */
[----:B------:R1:W-:Y:S04]  /*1ac00*/  STL [R1+0x8], R6 ;  /* 0x0000080601007387 */ /* 0x0003e80000100800 */
[----:B0-----:R-:W3:Y:S04]  /*1ac10*/  LDL.LU R7, [R1+0x58] ;  /* 0x0000580001077983 */ /* 0x001ee80000300800 */
[----:B-1----:R-:W2:Y:S04]  /*1ac20*/  LDL.LU R6, [R1+0x48] ;  /* 0x0000480001067983 */ /* 0x002ea80000300800 */
[----:B------:R0:W-:Y:S04]  /*1ac30*/  STL [R1], R5 ;  /* 0x0000000501007387 */ /* 0x0001e80000100800 */
[----:B0-----:R-:W4:Y:S04]  /*1ac40*/  LDL.LU R5, [R1+0x44] ;  /* 0x0000440001057983 */ /* 0x001f280000300800 */
[----:B------:R-:W5:Y:S04]  /*1ac50*/  LDL.LU R28, [R1+0x40] ;  /* 0x00004000011c7983 */ /* 0x000f680000300800 */
[----:B------:R0:W-:Y:S04]  /*1ac60*/  STL [R1+0x21e8], R29 ;  /* 0x0021e81d01007387 */ /* 0x0001e80000100800 */
[----:B0-----:R-:W5:Y:S04]  /*1ac70*/  LDL.LU R29, [R1+0x18] ;  /* 0x00001800011d7983 */ /* 0x001f680000300800 */
[----:B------:R-:W-:Y:S04]  /*1ac80*/  STL [R1+0x21ec], R3 ;  /* 0x0021ec0301007387 */ /* 0x000fe80000100800 */
[----:B------:R-:W-:Y:S04]  /*1ac90*/  STL [R1+0x21f0], R2 ;  /* 0x0021f00201007387 */ /* 0x000fe80000100800 */
[----:B------:R0:W-:Y:S04]  /*1aca0*/  STL [R1+0x21f4], R0 ;  /* 0x0021f40001007387 */ /* 0x0001e80000100800 */
[----:B0-----:R-:W5:Y:S04]  /*1acb0*/  LDL.LU R0, [R1+0x4] ;  /* 0x0000040001007983 */ /* 0x001f680000300800 */
[----:B------:R-:W-:Y:S04]  /*1acc0*/  STL [R1+0x21f8], R27 ;  /* 0x0021f81b01007387 */ /* 0x000fe80000100800 */
[----:B------:R-:W-:Y:S04]  /*1acd0*/  STL [R1+0x21fc], R26 ;  /* 0x0021fc1a01007387 */ /* 0x000fe80000100800 */
        /* <DEDUP_REMOVED lines=16> */
[----:B------:R-:W-:-:S02]  /*1ade0*/  LEA R26, P1, R4, c[0x0][0x160], 0x1 ;  /* 0x00005800041a7a11 */ /* 0x000fc400078208ff */
[----:B--2---:R-:W-:Y:S02]  /*1adf0*/  LEA R3, P2, R6, R17, 0x1 ;  /* 0x0000001106037211 */ /* 0x004fe400078408ff */
[----:B---3--:R-:W-:-:S03]  /*1ae00*/  LEA R2, P0, R7, c[0x0][0x160], 0x1 ;  /* 0x0000580007027a11 */ /* 0x008fc600078008ff */
[----:B------:R5:W-:Y:S01]  /*1ae10*/  STL [R1+0x1db4], R3 ;  /* 0x001db40301007387 */ /* 0x000be20000100800 */
[-C--:B----4-:R-:W-:Y:S02]  /*1ae20*/  LEA R27, P3, R5, R17.reuse, 0x1 ;  /* 0x00000011051b7211 */ /* 0x090fe400078608ff */
[----:B-----5:R-:W-:-:S03]  /*1ae30*/  LEA R3, P4, R28, R17, 0x1 ;  /* 0x000000111c037211 */ /* 0x020fc600078808ff */
[----:B------:R-:W-:Y:S04]  /*1ae40*/  STL [R1+0x1db8], R27 ;  /* 0x001db81b01007387 */ /* 0x000fe80000100800 */
[----:B------:R0:W-:Y:S02]  /*1ae50*/  STL [R1+0x1dbc], R3 ;  /* 0x001dbc0301007387 */ /* 0x0001e40000100800 */
[----:B0-----:R-:W-:Y:S02]  /*1ae60*/  LEA.HI.X.SX32 R3, R7, c[0x0][0x164], 0x1, P0 ;  /* 0x0000590007037a11 */ /* 0x001fe400000f0eff */
[----:B------:R-:W2:Y:S01]  /*1ae70*/  LDL.LU R7, [R1+0x2230] ;  /* 0x0022300001077983 */ /* 0x000ea20000300800 */
[----:B------:R-:W-:-:S05]  /*1ae80*/  LEA R27, P5, R18, R17, 0x1 ;  /* 0x00000011121b7211 */ /* 0x000fca00078a08ff */
[----:B------:R0:W-:Y:S02]  /*1ae90*/  STL [R1+0x1dc0], R27 ;  /* 0x001dc01b01007387 */ /* 0x0001e40000100800 */
[----:B0-----:R-:W-:-:S05]  /*1aea0*/  LEA R27, P6, R19, R17, 0x1 ;  /* 0x00000011131b7211 */ /* 0x001fca00078c08ff */
[----:B------:R0:W-:Y:S04]  /*1aeb0*/  STL [R1+0x1db0], R27 ;  /* 0x001db01b01007387 */ /* 0x0001e80000100800 */
[----:B------:R-:W-:Y:S01]  /*1aec0*/  STL.64 [R1+0xca0], R2 ;  /* 0x000ca00201007387 */ /* 0x000fe20000100a00 */
[----:B0-----:R-:W-:Y:S02]  /*1aed0*/  LEA.HI.X.SX32 R27, R4, c[0x0][0x164], 0x1, P1 ;  /* 0x00005900041b7a11 */ /* 0x001fe400008f0eff */
[----:B------:R-:W-:-:S05]  /*1aee0*/  LEA R4, P0, R20, R17, 0x1 ;  /* 0x0000001114047211 */ /* 0x000fca00078008ff */
[----:B------:R0:W-:Y:S02]  /*1aef0*/  STL [R1+0x1da8], R4 ;  /* 0x001da80401007387 */ /* 0x0001e40000100800 */
[----:B0-----:R-:W-:-:S05]  /*1af00*/  LEA R4, P1, R21, R17, 0x1 ;  /* 0x0000001115047211 */ /* 0x001fca00078208ff */
[----:B------:R0:W-:Y:S04]  /*1af10*/  STL [R1+0x1dac], R4 ;  /* 0x001dac0401007387 */ /* 0x0001e80000100800 */
[----:B0-----:R-:W3:Y:S04]  /*1af20*/  LDL.LU R4, [R1+0x222c] ;  /* 0x00222c0001047983 */ /* 0x001ee80000300800 */
[----:B------:R-:W-:Y:S01]  /*1af30*/  STL.64 [R1+0xc98], R26 ;  /* 0x000c981a01007387 */ /* 0x000fe20000100a00 */
[-C--:B---3--:R-:W-:Y:S02]  /*1af40*/  LEA.HI.X.SX32 R6, R6, R4.reuse, 0x1, P2 ;  /* 0x0000000406067211 */ /* 0x088fe400010f0eff */
[----:B------:R-:W-:-:S03]  /*1af50*/  LEA.HI.X.SX32 R5, R5, R4, 0x1, P3 ;  /* 0x0000000405057211 */ /* 0x000fc600018f0eff */
[----:B------:R0:W-:Y:S02]  /*1af60*/  STL [R1+0x1da0], R6 ;  /* 0x001da00601007387 */ /* 0x0001e40000100800 */
[----:B0-----:R-:W-:-:S05]  /*1af70*/  LEA R6, P2, R22, R17, 0x1 ;  /* 0x0000001116067211 */ /* 0x001fca00078408ff */
[----:B------:R0:W-:Y:S01]  /*1af80*/  STL [R1+0x1da4], R6 ;  /* 0x001da40601007387 */ /* 0x0001e20000100800 */
[----:B------:R-:W-:-:S03]  /*1af90*/  LEA.HI.X.SX32 R28, R28, R4, 0x1, P4 ;  /* 0x000000041c1c7211 */ /* 0x000fc600020f0eff */
[----:B0-----:R-:W3:Y:S04]  /*1afa0*/  LDL.LU R6, [R1+0x2228] ;  /* 0x0022280001067983 */ /* 0x001ee80000300800 */
[----:B------:R0:W-:Y:S02]  /*1afb0*/  STL [R1+0x1d98], R5 ;  /* 0x001d980501007387 */ /* 0x0001e40000100800 */
[----:B0-----:R-:W-:-:S05]  /*1afc0*/  LEA R5, P3, R23, R17, 0x1 ;  /* 0x0000001117057211 */ /* 0x001fca00078608ff */
[----:B------:R0:W-:Y:S04]  /*1afd0*/  STL [R1+0x1d9c], R5 ;  /* 0x001d9c0501007387 */ /* 0x0001e80000100800 */
[----:B0-----:R-:W4:Y:S04]  /*1afe0*/  LDL.LU R5, [R1+0x2224] ;  /* 0x0022240001057983 */ /* 0x001f280000300800 */
[----:B------:R0:W-:Y:S02]  /*1aff0*/  STL [R1+0x1d90], R28 ;  /* 0x001d901c01007387 */ /* 0x0001e40000100800 */
[----:B0-----:R-:W-:-:S05]  /*1b000*/  LEA R28, P4, R29, R17, 0x1 ;  /* 0x000000111d1c7211 */ /* 0x001fca00078808ff */
[----:B------:R0:W-:Y:S04]  /*1b010*/  STL [R1+0x1d94], R28 ;  /* 0x001d941c01007387 */ /* 0x0001e80000100800 */
[----:B0-----:R-:W5:Y:S01]  /*1b020*/  LDL.LU R28, [R1+0x2220] ;  /* 0x00222000011c7983 */ /* 0x001f620000300800 */
[----:B------:R-:W-:-:S05]  /*1b030*/  LEA.HI.X.SX32 R18, R18, R4, 0x1, P5 ;  /* 0x0000000412127211 */ /* 0x000fca00028f0eff */
[----:B------:R0:W-:Y:S01]  /*1b040*/  STL [R1+0x1d88], R18 ;  /* 0x001d881201007387 */ /* 0x0001e20000100800 */
[----:B------:R-:W-:Y:S02]  /*1b050*/  LEA.HI.X.SX32 R19, R19, R4, 0x1, P6 ;  /* 0x0000000413137211 */ /* 0x000fe400030f0eff */
[----:B0-----:R-:W-:-:S05]  /*1b060*/  LEA R18, P5, R24, R17, 0x1 ;  /* 0x0000001118127211 */ /* 0x001fca00078a08ff */
[----:B------:R0:W-:Y:S01]  /*1b070*/  STL [R1+0x1d8c], R18 ;  /* 0x001d8c1201007387 */ /* 0x0001e20000100800 */
[----:B------:R-:W-:-:S03]  /*1b080*/  LEA.HI.X.SX32 R20, R20, R4, 0x1, P0 ;  /* 0x0000000414147211 */ /* 0x000fc600000f0eff */
[----:B------:R1:W-:Y:S01]  /*1b090*/  STL [R1+0x1d80], R19 ;  /* 0x001d801301007387 */ /* 0x0003e20000100800 */
[-C--:B0-----:R-:W-:Y:S02]  /*1b0a0*/  LEA R18, P6, R25, R17.reuse, 0x1 ;  /* 0x0000001119127211 */ /* 0x081fe400078c08ff */
[----:B-1----:R-:W-:-:S03]  /*1b0b0*/  LEA R19, P0, R0, R17, 0x1 ;  /* 0x0000001100137211 */ /* 0x002fc600078008ff */
[----:B------:R0:W-:Y:S04]  /*1b0c0*/  STL [R1+0x1d84], R18 ;  /* 0x001d841201007387 */ /* 0x0001e80000100800 */
[----:B------:R-:W-:Y:S01]  /*1b0d0*/  STL [R1+0x1d78], R20 ;  /* 0x001d781401007387 */ /* 0x000fe20000100800 */
[----:B0-----:R-:W-:-:S03]  /*1b0e0*/  LEA.HI.X.SX32 R18, R21, R4, 0x1, P1 ;  /* 0x0000000415127211 */ /* 0x001fc600008f0eff */
[----:B------:R0:W-:Y:S04]  /*1b0f0*/  STL [R1+0x1d7c], R19 ;  /* 0x001d7c1301007387 */ /* 0x0001e80000100800 */
[----:B------:R4:W-:Y:S01]  /*1b100*/  STL [R1+0x1d70], R18 ;  /* 0x001d701201007387 */ /* 0x0009e20000100800 */
[----:B0-----:R-:W-:Y:S02]  /*1b110*/  LEA.HI.X.SX32 R19, R22, R4, 0x1, P2 ;  /* 0x0000000416137211 */ /* 0x001fe400010f0eff */
[-C--:B----4-:R-:W-:Y:S02]  /*1b120*/  LEA R18, P2, R5, R17.reuse, 0x1 ;  /* 0x0000001105127211 */ /* 0x090fe400078408ff */
[----:B-----5:R-:W-:-:S05]  /*1b130*/  LEA R20, P1, R28, R17, 0x1 ;  /* 0x000000111c147211 */ /* 0x020fca00078208ff */
[----:B------:R0:W-:Y:S04]  /*1b140*/  STL [R1+0x1d74], R20 ;  /* 0x001d741401007387 */ /* 0x0001e80000100800 */
[----:B------:R3:W-:Y:S04]  /*1b150*/  STL [R1+0x1d68], R19 ;  /* 0x001d681301007387 */ /* 0x0007e80000100800 */
[----:B------:R1:W-:Y:S01]  /*1b160*/  STL [R1+0x1d6c], R18 ;  /* 0x001d6c1201007387 */ /* 0x0003e20000100800 */
[----:B0-----:R-:W-:Y:S02]  /*1b170*/  LEA.HI.X.SX32 R20, R23, R4, 0x1, P3 ;  /* 0x0000000417147211 */ /* 0x001fe400018f0eff */
[----:B---3--:R-:W-:-:S03]  /*1b180*/  LEA R19, P3, R6, R17, 0x1 ;  /* 0x0000001106137211 */ /* 0x008fc600078608ff */
[----:B------:R2:W-:Y:S01]  /*1b190*/  STL [R1+0x1d60], R20 ;  /* 0x001d601401007387 */ /* 0x0005e20000100800 */
[----:B-1----:R-:W-:-:S03]  /*1b1a0*/  LEA.HI.X.SX32 R18, R29, R4, 0x1, P4 ;  /* 0x000000041d127211 */ /* 0x002fc600020f0eff */
[----:B------:R-:W3:Y:S04]  /*1b1b0*/  LDL.LU R29, [R1+0x218] ;  /* 0x00021800011d7983 */ /* 0x000ee80000300800 */
[----:B------:R-:W-:Y:S01]  /*1b1c0*/  STL [R1+0x1d64], R19 ;  /* 0x001d641301007387 */ /* 0x000fe20000100800 */
[----:B--2---:R-:W-:-:S03]  /*1b1d0*/  LEA R20, P4, R7, R17, 0x1 ;  /* 0x0000001107147211 */ /* 0x004fc600078808ff */
[----:B------:R0:W-:Y:S04]  /*1b1e0*/  STL [R1+0x1d58], R18 ;  /* 0x001d581201007387 */ /* 0x0001e80000100800 */
[----:B------:R1:W-:Y:S01]  /*1b1f0*/  STL [R1+0x1d5c], R20 ;  /* 0x001d5c1401007387 */ /* 0x0003e20000100800 */
[-C--:B0-----:R-:W-:Y:S02]  /*1b200*/  LEA.HI.X.SX32 R18, R24, R4.reuse, 0x1, P5 ;  /* 0x0000000418127211 */ /* 0x081fe400028f0eff */
[-C--:B------:R-:W-:Y:S02]  /*1b210*/  LEA R19, P5, R8, R17.reuse, 0x1 ;  /* 0x0000001108137211 */ /* 0x080fe400078a08ff */
[----:B-1----:R-:W-:Y:S01]  /*1b220*/  LEA.HI.X.SX32 R20, R25, R4, 0x1, P6 ;  /* 0x0000000419147211 */ /* 0x002fe200030f0eff */
[----:B------:R0:W-:Y:S04]  /*1b230*/  STL [R1+0x1d50], R18 ;  /* 0x001d501201007387 */ /* 0x0001e80000100800 */
[----:B------:R1:W-:Y:S01]  /*1b240*/  STL [R1+0x1d54], R19 ;  /* 0x001d541301007387 */ /* 0x0003e20000100800 */
[----:B0-----:R-:W-:-:S03]  /*1b250*/  LEA R18, P6, R9, R17, 0x1 ;  /* 0x0000001109127211 */ /* 0x001fc600078c08ff */
[----:B------:R-:W-:Y:S01]  /*1b260*/  STL [R1+0x1d48], R20 ;  /* 0x001d481401007387 */ /* 0x000fe20000100800 */
[-C--:B-1----:R-:W-:Y:S02]  /*1b270*/  LEA.HI.X.SX32 R19, R0, R4.reuse, 0x1, P0 ;  /* 0x0000000400137211 */ /* 0x082fe400000f0eff */
[----:B------:R-:W-:Y:S01]  /*1b280*/  LEA R0, P0, R10, R17, 0x1 ;  /* 0x000000110a007211 */ /* 0x000fe200078008ff */
[----:B------:R0:W-:Y:S04]  /*1b290*/  STL [R1+0x1d4c], R18 ;  /* 0x001d4c1201007387 */ /* 0x0001e80000100800 */
[----:B------:R-:W-:Y:S01]  /*1b2a0*/  STL [R1+0x1d40], R19 ;  /* 0x001d401301007387 */ /* 0x000fe20000100800 */
[----:B0-----:R-:W-:-:S03]  /*1b2b0*/  LEA.HI.X.SX32 R18, R28, R4, 0x1, P1 ;  /* 0x000000041c127211 */ /* 0x001fc600008f0eff */
[----:B------:R-:W2:Y:S04]  /*1b2c0*/  LDL.LU R28, [R1+0x244] ;  /* 0x00024400011c7983 */ /* 0x000ea80000300800 */
[----:B------:R0:W-:Y:S04]  /*1b2d0*/  STL [R1+0x1d44], R0 ;  /* 0x001d440001007387 */ /* 0x0001e80000100800 */
[----:B------:R1:W-:Y:S01]  /*1b2e0*/  STL [R1+0x1d38], R18 ;  /* 0x001d381201007387 */ /* 0x0003e20000100800 */
[----:B0-----:R-:W-:Y:S02]  /*1b2f0*/  LEA R0, P1, R11, R17, 0x1 ;  /* 0x000000110b007211 */ /* 0x001fe400078208ff */
[----:B-1----:R-:W-:-:S02]  /*1b300*/  LEA.HI.X.SX32 R18, R5, R4, 0x1, P2 ;  /* 0x0000000405127211 */ /* 0x002fc400010f0eff */
[----:B------:R-:W4:Y:S04]  /*1b310*/  LDL.LU R5, [R1+0x22c] ;  /* 0x00022c0001057983 */ /* 0x000f280000300800 */
[----:B------:R0:W-:Y:S01]  /*1b320*/  STL [R1+0x1d3c], R0 ;  /* 0x001d3c0001007387 */ /* 0x0001e20000100800 */
[----:B------:R-:W-:-:S03]  /*1b330*/  LEA.HI.X.SX32 R6, R6, R4, 0x1, P3 ;  /* 0x0000000406067211 */ /* 0x000fc600018f0eff */
[----:B------:R1:W-:Y:S01]  /*1b340*/  STL [R1+0x1d30], R18 ;  /* 0x001d301201007387 */ /* 0x0003e20000100800 */
[----:B0-----:R-:W-:-:S03]  /*1b350*/  LEA R0, P2, R12, R17, 0x1 ;  /* 0x000000110c007211 */ /* 0x001fc600078408ff */
[----:B-1----:R-:W5:Y:S01]  /*1b360*/  LDL.LU R18, [R1+0x27c] ;  /* 0x00027c0001127983 */ /* 0x002f620000300800 */
[----:B------:R-:W-:-:S03]  /*1b370*/  LEA.HI.X.SX32 R7, R7, R4, 0x1, P4 ;  /* 0x0000000407077211 */ /* 0x000fc600020f0eff */
[----:B------:R0:W-:Y:S04]  /*1b380*/  STL [R1+0x1d34], R0 ;  /* 0x001d340001007387 */ /* 0x0001e80000100800 */
[----:B------:R-:W5:Y:S01]  /*1b390*/  LDL.LU R19, [R1+0x294] ;  /* 0x0002940001137983 */ /* 0x000f620000300800 */
[----:B0-----:R-:W-:-:S03]  /*1b3a0*/  LEA R0, P3, R13, R17, 0x1 ;  /* 0x000000110d007211 */ /* 0x001fc600078608ff */
[----:B------:R0:W-:Y:S04]  /*1b3b0*/  STL [R1+0x1d28], R6 ;  /* 0x001d280601007387 */ /* 0x0001e80000100800 */
[----:B------:R1:W-:Y:S01]  /*1b3c0*/  STL [R1+0x1d2c], R0 ;  /* 0x001d2c0001007387 */ /* 0x0003e20000100800 */
[----:B0-----:R-:W-:-:S03]  /*1b3d0*/  LEA R6, P4, R14, R17, 0x1 ;  /* 0x000000110e067211 */ /* 0x001fc600078808ff */
[----:B------:R-:W-:Y:S01]  /*1b3e0*/  STL [R1+0x1d20], R7 ;  /* 0x001d200701007387 */ /* 0x000fe20000100800 */
[----:B-1----:R-:W-:-:S03]  /*1b3f0*/  LEA.HI.X.SX32 R0, R8, R4, 0x1, P5 ;  /* 0x0000000408007211 */ /* 0x002fc600028f0eff */
[----:B------:R-:W5:Y:S04]  /*1b400*/  LDL.LU R8, [R1+0x2a8] ;  /* 0x0002a80001087983 */ /* 0x000f680000300800 */
[----:B------:R0:W-:Y:S04]  /*1b410*/  STL [R1+0x1d24], R6 ;  /* 0x001d240601007387 */ /* 0x0001e80000100800 */
[----:B------:R-:W5:Y:S04]  /*1b420*/  LDL.LU R20, [R1+0x2bc] ;  /* 0x0002bc0001147983 */ /* 0x000f680000300800 */
[----:B------:R1:W-:Y:S01]  /*1b430*/  STL [R1+0x1d18], R0 ;  /* 0x001d180001007387 */ /* 0x0003e20000100800 */
[----:B0-----:R-:W-:-:S02]  /*1b440*/  LEA R6, P5, R15, R17, 0x1 ;  /* 0x000000110f067211 */ /* 0x001fc400078a08ff */
[-C--:B-1----:R-:W-:Y:S02]  /*1b450*/  LEA.HI.X.SX32 R0, R9, R4.reuse, 0x1, P6 ;  /* 0x0000000409007211 */ /* 0x082fe400030f0eff */
[----:B------:R-:W5:Y:S04]  /*1b460*/  LDL.LU R9, [R1+0x26c] ;  /* 0x00026c0001097983 */ /* 0x000f680000300800 */
[----:B------:R-:W-:Y:S04]  /*1b470*/  STL [R1+0x1d1c], R6 ;  /* 0x001d1c0601007387 */ /* 0x000fe80000100800 */
[----:B------:R-:W5:Y:S04]  /*1b480*/  LDL.LU R21, [R1+0x2d4] ;  /* 0x0002d40001157983 */ /* 0x000f680000300800 */
[----:B------:R0:W-:Y:S02]  /*1b490*/  STL [R1+0x1d10], R0 ;  /* 0x001d100001007387 */ /* 0x0001e40000100800 */
[----:B0-----:R-:W-:-:S02]  /*1b4a0*/  LEA.HI.X.SX32 R0, R10, R4, 0x1, P0 ;  /* 0x000000040a007211 */ /* 0x001fc400000f0eff */
[----:B------:R-:W5:Y:S01]  /*1b4b0*/  LDL.LU R10, [R1+0x254] ;  /* 0x00025400010a7983 */ /* 0x000f620000300800 */
[----:B------:R-:W-:-:S05]  /*1b4c0*/  LEA R6, P6, R16, R17, 0x1 ;  /* 0x0000001110067211 */ /* 0x000fca00078c08ff */
[----:B------:R-:W-:Y:S04]  /*1b4d0*/  STL [R1+0x1d14], R6 ;  /* 0x001d140601007387 */ /* 0x000fe80000100800 */
[----:B------:R-:W5:Y:S04]  /*1b4e0*/  LDL.LU R22, [R1+0x2e8] ;  /* 0x0002e80001167983 */ /* 0x000f680000300800 */
[----:B------:R0:W-:Y:S04]  /*1b4f0*/  STL [R1+0x1d08], R0 ;  /* 0x001d080001007387 */ /* 0x0001e80000100800 */
[----:B------:R-:W5:Y:S01]  /*1b500*/  LDL.LU R23, [R1+0x2fc] ;  /* 0x0002fc0001177983 */ /* 0x000f620000300800 */
[----:B0-----:R-:W-:Y:S01]  /*1b510*/  LEA.HI.X.SX32 R0, R11, R4, 0x1, P1 ;  /* 0x000000040b007211 */ /* 0x001fe200008f0eff */
[----:B------:R-:W-:Y:S01]  /*1b520*/  IMAD.MOV.U32 R7, RZ, RZ, R27 ;  /* 0x000000ffff077224 */ /* 0x000fe200078e001b */
[----:B---3--:R-:W-:-:S05]  /*1b530*/  LEA R6, P0, R29, R17, 0x1 ;  /* 0x000000111d067211 */ /* 0x008fca00078008ff */
[----:B------:R-:W-:Y:S04]  /*1b540*/  STL [R1+0x1d0c], R6 ;  /* 0x001d0c0601007387 */ /* 0x000fe80000100800 */
[----:B------:R0:W-:Y:S04]  /*1b550*/  STL [R1+0x1d00], R0 ;  /* 0x001d000001007387 */ /* 0x0001e80000100800 */
[----:B------:R-:W3:Y:S01]  /*1b560*/  LDL.LU R24, [R1+0x314] ;  /* 0x0003140001187983 */ /* 0x000ee20000300800 */
[----:B0-----:R-:W-:Y:S02]  /*1b570*/  LEA.HI.X.SX32 R0, R12, R4, 0x1, P2 ;  /* 0x000000040c007211 */ /* 0x001fe400010f0eff */
[----:B----4-:R-:W-:-:S05]  /*1b580*/  LEA R6, P1, R5, R17, 0x1 ;  /* 0x0000001105067211 */ /* 0x010fca00078208ff */
[----:B------:R2:W-:Y:S04]  /*1b590*/  STL [R1+0x1d04], R6 ;  /* 0x001d040601007387 */ /* 0x0005e80000100800 */
[----:B------:R0:W-:Y:S04]  /*1b5a0*/  STL [R1+0x1cf8], R0 ;  /* 0x001cf80001007387 */ /* 0x0001e80000100800 */
[----:B------:R-:W4:Y:S01]  /*1b5b0*/  LDL.LU R25, [R1+0x324] ;  /* 0x0003240001197983 */ /* 0x000f220000300800 */
[----:B--2---:R-:W-:Y:S02]  /*1b5c0*/  LEA R6, P2, R28, R17, 0x1 ;  /* 0x000000111c067211 */ /* 0x004fe400078408ff */
[----:B0-----:R-:W-:-:S03]  /*1b5d0*/  LEA.HI.X.SX32 R0, R13, R4, 0x1, P3 ;  /* 0x000000040d007211 */ /* 0x001fc600018f0eff */
[----:B------:R0:W-:Y:S04]  /*1b5e0*/  STL [R1+0x1cfc], R6 ;  /* 0x001cfc0601007387 */ /* 0x0001e80000100800 */
[----:B------:R1:W-:Y:S01]  /*1b5f0*/  STL [R1+0x1cf0], R0 ;  /* 0x001cf00001007387 */ /* 0x0003e20000100800 */
[----:B0-----:R-:W-:Y:S01]  /*1b600*/  IMAD.MOV.U32 R6, RZ, RZ, R26 ;  /* 0x000000ffff067224 */ /* 0x001fe200078e001a */
[----:B-1----:R-:W-:Y:S02]  /*1b610*/  LEA.HI.X.SX32 R0, R14, R4, 0x1, P4 ;  /* 0x000000040e007211 */ /* 0x002fe400020f0eff */
[----:B-----5:R-:W-:-:S05]  /*1b620*/  LEA R11, P3, R10, R17, 0x1 ;  /* 0x000000110a0b7211 */ /* 0x020fca00078608ff */
[----:B------:R0:W-:Y:S04]  /*1b630*/  STL [R1+0x1cf4], R11 ;  /* 0x001cf40b01007387 */ /* 0x0001e80000100800 */
[----:B------:R-:W2:Y:S04]  /*1b640*/  LDL.LU R26, [R1+0x33c] ;  /* 0x00033c00011a7983 */ /* 0x000ea80000300800 */
[----:B------:R1:W-:Y:S04]  /*1b650*/  STL [R1+0x1ce8], R0 ;  /* 0x001ce80001007387 */ /* 0x0003e80000100800 */
[----:B------:R-:W5:Y:S01]  /*1b660*/  LDL.LU R27, [R1+0x34c] ;  /* 0x00034c00011b7983 */ /* 0x000f620000300800 */
[----:B0-----:R-:W-:-:S02]  /*1b670*/  LEA.HI.X.SX32 R11, R15, R4, 0x1, P5 ;  /* 0x000000040f0b7211 */ /* 0x001fc400028f0eff */
[----:B-1----:R-:W-:-:S05]  /*1b680*/  LEA R0, P4, R9, R17, 0x1 ;  /* 0x0000001109007211 */ /* 0x002fca00078808ff */
[----:B------:R0:W-:Y:S04]  /*1b690*/  STL [R1+0x1cec], R0 ;  /* 0x001cec0001007387 */ /* 0x0001e80000100800 */
[----:B------:R-:W-:Y:S01]  /*1b6a0*/  STL [R1+0x1ce0], R11 ;  /* 0x001ce00b01007387 */ /* 0x000fe20000100800 */
[----:B0-----:R-:W-:-:S05]  /*1b6b0*/  LEA R0, P5, R18, R17, 0x1 ;  /* 0x0000001112007211 */ /* 0x001fca00078a08ff */
[----:B------:R0:W-:Y:S04]  /*1b6c0*/  STL [R1+0x1ce4], R0 ;  /* 0x001ce40001007387 */ /* 0x0001e80000100800 */
[----:B0-----:R-:W5:Y:S01]  /*1b6d0*/  LDL.LU R0, [R1+0x364] ;  /* 0x0003640001007983 */ /* 0x001f620000300800 */
[----:B------:R-:W-:Y:S02]  /*1b6e0*/  LEA.HI.X.SX32 R12, R16, R4, 0x1, P6 ;  /* 0x00000004100c7211 */ /* 0x000fe400030f0eff */
[----:B------:R-:W-:-:S03]  /*1b6f0*/  LEA R11, P6, R19, R17, 0x1 ;  /* 0x00000011130b7211 */ /* 0x000fc600078c08ff */
[----:B------:R0:W-:Y:S04]  /*1b700*/  STL [R1+0x15e4], R12 ;  /* 0x0015e40c01007387 */ /* 0x0001e80000100800 */
[----:B------:R1:W-:Y:S01]  /*1b710*/  STL [R1+0x1604], R11 ;  /* 0x0016040b01007387 */ /* 0x0003e20000100800 */
[----:B0-----:R-:W-:-:S03]  /*1b720*/  LEA.HI.X.SX32 R12, R29, R4, 0x1, P0 ;  /* 0x000000041d0c7211 */ /* 0x001fc600000f0eff */
[----:B------:R-:W5:Y:S01]  /*1b730*/  LDL.LU R29, [R1+0x378] ;  /* 0x00037800011d7983 */ /* 0x000f620000300800 */
[----:B-1----:R-:W-:-:S03]  /*1b740*/  LEA R11, P0, R8, R17, 0x1 ;  /* 0x00000011080b7211 */ /* 0x002fc600078008ff */
[----:B------:R0:W-:Y:S02]  /*1b750*/  STL [R1+0x15e8], R12 ;  /* 0x0015e80c01007387 */ /* 0x0001e40000100800 */
[-C--:B0-----:R-:W-:Y:S02]  /*1b760*/  LEA.HI.X.SX32 R12, R5, R4.reuse, 0x1, P1 ;  /* 0x00000004050c7211 */ /* 0x081fe400008f0eff */
[----:B------:R-:W5:Y:S04]  /*1b770*/  LDL.LU R5, [R1+0x38c] ;  /* 0x00038c0001057983 */ /* 0x000f680000300800 */
[----:B------:R-:W-:Y:S04]  /*1b780*/  STL [R1+0x160c], R11 ;  /* 0x00160c0b01007387 */ /* 0x000fe80000100800 */
[----:B------:R0:W-:Y:S02]  /*1b790*/  STL [R1+0x15ec], R12 ;  /* 0x0015ec0c01007387 */ /* 0x0001e40000100800 */
[----:B0-----:R-:W-:-:S02]  /*1b7a0*/  LEA.HI.X.SX32 R12, R28, R4, 0x1, P2 ;  /* 0x000000041c0c7211 */ /* 0x001fc400010f0eff */
[----:B------:R-:W5:Y:S01]  /*1b7b0*/  LDL.LU R28, [R1+0x398] ;  /* 0x00039800011c7983 */ /* 0x000f620000300800 */
[----:B------:R-:W-:-:S05]  /*1b7c0*/  LEA R11, P1, R20, R17, 0x1 ;  /* 0x00000011140b7211 */ /* 0x000fca00078208ff */
[----:B------:R0:W-:Y:S04]  /*1b7d0*/  STL [R1+0x1614], R11 ;  /* 0x0016140b01007387 */ /* 0x0001e80000100800 */
[----:B------:R1:W-:Y:S01]  /*1b7e0*/  STL [R1+0x15f0], R12 ;  /* 0x0015f00c01007387 */ /* 0x0003e20000100800 */
[-C--:B0-----:R-:W-:Y:S02]  /*1b7f0*/  LEA R11, P2, R21, R17.reuse, 0x1 ;  /* 0x00000011150b7211 */ /* 0x081fe400078408ff */
[----:B-1----:R-:W-:Y:S02]  /*1b800*/  LEA.HI.X.SX32 R12, R10, R4, 0x1, P3 ;  /* 0x000000040a0c7211 */ /* 0x002fe400018f0eff */
[----:B------:R-:W5:Y:S04]  /*1b810*/  LDL.LU R10, [R1+0x394] ;  /* 0x00039400010a7983 */ /* 0x000f680000300800 */
[----:B------:R0:W-:Y:S04]  /*1b820*/  STL [R1+0x161c], R11 ;  /* 0x00161c0b01007387 */ /* 0x0001e80000100800 */
[----:B------:R1:W-:Y:S01]  /*1b830*/  STL [R1+0x15f4], R12 ;  /* 0x0015f40c01007387 */ /* 0x0003e20000100800 */
[----:B0-----:R-:W-:-:S02]  /*1b840*/  LEA R11, P3, R22, R17, 0x1 ;  /* 0x00000011160b7211 */ /* 0x001fc400078608ff */
[----:B-1----:R-:W-:Y:S02]  /*1b850*/  LEA.HI.X.SX32 R12, R9, R4, 0x1, P4 ;  /* 0x00000004090c7211 */ /* 0x002fe400020f0eff */
[----:B------:R-:W5:Y:S04]  /*1b860*/  LDL.LU R9, [R1+0x390] ;  /* 0x0003900001097983 */ /* 0x000f680000300800 */
[----:B------:R0:W-:Y:S04]  /*1b870*/  STL [R1+0x1624], R11 ;  /* 0x0016240b01007387 */ /* 0x0001e80000100800 */
[----:B------:R1:W-:Y:S01]  /*1b880*/  STL [R1+0x15f8], R12 ;  /* 0x0015f80c01007387 */ /* 0x0003e20000100800 */
[----:B0-----:R-:W-:-:S02]  /*1b890*/  LEA R11, P4, R23, R17, 0x1 ;  /* 0x00000011170b7211 */ /* 0x001fc400078808ff */
[-C--:B-1----:R-:W-:Y:S02]  /*1b8a0*/  LEA.HI.X.SX32 R12, R18, R4.reuse, 0x1, P5 ;  /* 0x00000004120c7211 */ /* 0x082fe400028f0eff */
[----:B------:R-:W5:Y:S04]  /*1b8b0*/  LDL.LU R18, [R1+0x388] ;  /* 0x0003880001127983 */ /* 0x000f680000300800 */
[----:B------:R-:W-:Y:S04]  /*1b8c0*/  STL [R1+0x162c], R11 ;  /* 0x00162c0b01007387 */ /* 0x000fe80000100800 */
[----:B------:R0:W-:Y:S02]  /*1b8d0*/  STL [R1+0x15fc], R12 ;  /* 0x0015fc0c01007387 */ /* 0x0001e40000100800 */
[----:B0-----:R-:W-:-:S02]  /*1b8e0*/  LEA.HI.X.SX32 R12, R19, R4, 0x1, P6 ;  /* 0x00000004130c7211 */ /* 0x001fc400030f0eff */
[----:B------:R-:W5:Y:S01]  /*1b8f0*/  LDL.LU R19, [R1+0x384] ;  /* 0x0003840001137983 */ /* 0x000f620000300800 */
[----:B---3--:R-:W-:Y:S02]  /*1b900*/  LEA R11, P5, R24, R17, 0x1 ;  /* 0x00000011180b7211 */ /* 0x008fe400078a08ff */
[----:B------:R-:W-:-:S03]  /*1b910*/  LEA.HI.X.SX32 R8, R8, R4, 0x1, P0 ;  /* 0x0000000408087211 */ /* 0x000fc600000f0eff */
[----:B------:R4:W-:Y:S04]  /*1b920*/  STL [R1+0x1634], R11 ;  /* 0x0016340b01007387 */ /* 0x0009e80000100800 */
[----:B------:R-:W-:Y:S01]  /*1b930*/  STL [R1+0x1600], R12 ;  /* 0x0016000c01007387 */ /* 0x000fe20000100800 */
[----:B----4-:R-:W-:-:S05]  /*1b940*/  LEA R11, P6, R25, R17, 0x1 ;  /* 0x00000011190b7211 */ /* 0x010fca00078c08ff */
[----:B------:R0:W-:Y:S04]  /*1b950*/  STL [R1+0x163c], R11 ;  /* 0x00163c0b01007387 */ /* 0x0001e80000100800 */
[----:B------:R1:W-:Y:S01]  /*1b960*/  STL [R1+0x1608], R8 ;  /* 0x0016080801007387 */ /* 0x0003e20000100800 */
[----:B0-----:R-:W-:-:S03]  /*1b970*/  LEA.HI.X.SX32 R11, R20, R4, 0x1, P1 ;  /* 0x00000004140b7211 */ /* 0x001fc600008f0eff */
[----:B-1----:R-:W3:Y:S01]  /*1b980*/  LDL.LU R8, [R1+0x380] ;  /* 0x0003800001087983 */ /* 0x002ee20000300800 */
[----:B--2---:R-:W-:-:S05]  /*1b990*/  LEA R12, P0, R26, R17, 0x1 ;  /* 0x000000111a0c7211 */ /* 0x004fca00078008ff */
[----:B------:R5:W-:Y:S04]  /*1b9a0*/  STL [R1+0x1644], R12 ;  /* 0x0016440c01007387 */ /* 0x000be80000100800 */
[----:B------:R-:W2:Y:S01]  /*1b9b0*/  LDL.LU R20, [R1+0x37c] ;  /* 0x00037c0001147983 */ /* 0x000ea20000300800 */
[----:B-----5:R-:W-:-:S03]  /*1b9c0*/  LEA R12, P1, R27, R17, 0x1 ;  /* 0x000000111b0c7211 */ /* 0x020fc600078208ff */
[----:B------:R0:W-:Y:S04]  /*1b9d0*/  STL [R1+0x1610], R11 ;  /* 0x0016100b01007387 */ /* 0x0001e80000100800 */
[----:B------:R-:W-:Y:S01]  /*1b9e0*/  STL [R1+0x164c], R12 ;  /* 0x00164c0c01007387 */ /* 0x000fe20000100800 */
[----:B0-----:R-:W-:-:S03]  /*1b9f0*/  LEA.HI.X.SX32 R11, R21, R4, 0x1, P2 ;  /* 0x00000004150b7211 */ /* 0x001fc600010f0eff */
[----:B------:R-:W4:Y:S04]  /*1ba00*/  LDL.LU R21, [R1+0x374] ;  /* 0x0003740001157983 */ /* 0x000f280000300800 */
[----:B------:R0:W-:Y:S01]  /*1ba10*/  STL [R1+0x1618], R11 ;  /* 0x0016180b01007387 */ /* 0x0001e20000100800 */
[----:B------:R-:W-:Y:S02]  /*1ba20*/  LEA R13, P2, R0, R17, 0x1 ;  /* 0x00000011000d7211 */ /* 0x000fe400078408ff */
[----:B0-----:R-:W-:-:S03]  /*1ba30*/  LEA.HI.X.SX32 R11, R22, R4, 0x1, P3 ;  /* 0x00000004160b7211 */ /* 0x001fc600018f0eff */
[----:B------:R-:W-:Y:S04]  /*1ba40*/  STL [R1+0x1654], R13 ;  /* 0x0016540d01007387 */ /* 0x000fe80000100800 */
[----:B------:R-:W5:Y:S04]  /*1ba50*/  LDL.LU R22, [R1+0x370] ;  /* 0x0003700001167983 */ /* 0x000f680000300800 */
[----:B------:R0:W-:Y:S01]  /*1ba60*/  STL [R1+0x1620], R11 ;  /* 0x0016200b01007387 */ /* 0x0001e20000100800 */
[----:B------:R-:W-:Y:S02]  /*1ba70*/  LEA R12, P3, R29, R17, 0x1 ;  /* 0x000000111d0c7211 */ /* 0x000fe400078608ff */
[----:B0-----:R-:W-:-:S03]  /*1ba80*/  LEA.HI.X.SX32 R11, R23, R4, 0x1, P4 ;  /* 0x00000004170b7211 */ /* 0x001fc600020f0eff */
[----:B------:R0:W-:Y:S04]  /*1ba90*/  STL [R1+0x165c], R12 ;  /* 0x00165c0c01007387 */ /* 0x0001e80000100800 */
[----:B------:R-:W5:Y:S04]  /*1baa0*/  LDL.LU R23, [R1+0x36c] ;  /* 0x00036c0001177983 */ /* 0x000f680000300800 */
[----:B------:R1:W-:Y:S01]  /*1bab0*/  STL [R1+0x1628], R11 ;  /* 0x0016280b01007387 */ /* 0x0003e20000100800 */
[----:B0-----:R-:W-:Y:S02]  /*1bac0*/  LEA R12, P4, R5, R17, 0x1 ;  /* 0x00000011050c7211 */ /* 0x001fe400078808ff */
[----:B-1----:R-:W-:-:S02]  /*1bad0*/  LEA.HI.X.SX32 R11, R24, R4, 0x1, P5 ;  /* 0x00000004180b7211 */ /* 0x002fc400028f0eff */
[----:B------:R-:W5:Y:S04]  /*1bae0*/  LDL.LU R24, [R1+0x368] ;  /* 0x0003680001187983 */ /* 0x000f680000300800 */
[----:B------:R0:W-:Y:S04]  /*1baf0*/  STL [R1+0x1664], R12 ;  /* 0x0016640c01007387 */ /* 0x0001e80000100800 */
[----:B------:R1:W-:Y:S01]  /*1bb00*/  STL [R1+0x1630], R11 ;  /* 0x0016300b01007387 */ /* 0x0003e20000100800 */
[----:B0-----:R-:W-:Y:S02]  /*1bb10*/  LEA R12, P5, R28, R17, 0x1 ;  /* 0x000000111c0c7211 */ /* 0x001fe400078a08ff */
[----:B-1----:R-:W-:-:S02]  /*1bb20*/  LEA.HI.X.SX32 R11, R25, R4, 0x1, P6 ;  /* 0x00000004190b7211 */ /* 0x002fc400030f0eff */
        /* <DEDUP_REMOVED lines=19> */
[----:B-1----:R-:W-:-:S03]  /*1bc60*/  LEA.HI.X.SX32 R11, R29, R4, 0x1, P3 ;  /* 0x000000041d0b7211 */ /* 0x002fc600018f0eff */
[----:B------:R-:W-:Y:S04]  /*1bc70*/  STL [R1+0x168c], R12 ;  /* 0x00168c0c01007387 */ /* 0x000fe80000100800 */
[----:B------:R-:W5:Y:S04]  /*1bc80*/  LDL.LU R29, [R1+0x350] ;  /* 0x00035000011d7983 */ /* 0x000f680000300800 */
[----:B------:R0:W-:Y:S02]  /*1bc90*/  STL [R1+0x1658], R11 ;  /* 0x0016580b01007387 */ /* 0x0001e40000100800 */
[----:B0-----:R-:W-:-:S02]  /*1bca0*/  LEA.HI.X.SX32 R11, R5, R4, 0x1, P4 ;  /* 0x00000004050b7211 */ /* 0x001fc400020f0eff */
[----:B------:R-:W5:Y:S01]  /*1bcb0*/  LDL.LU R5, [R1+0x348] ;  /* 0x0003480001057983 */ /* 0x000f620000300800 */
[----:B---3--:R-:W-:-:S05]  /*1bcc0*/  LEA R12, P3, R8, R17, 0x1 ;  /* 0x00000011080c7211 */ /* 0x008fca00078608ff */
[----:B------:R-:W-:Y:S04]  /*1bcd0*/  STL [R1+0x1694], R12 ;  /* 0x0016940c01007387 */ /* 0x000fe80000100800 */
[----:B------:R0:W-:Y:S02]  /*1bce0*/  STL [R1+0x1660], R11 ;  /* 0x0016600b01007387 */ /* 0x0001e40000100800 */
[----:B0-----:R-:W-:Y:S02]  /*1bcf0*/  LEA.HI.X.SX32 R11, R28, R4, 0x1, P5 ;  /* 0x000000041c0b7211 */ /* 0x001fe400028f0eff */
[----:B--2---:R-:W-:-:S05]  /*1bd00*/  LEA R13, P4, R20, R17, 0x1 ;  /* 0x00000011140d7211 */ /* 0x004fca00078808ff */
[----:B------:R-:W-:Y:S04]  /*1bd10*/  STL [R1+0x169c], R13 ;  /* 0x00169c0d01007387 */ /* 0x000fe80000100800 */
[----:B------:R-:W2:Y:S04]  /*1bd20*/  LDL.LU R28, [R1+0x344] ;  /* 0x00034400011c7983 */ /* 0x000ea80000300800 */
[----:B------:R0:W-:Y:S01]  /*1bd30*/  STL [R1+0x1668], R11 ;  /* 0x0016680b01007387 */ /* 0x0001e20000100800 */
[----:B----4-:R-:W-:Y:S02]  /*1bd40*/  LEA R12, P5, R21, R17, 0x1 ;  /* 0x00000011150c7211 */ /* 0x010fe400078a08ff */
[----:B0-----:R-:W-:-:S03]  /*1bd50*/  LEA.HI.X.SX32 R11, R10, R4, 0x1, P6 ;  /* 0x000000040a0b7211 */ /* 0x001fc600030f0eff */
[----:B------:R-:W-:Y:S04]  /*1bd60*/  STL [R1+0x16a4], R12 ;  /* 0x0016a40c01007387 */ /* 0x000fe80000100800 */
[----:B------:R-:W3:Y:S04]  /*1bd70*/  LDL.LU R10, [R1+0x340] ;  /* 0x00034000010a7983 */ /* 0x000ee80000300800 */
[----:B------:R0:W-:Y:S02]  /*1bd80*/  STL [R1+0x1670], R11 ;  /* 0x0016700b01007387 */ /* 0x0001e40000100800 */
[----:B0-----:R-:W-:-:S02]  /*1bd90*/  LEA.HI.X.SX32 R11, R9, R4, 0x1, P0 ;  /* 0x00000004090b7211 */ /* 0x001fc400000f0eff */
[----:B-----5:R-:W-:Y:S01]  /*1bda0*/  LEA R12, P6, R22, R17, 0x1 ;  /* 0x00000011160c7211 */ /* 0x020fe200078c08ff */
[----:B------:R-:W4:Y:S04]  /*1bdb0*/  LDL.LU R9, [R1+0x338] ;  /* 0x0003380001097983 */ /* 0x000f280000300800 */
        /* <DEDUP_REMOVED lines=27> */
[----:B0-----:R-:W-:Y:S02]  /*1bf70*/  LEA R12, P5, R0, R17, 0x1 ;  /* 0x00000011000c7211 */ /* 0x001fe400078a08ff */
[----:B-1----:R-:W-:-:S03]  /*1bf80*/  LEA.HI.X.SX32 R11, R22, R4, 0x1, P6 ;  /* 0x00000004160b7211 */ /* 0x002fc600030f0eff */
[----:B------:R0:W-:Y:S04]  /*1bf90*/  STL [R1+0x16dc], R12 ;  /* 0x0016dc0c01007387 */ /* 0x0001e80000100800 */
[----:B------:R1:W-:Y:S04]  /*1bfa0*/  STL [R1+0x16a8], R11 ;  /* 0x0016a80b01007387 */ /* 0x0003e80000100800 */
[----:B------:R-:W5:Y:S01]  /*1bfb0*/  LDL.LU R22, [R1+0x31c] ;  /* 0x00031c0001167983 */ /* 0x000f620000300800 */
[----:B0-----:R-:W-:Y:S02]  /*1bfc0*/  LEA R12, P6, R29, R17, 0x1 ;  /* 0x000000111d0c7211 */ /* 0x001fe400078c08ff */
[----:B-1----:R-:W-:-:S03]  /*1bfd0*/  LEA.HI.X.SX32 R11, R23, R4, 0x1, P0 ;  /* 0x00000004170b7211 */ /* 0x002fc600000f0eff */
[----:B------:R0:W-:Y:S04]  /*1bfe0*/  STL [R1+0x16e4], R12 ;  /* 0x0016e40c01007387 */ /* 0x0001e80000100800 */
[----:B------:R-:W5:Y:S01]  /*1bff0*/  LDL.LU R23, [R1+0x318] ;  /* 0x0003180001177983 */ /* 0x000f620000300800 */
[----:B0-----:R-:W-:-:S03]  /*1c000*/  LEA R12, P0, R5, R17, 0x1 ;  /* 0x00000011050c7211 */ /* 0x001fc600078008ff */
[----:B------:R0:W-:Y:S04]  /*1c010*/  STL [R1+0x16b0], R11 ;  /* 0x0016b00b01007387 */ /* 0x0001e80000100800 */
[----:B------:R-:W-:Y:S01]  /*1c020*/  STL [R1+0x16ec], R12 ;  /* 0x0016ec0c01007387 */ /* 0x000fe20000100800 */
[----:B0-----:R-:W-:-:S03]  /*1c030*/  LEA.HI.X.SX32 R11, R24, R4, 0x1, P1 ;  /* 0x00000004180b7211 */ /* 0x001fc600008f0eff */
[----:B------:R-:W5:Y:S04]  /*1c040*/  LDL.LU R24, [R1+0x310] ;  /* 0x0003100001187983 */ /* 0x000f680000300800 */
[----:B------:R0:W-:Y:S02]  /*1c050*/  STL [R1+0x16b8], R11 ;  /* 0x0016b80b01007387 */ /* 0x0001e40000100800 */
[----:B0-----:R-:W-:Y:S02]  /*1c060*/  LEA.HI.X.SX32 R11, R25, R4, 0x1, P2 ;  /* 0x00000004190b7211 */ /* 0x001fe400010f0eff */
[----:B--2---:R-:W-:-:S05]  /*1c070*/  LEA R13, P1, R28, R17, 0x1 ;  /* 0x000000111c0d7211 */ /* 0x004fca00078208ff */
[----:B------:R-:W-:Y:S04]  /*1c080*/  STL [R1+0x16f4], R13 ;  /* 0x0016f40d01007387 */ /* 0x000fe80000100800 */
[----:B------:R-:W2:Y:S04]  /*1c090*/  LDL.LU R25, [R1+0x30c] ;  /* 0x00030c0001197983 */ /* 0x000ea80000300800 */
[----:B------:R0:W-:Y:S01]  /*1c0a0*/  STL [R1+0x16c0], R11 ;  /* 0x0016c00b01007387 */ /* 0x0001e20000100800 */
[----:B---3--:R-:W-:Y:S02]  /*1c0b0*/  LEA R12, P2, R10, R17, 0x1 ;  /* 0x000000110a0c7211 */ /* 0x008fe400078408ff */
[----:B0-----:R-:W-:-:S03]  /*1c0c0*/  LEA.HI.X.SX32 R11, R26, R4, 0x1, P3 ;  /* 0x000000041a0b7211 */ /* 0x001fc600018f0eff */
[----:B------:R4:W-:Y:S04]  /*1c0d0*/  STL [R1+0x16fc], R12 ;  /* 0x0016fc0c01007387 */ /* 0x0009e80000100800 */
[----:B------:R-:W3:Y:S04]  /*1c0e0*/  LDL.LU R26, [R1+0x308] ;  /* 0x00030800011a7983 */ /* 0x000ee80000300800 */
[----:B------:R0:W-:Y:S01]  /*1c0f0*/  STL [R1+0x16c8], R11 ;  /* 0x0016c80b01007387 */ /* 0x0001e20000100800 */
[----:B----4-:R-:W-:Y:S02]  /*1c100*/  LEA R12, P3, R9, R17, 0x1 ;  /* 0x00000011090c7211 */ /* 0x010fe400078608ff */
[----:B0-----:R-:W-:-:S02]  /*1c110*/  LEA.HI.X.SX32 R11, R27, R4, 0x1, P4 ;  /* 0x000000041b0b7211 */ /* 0x001fc400020f0eff */
[----:B------:R-:W4:Y:S04]  /*1c120*/  LDL.LU R27, [R1+0x304] ;  /* 0x00030400011b7983 */ /* 0x000f280000300800 */
[----:B------:R5:W-:Y:S04]  /*1c130*/  STL [R1+0x1704], R12 ;  /* 0x0017040c01007387 */ /* 0x000be80000100800 */
[----:B------:R0:W-:Y:S01]  /*1c140*/  STL [R1+0x16d0], R11 ;  /* 0x0016d00b01007387 */ /* 0x0001e20000100800 */
[----:B-----5:R-:W-:Y:S02]  /*1c150*/  LEA R12, P4, R18, R17, 0x1 ;  /* 0x00000011120c7211 */ /* 0x020fe400078808ff */
[----:B0-----:R-:W-:-:S02]  /*1c160*/  LEA.HI.X.SX32 R11, R0, R4, 0x1, P5 ;  /* 0x00000004000b7211 */ /* 0x001fc400028f0eff */
        /* <DEDUP_REMOVED lines=25> */
[----:B------:R-:W-:-:S05]  /*1c300*/  LEA R12, P2, R22, R17, 0x1 ;  /* 0x00000011160c7211 */ /* 0x000fca00078408ff */
[----:B------:R-:W-:Y:S04]  /*1c310*/  STL [R1+0x1734], R12 ;  /* 0x0017340c01007387 */ /* 0x000fe80000100800 */
        /* <DEDUP_REMOVED lines=8> */
[----:B------:R-:W-:Y:S04]  /*1c3a0*/  STL [R1+0x1744], R12 ;  /* 0x0017440c01007387 */ /* 0x000fe80000100800 */
[----:B------:R-:W5:Y:S04]  /*1c3b0*/  LDL.LU R19, [R1+0x2dc] ;  /* 0x0002dc0001137983 */ /* 0x000f680000300800 */
[----:B------:R0:W-:Y:S02]  /*1c3c0*/  STL [R1+0x1710], R11 ;  /* 0x0017100b01007387 */ /* 0x0001e40000100800 */
[----:B0-----:R-:W-:-:S02]  /*1c3d0*/  LEA.HI.X.SX32 R11, R8, R4, 0x1, P6 ;  /* 0x00000004080b7211 */ /* 0x001fc400030f0eff */
[----:B------:R-:W5:Y:S01]  /*1c3e0*/  LDL.LU R8, [R1+0x2d8] ;  /* 0x0002d80001087983 */ /* 0x000f620000300800 */
[----:B--2---:R-:W-:-:S05]  /*1c3f0*/  LEA R12, P5, R25, R17, 0x1 ;  /* 0x00000011190c7211 */ /* 0x004fca00078a08ff */
[----:B------:R-:W-:Y:S04]  /*1c400*/  STL [R1+0x174c], R12 ;  /* 0x00174c0c01007387 */ /* 0x000fe80000100800 */
[----:B------:R0:W-:Y:S02]  /*1c410*/  STL [R1+0x1718], R11 ;  /* 0x0017180b01007387 */ /* 0x0001e40000100800 */
[----:B0-----:R-:W-:Y:S02]  /*1c420*/  LEA.HI.X.SX32 R11, R20, R4, 0x1, P0 ;  /* 0x00000004140b7211 */ /* 0x001fe400000f0eff */
[----:B------:R-:W2:Y:S01]  /*1c430*/  LDL.LU R20, [R1+0x2d0] ;  /* 0x0002d00001147983 */ /* 0x000ea20000300800 */
[----:B---3--:R-:W-:-:S05]  /*1c440*/  LEA R12, P6, R26, R17, 0x1 ;  /* 0x000000111a0c7211 */ /* 0x008fca00078c08ff */
[----:B------:R4:W-:Y:S04]  /*1c450*/  STL [R1+0x1754], R12 ;  /* 0x0017540c01007387 */ /* 0x0009e80000100800 */
[----:B------:R0:W-:Y:S01]  /*1c460*/  STL [R1+0x1720], R11 ;  /* 0x0017200b01007387 */ /* 0x0001e20000100800 */
[-C--:B----4-:R-:W-:Y:S02]  /*1c470*/  LEA R12, P0, R27, R17.reuse, 0x1 ;  /* 0x000000111b0c7211 */ /* 0x090fe400078008ff */
[----:B0-----:R-:W-:Y:S02]  /*1c480*/  LEA.HI.X.SX32 R11, R21, R4, 0x1, P1 ;  /* 0x00000004150b7211 */ /* 0x001fe400008f0eff */
[----:B------:R-:W3:Y:S04]  /*1c490*/  LDL.LU R21, [R1+0x2cc] ;  /* 0x0002cc0001157983 */ /* 0x000ee80000300800 */
[----:B------:R5:W-:Y:S04]  /*1c4a0*/  STL [R1+0x175c], R12 ;  /* 0x00175c0c01007387 */ /* 0x000be80000100800 */
[----:B------:R0:W-:Y:S01]  /*1c4b0*/  STL [R1+0x1728], R11 ;  /* 0x0017280b01007387 */ /* 0x0001e20000100800 */
[----:B-----5:R-:W-:-:S02]  /*1c4c0*/  LEA R12, P1, R0, R17, 0x1 ;  /* 0x00000011000c7211 */ /* 0x020fc400078208ff */
[----:B0-----:R-:W-:Y:S02]  /*1c4d0*/  LEA.HI.X.SX32 R11, R22, R4, 0x1, P2 ;  /* 0x00000004160b7211 */ /* 0x001fe400010f0eff */
[----:B------:R-:W4:Y:S04]  /*1c4e0*/  LDL.LU R22, [R1+0x2c8] ;  /* 0x0002c80001167983 */ /* 0x000f280000300800 */
        /* <DEDUP_REMOVED lines=70> */
[----:B------:R0:W-:Y:S04]  /*1c950*/  STL [R1+0x17d4], R12 ;  /* 0x0017d40c01007387 */ /* 0x0001e80000100800 */
[----:B------:R1:W-:Y:S01]  /*1c960*/  STL [R1+0x17a0], R11 ;  /* 0x0017a00b01007387 */ /* 0x0003e20000100800 */
[----:B------:R-:W-:Y:S02]  /*1c970*/  LEA R13, P2, R26, R17, 0x1 ;  /* 0x000000111a0d7211 */ /* 0x000fe400078408ff */
[----:B0-----:R-:W-:-:S03]  /*1c980*/  LEA.HI.X.SX32 R12, R20, R4, 0x1, P3 ;  /* 0x00000004140c7211 */ /* 0x001fc600018f0eff */
[----:B------:R-:W-:Y:S04]  /*1c990*/  STL [R1+0x17dc], R13 ;  /* 0x0017dc0d01007387 */ /* 0x000fe80000100800 */
[----:B------:R-:W5:Y:S04]  /*1c9a0*/  LDL.LU R20, [R1+0x280] ;  /* 0x0002800001147983 */ /* 0x000f680000300800 */
[----:B------:R0:W-:Y:S01]  /*1c9b0*/  STL [R1+0x17a8], R12 ;  /* 0x0017a80c01007387 */ /* 0x0001e20000100800 */
[----:B-1----:R-:W-:Y:S02]  /*1c9c0*/  LEA R11, P3, R27, R17, 0x1 ;  /* 0x000000111b0b7211 */ /* 0x002fe400078608ff */
[----:B0-----:R-:W-:-:S03]  /*1c9d0*/  LEA.HI.X.SX32 R12, R21, R4, 0x1, P4 ;  /* 0x00000004150c7211 */ /* 0x001fc600020f0eff */
[----:B------:R-:W-:Y:S04]  /*1c9e0*/  STL [R1+0x17e4], R11 ;  /* 0x0017e40b01007387 */ /* 0x000fe80000100800 */
[----:B------:R-:W5:Y:S04]  /*1c9f0*/  LDL.LU R21, [R1+0x278] ;  /* 0x0002780001157983 */ /* 0x000f680000300800 */
[----:B------:R0:W-:Y:S02]  /*1ca00*/  STL [R1+0x17b0], R12 ;  /* 0x0017b00c01007387 */ /* 0x0001e40000100800 */
[----:B0-----:R-:W-:-:S02]  /*1ca10*/  LEA.HI.X.SX32 R12, R22, R4, 0x1, P5 ;  /* 0x00000004160c7211 */ /* 0x001fc400028f0eff */
[-C--:B------:R-:W-:Y:S01]  /*1ca20*/  LEA R11, P4, R0, R17.reuse, 0x1 ;  /* 0x00000011000b7211 */ /* 0x080fe200078808ff */
        /* <DEDUP_REMOVED lines=20> */
[----:B------:R-:W-:Y:S02]  /*1cb70*/  LEA.HI.X.SX32 R0, R0, R4, 0x1, P4 ;  /* 0x0000000400007211 */ /* 0x000fe400020f0eff */
[----:B--2---:R-:W-:-:S05]  /*1cb80*/  LEA R11, P1, R10, R17, 0x1 ;  /* 0x000000110a0b7211 */ /* 0x004fca00078208ff */
[----:B------:R-:W-:Y:S04]  /*1cb90*/  STL [R1+0x180c], R11 ;  /* 0x00180c0b01007387 */ /* 0x000fe80000100800 */
[----:B------:R0:W-:Y:S02]  /*1cba0*/  STL [R1+0x17d8], R12 ;  /* 0x0017d80c01007387 */ /* 0x0001e40000100800 */
[----:B0-----:R-:W-:Y:S02]  /*1cbb0*/  LEA.HI.X.SX32 R12, R27, R4, 0x1, P3 ;  /* 0x000000041b0c7211 */ /* 0x001fe400018f0eff */
[----:B------:R-:W2:Y:S01]  /*1cbc0*/  LDL.LU R27, [R1+0x25c] ;  /* 0x00025c00011b7983 */ /* 0x000ea20000300800 */
[----:B---3--:R-:W-:-:S05]  /*1cbd0*/  LEA R11, P2, R9, R17, 0x1 ;  /* 0x00000011090b7211 */ /* 0x008fca00078408ff */
[----:B------:R4:W-:Y:S04]  /*1cbe0*/  STL [R1+0x1814], R11 ;  /* 0x0018140b01007387 */ /* 0x0009e80000100800 */
[----:B------:R-:W-:Y:S01]  /*1cbf0*/  STL [R1+0x17e0], R12 ;  /* 0x0017e00c01007387 */ /* 0x000fe20000100800 */
[----:B----4-:R-:W-:-:S05]  /*1cc00*/  LEA R11, P3, R18, R17, 0x1 ;  /* 0x00000011120b7211 */ /* 0x010fca00078608ff */
[----:B------:R0:W-:Y:S04]  /*1cc10*/  STL [R1+0x181c], R11 ;  /* 0x00181c0b01007387 */ /* 0x0001e80000100800 */
[----:B------:R1:W-:Y:S01]  /*1cc20*/  STL [R1+0x17e8], R0 ;  /* 0x0017e80001007387 */ /* 0x0003e20000100800 */
[----:B0-----:R-:W-:-:S03]  /*1cc30*/  LEA.HI.X.SX32 R11, R29, R4, 0x1, P5 ;  /* 0x000000041d0b7211 */ /* 0x001fc600028f0eff */
[----:B-1----:R-:W3:Y:S01]  /*1cc40*/  LDL.LU R0, [R1+0x258] ;  /* 0x0002580001007983 */ /* 0x002ee20000300800 */
[----:B-----5:R-:W-:-:S05]  /*1cc50*/  LEA R12, P4, R19, R17, 0x1 ;  /* 0x00000011130c7211 */ /* 0x020fca00078808ff */
[----:B------:R0:W-:Y:S04]  /*1cc60*/  STL [R1+0x1824], R12 ;  /* 0x0018240c01007387 */ /* 0x0001e80000100800 */
[----:B------:R-:W4:Y:S01]  /*1cc70*/  LDL.LU R29, [R1+0x250] ;  /* 0x00025000011d7983 */ /* 0x000f220000300800 */
        /* <DEDUP_REMOVED lines=42> */
[----:B--2---:R-:W-:-:S05]  /*1cf20*/  LEA R12, P6, R27, R17, 0x1 ;  /* 0x000000111b0c7211 */ /* 0x004fca00078c08ff */
[----:B------:R-:W-:Y:S04]  /*1cf30*/  STL [R1+0x186c], R12 ;  /* 0x00186c0c01007387 */ /* 0x000fe80000100800 */
[----:B------:R-:W2:Y:S04]  /*1cf40*/  LDL.LU R21, [R1+0x224] ;  /* 0x0002240001157983 */ /* 0x000ea80000300800 */
[----:B------:R0:W-:Y:S02]  /*1cf50*/  STL [R1+0x1838], R11 ;  /* 0x0018380b01007387 */ /* 0x0001e40000100800 */
[----:B0-----:R-:W-:-:S02]  /*1cf60*/  LEA.HI.X.SX32 R11, R22, R4, 0x1, P1 ;  /* 0x00000004160b7211 */ /* 0x001fc400008f0eff */
[----:B------:R-:W2:Y:S01]  /*1cf70*/  LDL.LU R22, [R1+0x220] ;  /* 0x0002200001167983 */ /* 0x000ea20000300800 */
[----:B---3--:R-:W-:-:S05]  /*1cf80*/  LEA R12, P0, R0, R17, 0x1 ;  /* 0x00000011000c7211 */ /* 0x008fca00078008ff */
[----:B------:R-:W-:Y:S04]  /*1cf90*/  STL [R1+0x1874], R12 ;  /* 0x0018740c01007387 */ /* 0x000fe80000100800 */
[----:B------:R0:W-:Y:S01]  /*1cfa0*/  STL [R1+0x1840], R11 ;  /* 0x0018400b01007387 */ /* 0x0001e20000100800 */
[----:B----4-:R-:W-:Y:S02]  /*1cfb0*/  LEA R13, P1, R29, R17, 0x1 ;  /* 0x000000111d0d7211 */ /* 0x010fe400078208ff */
[----:B0-----:R-:W-:-:S03]  /*1cfc0*/  LEA.HI.X.SX32 R11, R23, R4, 0x1, P2 ;  /* 0x00000004170b7211 */ /* 0x001fc600010f0eff */
[----:B------:R-:W-:Y:S04]  /*1cfd0*/  STL [R1+0x187c], R13 ;  /* 0x00187c0d01007387 */ /* 0x000fe80000100800 */
[----:B------:R-:W3:Y:S04]  /*1cfe0*/  LDL.LU R23, [R1+0x21c] ;  /* 0x00021c0001177983 */ /* 0x000ee80000300800 */
[----:B------:R0:W-:Y:S01]  /*1cff0*/  STL [R1+0x1848], R11 ;  /* 0x0018480b01007387 */ /* 0x0001e20000100800 */
[----:B-----5:R-:W-:Y:S02]  /*1d000*/  LEA R12, P2, R5, R17, 0x1 ;  /* 0x00000011050c7211 */ /* 0x020fe400078408ff */
[----:B0-----:R-:W-:-:S03]  /*1d010*/  LEA.HI.X.SX32 R11, R24, R4, 0x1, P3 ;  /* 0x00000004180b7211 */ /* 0x001fc600018f0eff */
[----:B------:R-:W-:Y:S04]  /*1d020*/  STL [R1+0x1884], R12 ;  /* 0x0018840c01007387 */ /* 0x000fe80000100800 */
[----:B------:R-:W4:Y:S04]  /*1d030*/  LDL.LU R24, [R1+0x214] ;  /* 0x0002140001187983 */ /* 0x000f280000300800 */
[----:B------:R0:W-:Y:S02]  /*1d040*/  STL [R1+0x1850], R11 ;  /* 0x0018500b01007387 */ /* 0x0001e40000100800 */
[----:B0-----:R-:W-:-:S02]  /*1d050*/  LEA.HI.X.SX32 R11, R25, R4, 0x1, P4 ;  /* 0x00000004190b7211 */ /* 0x001fc400020f0eff */
[----:B------:R-:W5:Y:S01]  /*1d060*/  LDL.LU R25, [R1+0x210] ;  /* 0x0002100001197983 */ /* 0x000f620000300800 */
[----:B------:R-:W-:-:S05]  /*1d070*/  LEA R12, P3, R28, R17, 0x1 ;  /* 0x000000111c0c7211 */ /* 0x000fca00078608ff */
[----:B------:R-:W-:Y:S04]  /*1d080*/  STL [R1+0x188c], R12 ;  /* 0x00188c0c01007387 */ /* 0x000fe80000100800 */
[----:B------:R0:W-:Y:S02]  /*1d090*/  STL [R1+0x1858], R11 ;  /* 0x0018580b01007387 */ /* 0x0001e40000100800 */
[----:B0-----:R-:W-:Y:S02]  /*1d0a0*/  LEA.HI.X.SX32 R11, R26, R4, 0x1, P5 ;  /* 0x000000041a0b7211 */ /* 0x001fe400028f0eff */
        /* <DEDUP_REMOVED lines=27> */
[----:B------:R0:W-:Y:S04]  /*1d260*/  STL [R1+0x1888], R11 ;  /* 0x0018880b01007387 */ /* 0x0001e80000100800 */
[----:B------:R-:W5:Y:S01]  /*1d270*/  LDL.LU R28, [R1+0x1f8] ;  /* 0x0001f800011c7983 */ /* 0x000f620000300800 */
[----:B0-----:R-:W-:Y:S02]  /*1d280*/  LEA.HI.X.SX32 R11, R10, R4, 0x1, P4 ;  /* 0x000000040a0b7211 */ /* 0x001fe400020f0eff */
[----:B--2---:R-:W-:-:S05]  /*1d290*/  LEA R12, P3, R21, R17, 0x1 ;  /* 0x00000011150c7211 */ /* 0x004fca00078608ff */
[----:B------:R0:W-:Y:S04]  /*1d2a0*/  STL [R1+0x18c4], R12 ;  /* 0x0018c40c01007387 */ /* 0x0001e80000100800 */
[----:B------:R-:W2:Y:S01]  /*1d2b0*/  LDL.LU R10, [R1+0x1f4] ;  /* 0x0001f400010a7983 */ /* 0x000ea20000300800 */
[----:B0-----:R-:W-:-:S03]  /*1d2c0*/  LEA R12, P4, R22, R17, 0x1 ;  /* 0x00000011160c7211 */ /* 0x001fc600078808ff */
[----:B------:R0:W-:Y:S04]  /*1d2d0*/  STL [R1+0x1890], R11 ;  /* 0x0018900b01007387 */ /* 0x0001e80000100800 */
[----:B------:R-:W-:Y:S01]  /*1d2e0*/  STL [R1+0x18cc], R12 ;  /* 0x0018cc0c01007387 */ /* 0x000fe20000100800 */
[----:B0-----:R-:W-:-:S03]  /*1d2f0*/  LEA.HI.X.SX32 R11, R9, R4, 0x1, P5 ;  /* 0x00000004090b7211 */ /* 0x001fc600028f0eff */
[----:B------:R-:W2:Y:S04]  /*1d300*/  LDL.LU R9, [R1+0x1f0] ;  /* 0x0001f00001097983 */ /* 0x000ea80000300800 */
[----:B------:R0:W-:Y:S02]  /*1d310*/  STL [R1+0x1898], R11 ;  /* 0x0018980b01007387 */ /* 0x0001e40000100800 */
[----:B0-----:R-:W-:Y:S02]  /*1d320*/  LEA.HI.X.SX32 R11, R18, R4, 0x1, P6 ;  /* 0x00000004120b7211 */ /* 0x001fe400030f0eff */
[----:B---3--:R-:W-:-:S05]  /*1d330*/  LEA R13, P5, R23, R17, 0x1 ;  /* 0x00000011170d7211 */ /* 0x008fca00078a08ff */
[----:B------:R-:W-:Y:S04]  /*1d340*/  STL [R1+0x18d4], R13 ;  /* 0x0018d40d01007387 */ /* 0x000fe80000100800 */
[----:B------:R-:W3:Y:S04]  /*1d350*/  LDL.LU R18, [R1+0x1ec] ;  /* 0x0001ec0001127983 */ /* 0x000ee80000300800 */
[----:B------:R0:W-:Y:S01]  /*1d360*/  STL [R1+0x18a0], R11 ;  /* 0x0018a00b01007387 */ /* 0x0001e20000100800 */
[----:B----4-:R-:W-:Y:S02]  /*1d370*/  LEA R12, P6, R24, R17, 0x1 ;  /* 0x00000011180c7211 */ /* 0x010fe400078c08ff */
[----:B0-----:R-:W-:-:S03]  /*1d380*/  LEA.HI.X.SX32 R11, R19, R4, 0x1, P0 ;  /* 0x00000004130b7211 */ /* 0x001fc600000f0eff */
[----:B------:R5:W-:Y:S04]  /*1d390*/  STL [R1+0x18dc], R12 ;  /* 0x0018dc0c01007387 */ /* 0x000be80000100800 */
[----:B------:R-:W4:Y:S04]  /*1d3a0*/  LDL.LU R19, [R1+0x1e8] ;  /* 0x0001e80001137983 */ /* 0x000f280000300800 */
[----:B------:R0:W-:Y:S01]  /*1d3b0*/  STL [R1+0x18a8], R11 ;  /* 0x0018a80b01007387 */ /* 0x0001e20000100800 */
[----:B-----5:R-:W-:Y:S02]  /*1d3c0*/  LEA R12, P0, R25, R17, 0x1 ;  /* 0x00000011190c7211 */ /* 0x020fe400078008ff */
[----:B0-----:R-:W-:-:S02]  /*1d3d0*/  LEA.HI.X.SX32 R11, R8, R4, 0x1, P1 ;  /* 0x00000004080b7211 */ /* 0x001fc400008f0eff */
        /* <DEDUP_REMOVED lines=32> */
[----:B------:R0:W-:Y:S02]  /*1d5e0*/  STL [R1+0x18e0], R11 ;  /* 0x0018e00b01007387 */ /* 0x0001e40000100800 */
[----:B0-----:R-:W-:Y:S02]  /*1d5f0*/  LEA.HI.X.SX32 R11, R26, R4, 0x1, P1 ;  /* 0x000000041a0b7211 */ /* 0x001fe400008f0eff */
[----:B--2---:R-:W-:-:S05]  /*1d600*/  LEA R13, P0, R10, R17, 0x1 ;  /* 0x000000110a0d7211 */ /* 0x004fca00078008ff */
[----:B------:R-:W-:Y:S04]  /*1d610*/  STL [R1+0x191c], R13 ;  /* 0x00191c0d01007387 */ /* 0x000fe80000100800 */
[----:B------:R-:W2:Y:S04]  /*1d620*/  LDL.LU R26, [R1+0x1c8] ;  /* 0x0001c800011a7983 */ /* 0x000ea80000300800 */
[----:B------:R0:W-:Y:S01]  /*1d630*/  STL [R1+0x18e8], R11 ;  /* 0x0018e80b01007387 */ /* 0x0001e20000100800 */
[----:B------:R-:W-:Y:S02]  /*1d640*/  LEA R12, P1, R9, R17, 0x1 ;  /* 0x00000011090c7211 */ /* 0x000fe400078208ff */
[----:B0-----:R-:W-:-:S03]  /*1d650*/  LEA.HI.X.SX32 R11, R27, R4, 0x1, P2 ;  /* 0x000000041b0b7211 */ /* 0x001fc600010f0eff */
[----:B------:R-:W-:Y:S04]  /*1d660*/  STL [R1+0x1924], R12 ;  /* 0x0019240c01007387 */ /* 0x000fe80000100800 */
[----:B------:R-:W2:Y:S04]  /*1d670*/  LDL.LU R27, [R1+0x1c4] ;  /* 0x0001c400011b7983 */ /* 0x000ea80000300800 */
[----:B------:R0:W-:Y:S02]  /*1d680*/  STL [R1+0x18f0], R11 ;  /* 0x0018f00b01007387 */ /* 0x0001e40000100800 */
[----:B0-----:R-:W-:-:S02]  /*1d690*/  LEA.HI.X.SX32 R11, R0, R4, 0x1, P3 ;  /* 0x00000004000b7211 */ /* 0x001fc400018f0eff */
[----:B------:R-:W2:Y:S01]  /*1d6a0*/  LDL.LU R0, [R1+0x1c0] ;  /* 0x0001c00001007983 */ /* 0x000ea20000300800 */
[----:B---3--:R-:W-:-:S05]  /*1d6b0*/  LEA R12, P2, R18, R17, 0x1 ;  /* 0x00000011120c7211 */ /* 0x008fca00078408ff */
[----:B------:R-:W-:Y:S04]  /*1d6c0*/  STL [R1+0x192c], R12 ;  /* 0x00192c0c01007387 */ /* 0x000fe80000100800 */
[----:B------:R0:W-:Y:S02]  /*1d6d0*/  STL [R1+0x18f8], R11 ;  /* 0x0018f80b01007387 */ /* 0x0001e40000100800 */
[----:B0-----:R-:W-:Y:S02]  /*1d6e0*/  LEA.HI.X.SX32 R11, R29, R4, 0x1, P4 ;  /* 0x000000041d0b7211 */ /* 0x001fe400020f0eff */
[----:B------:R-:W3:Y:S01]  /*1d6f0*/  LDL.LU R29, [R1+0x1bc] ;  /* 0x0001bc00011d7983 */ /* 0x000ee20000300800 */
[----:B----4-:R-:W-:-:S05]  /*1d700*/  LEA R12, P3, R19, R17, 0x1 ;  /* 0x00000011130c7211 */ /* 0x010fca00078608ff */
[----:B------:R5:W-:Y:S04]  /*1d710*/  STL [R1+0x1934], R12 ;  /* 0x0019340c01007387 */ /* 0x000be80000100800 */
[----:B------:R0:W-:Y:S01]  /*1d720*/  STL [R1+0x1900], R11 ;  /* 0x0019000b01007387 */ /* 0x0001e20000100800 */
[-C--:B-----5:R-:W-:Y:S02]  /*1d730*/  LEA R12, P4, R8, R17.reuse, 0x1 ;  /* 0x00000011080c7211 */ /* 0x0a0fe400078808ff */
[----:B0-----:R-:W-:Y:S02]  /*1d740*/  LEA.HI.X.SX32 R11, R5, R4, 0x1, P5 ;  /* 0x00000004050b7211 */ /* 0x001fe400028f0eff */
[----:B------:R-:W4:Y:S04]  /*1d750*/  LDL.LU R5, [R1+0x1b8] ;  /* 0x0001b80001057983 */ /* 0x000f280000300800 */
        /* <DEDUP_REMOVED lines=39> */
[----:B------:R0:W-:Y:S04]  /*1d9d0*/  STL [R1+0x197c], R12 ;  /* 0x00197c0c01007387 */ /* 0x0001e80000100800 */
[----:B------:R-:W2:Y:S04]  /*1d9e0*/  LDL.LU R21, [R1+0x198] ;  /* 0x0001980001157983 */ /* 0x000ea80000300800 */
[----:B------:R1:W-:Y:S01]  /*1d9f0*/  STL [R1+0x1948], R11 ;  /* 0x0019480b01007387 */ /* 0x0003e20000100800 */
[----:B0-----:R-:W-:Y:S02]  /*1da00*/  LEA R12, P6, R0, R17, 0x1 ;  /* 0x00000011000c7211 */ /* 0x001fe400078c08ff */
[----:B-1----:R-:W-:-:S02]  /*1da10*/  LEA.HI.X.SX32 R11, R22, R4, 0x1, P0 ;  /* 0x00000004160b7211 */ /* 0x002fc400000f0eff */
[----:B------:R-:W2:Y:S04]  /*1da20*/  LDL.LU R22, [R1+0x194] ;  /* 0x0001940001167983 */ /* 0x000ea80000300800 */
[----:B------:R-:W-:Y:S04]  /*1da30*/  STL [R1+0x1984], R12 ;  /* 0x0019840c01007387 */ /* 0x000fe80000100800 */
        /* <DEDUP_REMOVED lines=48> */
[----:B------:R-:W-:-:S05]  /*1dd40*/  LEA R12, P2, R21, R17, 0x1 ;  /* 0x00000011150c7211 */ /* 0x000fca00078408ff */
[----:B------:R0:W-:Y:S04]  /*1dd50*/  STL [R1+0x19d4], R12 ;  /* 0x0019d40c01007387 */ /* 0x0001e80000100800 */
[----:B------:R1:W-:Y:S01]  /*1dd60*/  STL [R1+0x19a0], R11 ;  /* 0x0019a00b01007387 */ /* 0x0003e20000100800 */
[-C--:B0-----:R-:W-:Y:S02]  /*1dd70*/  LEA R12, P3, R22, R17.reuse, 0x1 ;  /* 0x00000011160c7211 */ /* 0x081fe400078608ff */
[----:B-1----:R-:W-:Y:S02]  /*1dd80*/  LEA.HI.X.SX32 R11, R9, R4, 0x1, P4 ;  /* 0x00000004090b7211 */ /* 0x002fe400020f0eff */
[----:B------:R-:W2:Y:S04]  /*1dd90*/  LDL.LU R9, [R1+0x168] ;  /* 0x0001680001097983 */ /* 0x000ea80000300800 */
[----:B------:R0:W-:Y:S04]  /*1dda0*/  STL [R1+0x19dc], R12 ;  /* 0x0019dc0c01007387 */ /* 0x0001e80000100800 */
[----:B------:R1:W-:Y:S01]  /*1ddb0*/  STL [R1+0x19a8], R11 ;  /* 0x0019a80b01007387 */ /* 0x0003e20000100800 */
[----:B0-----:R-:W-:-:S02]  /*1ddc0*/  LEA R12, P4, R23, R17, 0x1 ;  /* 0x00000011170c7211 */ /* 0x001fc400078808ff */
[-C--:B-1----:R-:W-:Y:S02]  /*1ddd0*/  LEA.HI.X.SX32 R11, R18, R4.reuse, 0x1, P5 ;  /* 0x00000004120b7211 */ /* 0x082fe400028f0eff */
[----:B------:R-:W2:Y:S04]  /*1dde0*/  LDL.LU R18, [R1+0x164] ;  /* 0x0001640001127983 */ /* 0x000ea80000300800 */
[----:B------:R-:W-:Y:S04]  /*1ddf0*/  STL [R1+0x19e4], R12 ;  /* 0x0019e40c01007387 */ /* 0x000fe80000100800 */
[----:B------:R0:W-:Y:S02]  /*1de00*/  STL [R1+0x19b0], R11 ;  /* 0x0019b00b01007387 */ /* 0x0001e40000100800 */
[----:B0-----:R-:W-:-:S02]  /*1de10*/  LEA.HI.X.SX32 R11, R19, R4, 0x1, P6 ;  /* 0x00000004130b7211 */ /* 0x001fc400030f0eff */
[----:B---3--:R-:W-:Y:S01]  /*1de20*/  LEA R12, P5, R24, R17, 0x1 ;  /* 0x00000011180c7211 */ /* 0x008fe200078a08ff */
[----:B------:R-:W3:Y:S04]  /*1de30*/  LDL.LU R19, [R1+0x160] ;  /* 0x0001600001137983 */ /* 0x000ee80000300800 */
[----:B------:R-:W-:Y:S04]  /*1de40*/  STL [R1+0x19ec], R12 ;  /* 0x0019ec0c01007387 */ /* 0x000fe80000100800 */
[----:B------:R0:W-:Y:S02]  /*1de50*/  STL [R1+0x19b8], R11 ;  /* 0x0019b80b01007387 */ /* 0x0001e40000100800 */
[----:B0-----:R-:W-:-:S02]  /*1de60*/  LEA.HI.X.SX32 R11, R8, R4, 0x1, P0 ;  /* 0x00000004080b7211 */ /* 0x001fc400000f0eff */
[----:B------:R-:W3:Y:S01]  /*1de70*/  LDL.LU R8, [R1+0x15c] ;  /* 0x00015c0001087983 */ /* 0x000ee20000300800 */
[----:B----4-:R-:W-:-:S05]  /*1de80*/  LEA R12, P6, R25, R17, 0x1 ;  /* 0x00000011190c7211 */ /* 0x010fca00078c08ff */
[----:B------:R5:W-:Y:S04]  /*1de90*/  STL [R1+0x19f4], R12 ;  /* 0x0019f40c01007387 */ /* 0x000be80000100800 */
[----:B------:R0:W-:Y:S01]  /*1dea0*/  STL [R1+0x19c0], R11 ;  /* 0x0019c00b01007387 */ /* 0x0001e20000100800 */
[----:B-----5:R-:W-:Y:S02]  /*1deb0*/  LEA R12, P0, R26, R17, 0x1 ;  /* 0x000000111a0c7211 */ /* 0x020fe400078008ff */
[----:B0-----:R-:W-:-:S03]  /*1dec0*/  LEA.HI.X.SX32 R11, R20, R4, 0x1, P1 ;  /* 0x00000004140b7211 */ /* 0x001fc600008f0eff */
[----:B------:R-:W-:Y:S04]  /*1ded0*/  STL [R1+0x19fc], R12 ;  /* 0x0019fc0c01007387 */ /* 0x000fe80000100800 */
[----:B------:R0:W-:Y:S04]  /*1dee0*/  STL [R1+0x19c8], R11 ;  /* 0x0019c80b01007387 */ /* 0x0001e80000100800 */
[----:B------:R-:W4:Y:S01]  /*1def0*/  LDL.LU R20, [R1+0x158] ;  /* 0x0001580001147983 */ /* 0x000f220000300800 */
[----:B0-----:R-:W-:Y:S02]  /*1df00*/  LEA.HI.X.SX32 R11, R21, R4, 0x1, P2 ;  /* 0x00000004150b7211 */ /* 0x001fe400010f0eff */
[----:B------:R-:W-:-:S05]  /*1df10*/  LEA R12, P1, R27, R17, 0x1 ;  /* 0x000000111b0c7211 */ /* 0x000fca00078208ff */
        /* <DEDUP_REMOVED lines=9> */
[----:B------:R-:W-:-:S05]  /*1dfb0*/  LEA R13, P3, R29, R17, 0x1 ;  /* 0x000000111d0d7211 */ /* 0x000fca00078608ff */
        /* <DEDUP_REMOVED lines=28> */
[----:B---3--:R-:W-:-:S02]  /*1e180*/  LEA R12, P2, R19, R17, 0x1 ;  /* 0x00000011130c7211 */ /* 0x008fc400078408ff */
[----:B0-----:R-:W-:Y:S02]  /*1e190*/  LEA.HI.X.SX32 R11, R29, R4, 0x1, P3 ;  /* 0x000000041d0b7211 */ /* 0x001fe400018f0eff */
[----:B------:R-:W3:Y:S04]  /*1e1a0*/  LDL.LU R29, [R1+0x134] ;  /* 0x00013400011d7983 */ /* 0x000ee80000300800 */
[----:B------:R0:W-:Y:S04]  /*1e1b0*/  STL [R1+0x1a44], R12 ;  /* 0x001a440c01007387 */ /* 0x0001e80000100800 */
[----:B------:R1:W-:Y:S01]  /*1e1c0*/  STL [R1+0x1a10], R11 ;  /* 0x001a100b01007387 */ /* 0x0003e20000100800 */
[----:B0-----:R-:W-:-:S02]  /*1e1d0*/  LEA R12, P3, R8, R17, 0x1 ;  /* 0x00000011080c7211 */ /* 0x001fc400078608ff */
[----:B-1----:R-:W-:-:S03]  /*1e1e0*/  LEA.HI.X.SX32 R11, R5, R4, 0x1, P4 ;  /* 0x00000004050b7211 */ /* 0x002fc600020f0eff */
[----:B------:R0:W-:Y:S04]  /*1e1f0*/  STL [R1+0x1a4c], R12 ;  /* 0x001a4c0c01007387 */ /* 0x0001e80000100800 */
[----:B------:R-:W3:Y:S04]  /*1e200*/  LDL.LU R5, [R1+0x130] ;  /* 0x0001300001057983 */ /* 0x000ee80000300800 */
[----:B------:R4:W-:Y:S01]  /*1e210*/  STL [R1+0x1a18], R11 ;  /* 0x001a180b01007387 */ /* 0x0009e20000100800 */
[----:B0-----:R-:W-:-:S03]  /*1e220*/  LEA.HI.X.SX32 R12, R28, R4, 0x1, P5 ;  /* 0x000000041c0c7211 */ /* 0x001fc600028f0eff */
[----:B------:R-:W3:Y:S01]  /*1e230*/  LDL.LU R28, [R1+0x12c] ;  /* 0x00012c00011c7983 */ /* 0x000ee20000300800 */
[----:B----4-:R-:W-:-:S05]  /*1e240*/  LEA R11, P4, R20, R17, 0x1 ;  /* 0x00000011140b7211 */ /* 0x010fca00078808ff */
[----:B------:R-:W-:Y:S04]  /*1e250*/  STL [R1+0x1a54], R11 ;  /* 0x001a540b01007387 */ /* 0x000fe80000100800 */
[----:B------:R0:W-:Y:S02]  /*1e260*/  STL [R1+0x1a20], R12 ;  /* 0x001a200c01007387 */ /* 0x0001e40000100800 */
[----:B0-----:R-:W-:Y:S02]  /*1e270*/  LEA.HI.X.SX32 R12, R10, R4, 0x1, P6 ;  /* 0x000000040a0c7211 */ /* 0x001fe400030f0eff */
[----:B-----5:R-:W-:-:S05]  /*1e280*/  LEA R11, P5, R21, R17, 0x1 ;  /* 0x00000011150b7211 */ /* 0x020fca00078a08ff */
[----:B------:R0:W-:Y:S04]  /*1e290*/  STL [R1+0x1a5c], R11 ;  /* 0x001a5c0b01007387 */ /* 0x0001e80000100800 */
[----:B0-----:R-:W4:Y:S01]  /*1e2a0*/  LDL.LU R11, [R1+0x128] ;  /* 0x00012800010b7983 */ /* 0x001f220000300800 */
[----:B------:R-:W-:-:S03]  /*1e2b0*/  LEA R10, P6, R22, R17, 0x1 ;  /* 0x00000011160a7211 */ /* 0x000fc600078c08ff */
[----:B------:R-:W-:Y:S04]  /*1e2c0*/  STL [R1+0x1a28], R12 ;  /* 0x001a280c01007387 */ /* 0x000fe80000100800 */
[----:B------:R0:W-:Y:S04]  /*1e2d0*/  STL [R1+0x1a64], R10 ;  /* 0x001a640a01007387 */ /* 0x0001e80000100800 */
[----:B0-----:R-:W5:Y:S01]  /*1e2e0*/  LDL.LU R10, [R1+0x124] ;  /* 0x00012400010a7983 */ /* 0x001f620000300800 */
[----:B------:R-:W-:-:S05]  /*1e2f0*/  LEA.HI.X.SX32 R9, R9, R4, 0x1, P0 ;  /* 0x0000000409097211 */ /* 0x000fca00000f0eff */
[----:B------:R0:W-:Y:S01]  /*1e300*/  STL [R1+0x1a30], R9 ;  /* 0x001a300901007387 */ /* 0x0001e20000100800 */
[-C--:B------:R-:W-:Y:S02]  /*1e310*/  LEA R12, P0, R23, R17.reuse, 0x1 ;  /* 0x00000011170c7211 */ /* 0x080fe400078008ff */
[----:B0-----:R-:W-:Y:S02]  /*1e320*/  LEA.HI.X.SX32 R9, R18, R4, 0x1, P1 ;  /* 0x0000000412097211 */ /* 0x001fe400008f0eff */
        /* <DEDUP_REMOVED lines=8> */
[----:B------:R-:W-:-:S02]  /*1e3b0*/  LEA R13, P2, R25, R17, 0x1 ;  /* 0x00000011190d7211 */ /* 0x000fc400078408ff */
[----:B0-----:R-:W-:Y:S01]  /*1e3c0*/  LEA.HI.X.SX32 R12, R8, R4, 0x1, P3 ;  /* 0x00000004080c7211 */ /* 0x001fe200018f0eff */
[----:B-1----:R-:W5:Y:S04]  /*1e3d0*/  LDL.LU R9, [R1+0x118] ;  /* 0x0001180001097983 */ /* 0x002f680000300800 */
[----:B------:R-:W-:Y:S04]  /*1e3e0*/  STL [R1+0x1a7c], R13 ;  /* 0x001a7c0d01007387 */ /* 0x000fe80000100800 */
[----:B------:R0:W-:Y:S01]  /*1e3f0*/  STL [R1+0x1a48], R12 ;  /* 0x001a480c01007387 */ /* 0x0001e20000100800 */
[----:B------:R-:W-:-:S02]  /*1e400*/  LEA R8, P3, R26, R17, 0x1 ;  /* 0x000000111a087211 */ /* 0x000fc400078608ff */
[-C--:B0-----:R-:W-:Y:S02]  /*1e410*/  LEA.HI.X.SX32 R12, R20, R4.reuse, 0x1, P4 ;  /* 0x00000004140c7211 */ /* 0x081fe400020f0eff */
        /* <DEDUP_REMOVED lines=13> */
[----:B---3--:R-:W-:Y:S02]  /*1e4f0*/  LEA R8, P6, R29, R17, 0x1 ;  /* 0x000000111d087211 */ /* 0x008fe400078c08ff */
[----:B0-----:R-:W-:-:S03]  /*1e500*/  LEA.HI.X.SX32 R12, R23, R4, 0x1, P0 ;  /* 0x00000004170c7211 */ /* 0x001fc600000f0eff */
[----:B------:R0:W-:Y:S04]  /*1e510*/  STL [R1+0x1a9c], R8 ;  /* 0x001a9c0801007387 */ /* 0x0001e80000100800 */
[----:B------:R-:W-:Y:S04]  /*1e520*/  STL [R1+0x1a68], R12 ;  /* 0x001a680c01007387 */ /* 0x000fe80000100800 */
[----:B------:R-:W3:Y:S01]  /*1e530*/  LDL.LU R23, [R1+0x108] ;  /* 0x0001080001177983 */ /* 0x000ee20000300800 */
[----:B0-----:R-:W-:-:S05]  /*1e540*/  LEA R8, P0, R5, R17, 0x1 ;  /* 0x0000001105087211 */ /* 0x001fca00078008ff */
[----:B------:R0:W-:Y:S04]  /*1e550*/  STL [R1+0x1aa4], R8 ;  /* 0x001aa40801007387 */ /* 0x0001e80000100800 */
[----:B0-----:R-:W3:Y:S01]  /*1e560*/  LDL.LU R8, [R1+0x104] ;  /* 0x0001040001087983 */ /* 0x001ee20000300800 */
[----:B------:R-:W-:Y:S02]  /*1e570*/  LEA.HI.X.SX32 R12, R24, R4, 0x1, P1 ;  /* 0x00000004180c7211 */ /* 0x000fe400008f0eff */
[----:B------:R-:W-:-:S03]  /*1e580*/  LEA R13, P1, R28, R17, 0x1 ;  /* 0x000000111c0d7211 */ /* 0x000fc600078208ff */
[----:B------:R0:W-:Y:S04]  /*1e590*/  STL [R1+0x1a70], R12 ;  /* 0x001a700c01007387 */ /* 0x0001e80000100800 */
[----:B------:R-:W-:Y:S04]  /*1e5a0*/  STL [R1+0x1aac], R13 ;  /* 0x001aac0d01007387 */ /* 0x000fe80000100800 */
[----:B------:R-:W3:Y:S01]  /*1e5b0*/  LDL.LU R24, [R1+0x100] ;  /* 0x0001000001187983 */ /* 0x000ee20000300800 */
[----:B0-----:R-:W-:-:S05]  /*1e5c0*/  LEA.HI.X.SX32 R12, R25, R4, 0x1, P2 ;  /* 0x00000004190c7211 */ /* 0x001fca00010f0eff */
[----:B------:R0:W-:Y:S02]  /*1e5d0*/  STL [R1+0x1a78], R12 ;  /* 0x001a780c01007387 */ /* 0x0001e40000100800 */
[----:B0-----:R-:W-:Y:S02]  /*1e5e0*/  LEA.HI.X.SX32 R12, R26, R4, 0x1, P3 ;  /* 0x000000041a0c7211 */ /* 0x001fe400018f0eff */
[----:B----4-:R-:W-:-:S05]  /*1e5f0*/  LEA R14, P2, R11, R17, 0x1 ;  /* 0x000000110b0e7211 */ /* 0x010fca00078408ff */
[----:B------:R-:W-:Y:S04]  /*1e600*/  STL [R1+0x1ab4], R14 ;  /* 0x001ab40e01007387 */ /* 0x000fe80000100800 */
[----:B------:R-:W4:Y:S04]  /*1e610*/  LDL.LU R25, [R1+0xfc] ;  /* 0x0000fc0001197983 */ /* 0x000f280000300800 */
[----:B------:R0:W-:Y:S01]  /*1e620*/  STL [R1+0x1a80], R12 ;  /* 0x001a800c01007387 */ /* 0x0001e20000100800 */
[----:B-----5:R-:W-:-:S05]  /*1e630*/  LEA R13, P3, R10, R17, 0x1 ;  /* 0x000000110a0d7211 */ /* 0x020fca00078608ff */
[----:B------:R1:W-:Y:S04]  /*1e640*/  STL [R1+0x1abc], R13 ;  /* 0x001abc0d01007387 */ /* 0x0003e80000100800 */
[----:B------:R-:W5:Y:S01]  /*1e650*/  LDL.LU R26, [R1+0xf8] ;  /* 0x0000f800011a7983 */ /* 0x000f620000300800 */
[----:B0-----:R-:W-:-:S05]  /*1e660*/  LEA.HI.X.SX32 R12, R27, R4, 0x1, P4 ;  /* 0x000000041b0c7211 */ /* 0x001fca00020f0eff */
[----:B------:R0:W-:Y:S01]  /*1e670*/  STL [R1+0x1a88], R12 ;  /* 0x001a880c01007387 */ /* 0x0001e20000100800 */
[----:B-1----:R-:W-:-:S03]  /*1e680*/  LEA R13, P4, R18, R17, 0x1 ;  /* 0x00000011120d7211 */ /* 0x002fc600078808ff */
[----:B------:R-:W5:Y:S04]  /*1e690*/  LDL.LU R27, [R1+0xf4] ;  /* 0x0000f400011b7983 */ /* 0x000f680000300800 */
[----:B------:R1:W-:Y:S01]  /*1e6a0*/  STL [R1+0x1ac4], R13 ;  /* 0x001ac40d01007387 */ /* 0x0003e20000100800 */
[----:B0-----:R-:W-:-:S03]  /*1e6b0*/  LEA.HI.X.SX32 R12, R0, R4, 0x1, P5 ;  /* 0x00000004000c7211 */ /* 0x001fc600028f0eff */
[----:B------:R-:W5:Y:S04]  /*1e6c0*/  LDL.LU R0, [R1+0xf0] ;  /* 0x0000f00001007983 */ /* 0x000f680000300800 */
[----:B------:R0:W-:Y:S01]  /*1e6d0*/  STL [R1+0x1a90], R12 ;  /* 0x001a900c01007387 */ /* 0x0001e20000100800 */
[----:B-1----:R-:W-:Y:S02]  /*1e6e0*/  LEA R13, P5, R19, R17, 0x1 ;  /* 0x00000011130d7211 */ /* 0x002fe400078a08ff */
[----:B0-----:R-:W-:-:S03]  /*1e6f0*/  LEA.HI.X.SX32 R12, R29, R4, 0x1, P6 ;  /* 0x000000041d0c7211 */ /* 0x001fc600030f0eff */
[----:B------:R0:W-:Y:S04]  /*1e700*/  STL [R1+0x1acc], R13 ;  /* 0x001acc0d01007387 */ /* 0x0001e80000100800 */
[----:B------:R-:W5:Y:S04]  /*1e710*/  LDL.LU R29, [R1+0xec] ;  /* 0x0000ec00011d7983 */ /* 0x000f680000300800 */
[----:B------:R1:W-:Y:S01]  /*1e720*/  STL [R1+0x1a98], R12 ;  /* 0x001a980c01007387 */ /* 0x0003e20000100800 */
[----:B0-----:R-:W-:Y:S02]  /*1e730*/  LEA R13, P6, R9, R17, 0x1 ;  /* 0x00000011090d7211 */ /* 0x001fe400078c08ff */
[----:B-1----:R-:W-:-:S03]  /*1e740*/  LEA.HI.X.SX32 R12, R5, R4, 0x1, P0 ;  /* 0x00000004050c7211 */ /* 0x002fc600000f0eff */
        /* <DEDUP_REMOVED lines=10> */
[----:B------:R-:W-:Y:S04]  /*1e7f0*/  STL [R1+0x1ae4], R13 ;  /* 0x001ae40d01007387 */ /* 0x000fe80000100800 */
[----:B------:R0:W-:Y:S01]  /*1e800*/  STL [R1+0x1ab0], R12 ;  /* 0x001ab00c01007387 */ /* 0x0001e20000100800 */
[----:B------:R-:W-:Y:S02]  /*1e810*/  LEA.HI.X.SX32 R10, R10, R4, 0x1, P3 ;  /* 0x000000040a0a7211 */ /* 0x000fe400018f0eff */
[----:B--2---:R-:W-:-:S05]  /*1e820*/  LEA R11, P2, R22, R17, 0x1 ;  /* 0x00000011160b7211 */ /* 0x004fca00078408ff */
[----:B------:R-:W-:Y:S04]  /*1e830*/  STL [R1+0x1aec], R11 ;  /* 0x001aec0b01007387 */ /* 0x000fe80000100800 */
[----:B0-----:R-:W2:Y:S04]  /*1e840*/  LDL.LU R12, [R1+0xe0] ;  /* 0x0000e000010c7983 */ /* 0x001ea80000300800 */
[----:B------:R0:W-:Y:S02]  /*1e850*/  STL [R1+0x1ab8], R10 ;  /* 0x001ab80a01007387 */ /* 0x0001e40000100800 */
[----:B0-----:R-:W-:-:S02]  /*1e860*/  LEA.HI.X.SX32 R10, R18, R4, 0x1, P4 ;  /* 0x00000004120a7211 */ /* 0x001fc400020f0eff */
[----:B------:R-:W2:Y:S01]  /*1e870*/  LDL.LU R18, [R1+0xdc] ;  /* 0x0000dc0001127983 */ /* 0x000ea20000300800 */
[----:B---3--:R-:W-:-:S05]  /*1e880*/  LEA R11, P3, R23, R17, 0x1 ;  /* 0x00000011170b7211 */ /* 0x008fca00078608ff */
[----:B------:R0:W-:Y:S04]  /*1e890*/  STL [R1+0x1af4], R11 ;  /* 0x001af40b01007387 */ /* 0x0001e80000100800 */
[----:B------:R1:W-:Y:S01]  /*1e8a0*/  STL [R1+0x1ac0], R10 ;  /* 0x001ac00a01007387 */ /* 0x0003e20000100800 */
[----:B0-----:R-:W-:Y:S02]  /*1e8b0*/  LEA.HI.X.SX32 R11, R19, R4, 0x1, P5 ;  /* 0x00000004130b7211 */ /* 0x001fe400028f0eff */
[----:B------:R-:W-:-:S05]  /*1e8c0*/  LEA R13, P4, R8, R17, 0x1 ;  /* 0x00000011080d7211 */ /* 0x000fca00078808ff */
[----:B------:R0:W-:Y:S04]  /*1e8d0*/  STL [R1+0x1afc], R13 ;  /* 0x001afc0d01007387 */ /* 0x0001e80000100800 */
[----:B------:R-:W3:Y:S04]  /*1e8e0*/  LDL.LU R19, [R1+0xd8] ;  /* 0x0000d80001137983 */ /* 0x000ee80000300800 */
[----:B------:R0:W-:Y:S01]  /*1e8f0*/  STL [R1+0x1ac8], R11 ;  /* 0x001ac80b01007387 */ /* 0x0001e20000100800 */
[----:B-1----:R-:W-:Y:S02]  /*1e900*/  LEA R10, P5, R24, R17, 0x1 ;  /* 0x00000011180a7211 */ /* 0x002fe400078a08ff */
[-C--:B0-----:R-:W-:Y:S01]  /*1e910*/  LEA.HI.X.SX32 R13, R9, R4.reuse, 0x1, P6 ;  /* 0x00000004090d7211 */ /* 0x081fe200030f0eff */
[----:B------:R-:W3:Y:S01]  /*1e920*/  LDL.LU R11, [R1+0xd4] ;  /* 0x0000d400010b7983 */ /* 0x000ee20000300800 */
[----:B------:R-:W-:-:S03]  /*1e930*/  LEA.HI.X.SX32 R9, R20, R4, 0x1, P0 ;  /* 0x0000000414097211 */ /* 0x000fc600000f0eff */
[----:B------:R4:W-:Y:S04]  /*1e940*/  STL [R1+0x1b04], R10 ;  /* 0x001b040a01007387 */ /* 0x0009e80000100800 */
[----:B------:R5:W-:Y:S04]  /*1e950*/  STL [R1+0x1ad0], R13 ;  /* 0x001ad00d01007387 */ /* 0x000be80000100800 */
[----:B------:R-:W3:Y:S01]  /*1e960*/  LDL.LU R20, [R1+0xd0] ;  /* 0x0000d00001147983 */ /* 0x000ee20000300800 */
[----:B----4-:R-:W-:-:S05]  /*1e970*/  LEA R10, P6, R25, R17, 0x1 ;  /* 0x00000011190a7211 */ /* 0x010fca00078c08ff */
[----:B------:R-:W-:Y:S04]  /*1e980*/  STL [R1+0x1b0c], R10 ;  /* 0x001b0c0a01007387 */ /* 0x000fe80000100800 */
[----:B------:R0:W-:Y:S01]  /*1e990*/  STL [R1+0x1ad8], R9 ;  /* 0x001ad80901007387 */ /* 0x0001e20000100800 */
[----:B-----5:R-:W-:Y:S02]  /*1e9a0*/  LEA R13, P0, R26, R17, 0x1 ;  /* 0x000000111a0d7211 */ /* 0x020fe400078008ff */
[----:B0-----:R-:W-:-:S03]  /*1e9b0*/  LEA.HI.X.SX32 R9, R21, R4, 0x1, P1 ;  /* 0x0000000415097211 */ /* 0x001fc600008f0eff */
[----:B------:R-:W-:Y:S04]  /*1e9c0*/  STL [R1+0x1b14], R13 ;  /* 0x001b140d01007387 */ /* 0x000fe80000100800 */
[----:B------:R-:W4:Y:S01]  /*1e9d0*/  LDL.LU R21, [R1+0xcc] ;  /* 0x0000cc0001157983 */ /* 0x000f220000300800 */
[----:B------:R-:W-:-:S03]  /*1e9e0*/  LEA R10, P1, R27, R17, 0x1 ;  /* 0x000000111b0a7211 */ /* 0x000fc600078208ff */
[----:B------:R0:W-:Y:S04]  /*1e9f0*/  STL [R1+0x1ae0], R9 ;  /* 0x001ae00901007387 */ /* 0x0001e80000100800 */
[----:B------:R1:W-:Y:S01]  /*1ea00*/  STL [R1+0x1b1c], R10 ;  /* 0x001b1c0a01007387 */ /* 0x0003e20000100800 */
[----:B0-----:R-:W-:-:S03]  /*1ea10*/  LEA.HI.X.SX32 R9, R22, R4, 0x1, P2 ;  /* 0x0000000416097211 */ /* 0x001fc600010f0eff */
[----:B------:R-:W5:Y:S01]  /*1ea20*/  LDL.LU R22, [R1+0xc8] ;  /* 0x0000c80001167983 */ /* 0x000f620000300800 */
[----:B-1----:R-:W-:-:S03]  /*1ea30*/  LEA R10, P2, R0, R17, 0x1 ;  /* 0x00000011000a7211 */ /* 0x002fc600078408ff */
[----:B------:R0:W-:Y:S04]  /*1ea40*/  STL [R1+0x1ae8], R9 ;  /* 0x001ae80901007387 */ /* 0x0001e80000100800 */
[----:B------:R1:W-:Y:S01]  /*1ea50*/  STL [R1+0x1b24], R10 ;  /* 0x001b240a01007387 */ /* 0x0003e20000100800 */
[----:B0-----:R-:W-:-:S03]  /*1ea60*/  LEA.HI.X.SX32 R9, R23, R4, 0x1, P3 ;  /* 0x0000000417097211 */ /* 0x001fc600018f0eff */
[----:B------:R-:W5:Y:S01]  /*1ea70*/  LDL.LU R23, [R1+0xc4] ;  /* 0x0000c40001177983 */ /* 0x000f620000300800 */
[----:B-1----:R-:W-:-:S03]  /*1ea80*/  LEA R10, P3, R29, R17, 0x1 ;  /* 0x000000111d0a7211 */ /* 0x002fc600078608ff */
[----:B------:R0:W-:Y:S04]  /*1ea90*/  STL [R1+0x1af0], R9 ;  /* 0x001af00901007387 */ /* 0x0001e80000100800 */
[----:B------:R1:W-:Y:S01]  /*1eaa0*/  STL [R1+0x1b2c], R10 ;  /* 0x001b2c0a01007387 */ /* 0x0003e20000100800 */
[-C--:B0-----:R-:W-:Y:S02]  /*1eab0*/  LEA.HI.X.SX32 R9, R8, R4.reuse, 0x1, P4 ;  /* 0x0000000408097211 */ /* 0x081fe400020f0eff */
[----:B------:R-:W-:Y:S01]  /*1eac0*/  LEA R8, P4, R5, R17, 0x1 ;  /* 0x0000001105087211 */ /* 0x000fe200078808ff */
[----:B-1----:R-:W5:Y:S04]  /*1ead0*/  LDL.LU R10, [R1+0xc0] ;  /* 0x0000c000010a7983 */ /* 0x002f680000300800 */
[----:B------:R0:W-:Y:S04]  /*1eae0*/  STL [R1+0x1af8], R9 ;  /* 0x001af80901007387 */ /* 0x0001e80000100800 */
[----:B------:R1:W-:Y:S01]  /*1eaf0*/  STL [R1+0x1b34], R8 ;  /* 0x001b340801007387 */ /* 0x0003e20000100800 */
[----:B0-----:R-:W-:-:S03]  /*1eb00*/  LEA.HI.X.SX32 R9, R24, R4, 0x1, P5 ;  /* 0x0000000418097211 */ /* 0x001fc600028f0eff */
[----:B------:R-:W5:Y:S01]  /*1eb10*/  LDL.LU R24, [R1+0xbc] ;  /* 0x0000bc0001187983 */ /* 0x000f620000300800 */
[----:B------:R-:W-:Y:S02]  /*1eb20*/  LEA.HI.X.SX32 R13, R25, R4, 0x1, P6 ;  /* 0x00000004190d7211 */ /* 0x000fe400030f0eff */
[----:B-1----:R-:W-:Y:S01]  /*1eb30*/  LEA R8, P5, R28, R17, 0x1 ;  /* 0x000000111c087211 */ /* 0x002fe200078a08ff */
[----:B------:R0:W-:Y:S04]  /*1eb40*/  STL [R1+0x1b00], R9 ;  /* 0x001b000901007387 */ /* 0x0001e80000100800 */
[----:B------:R1:W-:Y:S01]  /*1eb50*/  STL [R1+0x1b3c], R8 ;  /* 0x001b3c0801007387 */ /* 0x0003e20000100800 */
[----:B0-----:R-:W-:-:S03]  /*1eb60*/  IMAD.MOV.U32 R9, RZ, RZ, R7 ;  /* 0x000000ffff097224 */ /* 0x001fc600078e0007 */
[----:B------:R-:W-:Y:S01]  /*1eb70*/  STL [R1+0x1b08], R13 ;  /* 0x001b080d01007387 */ /* 0x000fe20000100800 */
[----:B-1----:R-:W-:-:S03]  /*1eb80*/  IMAD.MOV.U32 R8, RZ, RZ, R6 ;  /* 0x000000ffff087224 */ /* 0x002fc600078e0006 */
[----:B------:R-:W5:Y:S01]  /*1eb90*/  LDL.LU R25, [R1+0xb8] ;  /* 0x0000b80001197983 */ /* 0x000f620000300800 */
[----:B------:R-:W-:Y:S02]  /*1eba0*/  LEA.HI.X.SX32 R6, R26, R4, 0x1, P0 ;  /* 0x000000041a067211 */ /* 0x000fe400000f0eff */
[----:B--2---:R-:W-:-:S05]  /*1ebb0*/  LEA R7, P6, R12, R17, 0x1 ;  /* 0x000000110c077211 */ /* 0x004fca00078c08ff */
[----:B------:R0:W-:Y:S04]  /*1ebc0*/  STL [R1+0x1b44], R7 ;  /* 0x001b440701007387 */ /* 0x0001e80000100800 */
[----:B------:R-:W2:Y:S01]  /*1ebd0*/  LDL.LU R26, [R1+0xb4] ;  /* 0x0000b400011a7983 */ /* 0x000ea20000300800 */
[----:B0-----:R-:W-:-:S03]  /*1ebe0*/  LEA R7, P0, R18, R17, 0x1 ;  /* 0x0000001112077211 */ /* 0x001fc600078008ff */
[----:B------:R0:W-:Y:S04]  /*1ebf0*/  STL [R1+0x1b10], R6 ;  /* 0x001b100601007387 */ /* 0x0001e80000100800 */
[----:B------:R1:W-:Y:S01]  /*1ec00*/  STL [R1+0x1b4c], R7 ;  /* 0x001b4c0701007387 */ /* 0x0003e20000100800 */
[----:B0-----:R-:W-:-:S03]  /*1ec10*/  LEA.HI.X.SX32 R6, R27, R4, 0x1, P1 ;  /* 0x000000041b067211 */ /* 0x001fc600008f0eff */
[----:B------:R-:W2:Y:S01]  /*1ec20*/  LDL.LU R27, [R1+0xb0] ;  /* 0x0000b000011b7983 */ /* 0x000ea20000300800 */
[----:B-1----:R-:W-:-:S03]  /*1ec30*/  LEA.HI.X.SX32 R7, R0, R4, 0x1, P2 ;  /* 0x0000000400077211 */ /* 0x002fc600010f0eff */
[----:B------:R0:W-:Y:S01]  /*1ec40*/  STL [R1+0x1b18], R6 ;  /* 0x001b180601007387 */ /* 0x0001e20000100800 */
[----:B---3--:R-:W-:-:S05]  /*1ec50*/  LEA R13, P1, R19, R17, 0x1 ;  /* 0x00000011130d7211 */ /* 0x008fca00078208ff */
[----:B------:R1:W-:Y:S04]  /*1ec60*/  STL [R1+0x1b54], R13 ;  /* 0x001b540d01007387 */ /* 0x0003e80000100800 */
[----:B------:R-:W3:Y:S04]  /*1ec70*/  LDL.LU R0, [R1+0xac] ;  /* 0x0000ac0001007983 */ /* 0x000ee80000300800 */
[----:B------:R1:W-:Y:S01]  /*1ec80*/  STL [R1+0x1b20], R7 ;  /* 0x001b200701007387 */ /* 0x0003e20000100800 */
[----:B0-----:R-:W-:Y:S02]  /*1ec90*/  LEA R6, P2, R11, R17, 0x1 ;  /* 0x000000110b067211 */ /* 0x001fe400078408ff */
[-C--:B-1----:R-:W-:Y:S01]  /*1eca0*/  LEA.HI.X.SX32 R13, R29, R4.reuse, 0x1, P3 ;  /* 0x000000041d0d7211 */ /* 0x082fe200018f0eff */
[----:B------:R-:W3:Y:S04]  /*1ecb0*/  LDL.LU R7, [R1+0xa8] ;  /* 0x0000a80001077983 */ /* 0x000ee80000300800 */
[----:B------:R0:W-:Y:S01]  /*1ecc0*/  STL [R1+0x1b5c], R6 ;  /* 0x001b5c0601007387 */ /* 0x0001e20000100800 */
[----:B------:R-:W-:-:S03]  /*1ecd0*/  LEA.HI.X.SX32 R5, R5, R4, 0x1, P4 ;  /* 0x0000000405057211 */ /* 0x000fc600020f0eff */
[----:B------:R-:W3:Y:S01]  /*1ece0*/  LDL.LU R29, [R1+0xa4] ;  /* 0x0000a400011d7983 */ /* 0x000ee20000300800 */
[----:B0-----:R-:W-:-:S03]  /*1ecf0*/  LEA R6, P3, R20, R17, 0x1 ;  /* 0x0000001114067211 */ /* 0x001fc600078608ff */
[----:B------:R-:W-:Y:S04]  /*1ed00*/  STL [R1+0x1b28], R13 ;  /* 0x001b280d01007387 */ /* 0x000fe80000100800 */
[----:B------:R0:W-:Y:S01]  /*1ed10*/  STL [R1+0x1b64], R6 ;  /* 0x001b640601007387 */ /* 0x0001e20000100800 */
[----:B------:R-:W-:-:S03]  /*1ed20*/  LEA.HI.X.SX32 R14, R28, R4, 0x1, P5 ;  /* 0x000000041c0e7211 */ /* 0x000fc600028f0eff */
[----:B0-----:R-:W3:Y:S04]  /*1ed30*/  LDL.LU R6, [R1+0xa0] ;  /* 0x0000a00001067983 */ /* 0x001ee80000300800 */
[----:B------:R0:W-:Y:S04]  /*1ed40*/  STL [R1+0x1b30], R5 ;  /* 0x001b300501007387 */ /* 0x0001e80000100800 */
[----:B0-----:R-:W3:Y:S01]  /*1ed50*/  LDL.LU R5, [R1+0x9c] ;  /* 0x00009c0001057983 */ /* 0x001ee20000300800 */
[----:B----4-:R-:W-:-:S05]  /*1ed60*/  LEA R13, P4, R21, R17, 0x1 ;  /* 0x00000011150d7211 */ /* 0x010fca00078808ff */
[----:B------:R5:W-:Y:S04]  /*1ed70*/  STL [R1+0x1b6c], R13 ;  /* 0x001b6c0d01007387 */ /* 0x000be80000100800 */
[----:B------:R0:W-:Y:S04]  /*1ed80*/  STL [R1+0x1b38], R14 ;  /* 0x001b380e01007387 */ /* 0x0001e80000100800 */
[----:B------:R-:W4:Y:S01]  /*1ed90*/  LDL.LU R28, [R1+0x98] ;  /* 0x00009800011c7983 */ /* 0x000f220000300800 */
[----:B-----5:R-:W-:Y:S02]  /*1eda0*/  LEA R13, P5, R22, R17, 0x1 ;  /* 0x00000011160d7211 */ /* 0x020fe400078a08ff */
[----:B0-----:R-:W-:-:S03]  /*1edb0*/  LEA.HI.X.SX32 R14, R12, R4, 0x1, P6 ;  /* 0x000000040c0e7211 */ /* 0x001fc600030f0eff */
[----:B------:R0:W-:Y:S04]  /*1edc0*/  STL [R1+0x1b74], R13 ;  /* 0x001b740d01007387 */ /* 0x0001e80000100800 */
[----:B------:R-:W-:Y:S01]  /*1edd0*/  STL [R1+0x1b40], R14 ;  /* 0x001b400e01007387 */ /* 0x000fe20000100800 */
[----:B0-----:R-:W-:Y:S02]  /*1ede0*/  LEA.HI.X.SX32 R13, R18, R4, 0x1, P0 ;  /* 0x00000004120d7211 */ /* 0x001fe400000f0eff */
        /* <DEDUP_REMOVED lines=11> */
[----:B------:R0:W-:Y:S01]  /*1eea0*/  STL [R1+0x1b8c], R12 ;  /* 0x001b8c0c01007387 */ /* 0x0001e20000100800 */
[----:B------:R-:W-:-:S03]  /*1eeb0*/  LEA.HI.X.SX32 R11, R20, R4, 0x1, P3 ;  /* 0x00000004140b7211 */ /* 0x000fc600018f0eff */
[----:B------:R-:W-:Y:S04]  /*1eec0*/  STL [R1+0x1b58], R13 ;  /* 0x001b580d01007387 */ /* 0x000fe80000100800 */
[----:B------:R-:W5:Y:S01]  /*1eed0*/  LDL.LU R20, [R1+0x8c] ;  /* 0x00008c0001147983 */ /* 0x000f620000300800 */
[----:B0-----:R-:W-:-:S05]  /*1eee0*/  LEA R12, P2, R25, R17, 0x1 ;  /* 0x00000011190c7211 */ /* 0x001fca00078408ff */
        /* <DEDUP_REMOVED lines=13> */
[----:B---3--:R-:W-:-:S05]  /*1efc0*/  LEA R13, P5, R0, R17, 0x1 ;  /* 0x00000011000d7211 */ /* 0x008fca00078a08ff */
[----:B------:R-:W-:Y:S04]  /*1efd0*/  STL [R1+0x1bac], R13 ;  /* 0x001bac0d01007387 */ /* 0x000fe80000100800 */
[----:B------:R-:W3:Y:S01]  /*1efe0*/  LDL.LU R23, [R1+0x80] ;  /* 0x0000800001177983 */ /* 0x000ee20000300800 */
[----:B------:R-:W-:-:S03]  /*1eff0*/  LEA R12, P6, R7, R17, 0x1 ;  /* 0x00000011070c7211 */ /* 0x000fc600078c08ff */
[----:B------:R0:W-:Y:S04]  /*1f000*/  STL [R1+0x1b78], R11 ;  /* 0x001b780b01007387 */ /* 0x0001e80000100800 */
[----:B------:R1:W-:Y:S01]  /*1f010*/  STL [R1+0x1bb4], R12 ;  /* 0x001bb40c01007387 */ /* 0x0003e20000100800 */
[-C--:B0-----:R-:W-:Y:S02]  /*1f020*/  LEA.HI.X.SX32 R11, R10, R4.reuse, 0x1, P0 ;  /* 0x000000040a0b7211 */ /* 0x081fe400000f0eff */
[-C--:B------:R-:W-:Y:S02]  /*1f030*/  LEA R10, P0, R29, R17.reuse, 0x1 ;  /* 0x000000111d0a7211 */ /* 0x080fe400078008ff */
[----:B-1----:R-:W-:Y:S01]  /*1f040*/  LEA.HI.X.SX32 R12, R24, R4, 0x1, P1 ;  /* 0x00000004180c7211 */ /* 0x002fe200008f0eff */
[----:B------:R0:W-:Y:S04]  /*1f050*/  STL [R1+0x1b80], R11 ;  /* 0x001b800b01007387 */ /* 0x0001e80000100800 */
[----:B------:R1:W-:Y:S04]  /*1f060*/  STL [R1+0x1bbc], R10 ;  /* 0x001bbc0a01007387 */ /* 0x0003e80000100800 */
[----:B------:R1:W-:Y:S04]  /*1f070*/  STL [R1+0x1b88], R12 ;  /* 0x001b880c01007387 */ /* 0x0003e80000100800 */
[----:B------:R-:W3:Y:S01]  /*1f080*/  LDL.LU R24, [R1+0x7c] ;  /* 0x00007c0001187983 */ /* 0x000ee20000300800 */
[----:B0-----:R-:W-:-:S02]  /*1f090*/  LEA R11, P1, R6, R17, 0x1 ;  /* 0x00000011060b7211 */ /* 0x001fc400078208ff */
[----:B-1----:R-:W-:-:S03]  /*1f0a0*/  LEA.HI.X.SX32 R10, R25, R4, 0x1, P2 ;  /* 0x00000004190a7211 */ /* 0x002fc600010f0eff */
[----:B------:R0:W-:Y:S04]  /*1f0b0*/  STL [R1+0x1bc4], R11 ;  /* 0x001bc40b01007387 */ /* 0x0001e80000100800 */
[----:B------:R4:W-:Y:S01]  /*1f0c0*/  STL [R1+0x1b90], R10 ;  /* 0x001b900a01007387 */ /* 0x0009e20000100800 */
[----:B------:R-:W-:Y:S02]  /*1f0d0*/  LEA R12, P2, R5, R17, 0x1 ;  /* 0x00000011050c7211 */ /* 0x000fe400078408ff */
[----:B0-----:R-:W-:-:S03]  /*1f0e0*/  LEA.HI.X.SX32 R11, R26, R4, 0x1, P3 ;  /* 0x000000041a0b7211 */ /* 0x001fc600018f0eff */
[----:B------:R-:W-:Y:S04]  /*1f0f0*/  STL [R1+0x1bcc], R12 ;  /* 0x001bcc0c01007387 */ /* 0x000fe80000100800 */
[----:B------:R-:W3:Y:S04]  /*1f100*/  LDL.LU R25, [R1+0x78] ;  /* 0x0000780001197983 */ /* 0x000ee80000300800 */
[----:B------:R0:W-:Y:S01]  /*1f110*/  STL [R1+0x1b98], R11 ;  /* 0x001b980b01007387 */ /* 0x0001e20000100800 */
[----:B----4-:R-:W-:Y:S02]  /*1f120*/  LEA R10, P3, R28, R17, 0x1 ;  /* 0x000000111c0a7211 */ /* 0x010fe400078608ff */
[----:B0-----:R-:W-:-:S03]  /*1f130*/  LEA.HI.X.SX32 R11, R27, R4, 0x1, P4 ;  /* 0x000000041b0b7211 */ /* 0x001fc600020f0eff */
[----:B------:R5:W-:Y:S04]  /*1f140*/  STL [R1+0x1bd4], R10 ;  /* 0x001bd40a01007387 */ /* 0x000be80000100800 */
[----:B------:R-:W4:Y:S01]  /*1f150*/  LDL.LU R26, [R1+0x74] ;  /* 0x00007400011a7983 */ /* 0x000f220000300800 */
[----:B------:R-:W-:-:S03]  /*1f160*/  LEA.HI.X.SX32 R0, R0, R4, 0x1, P5 ;  /* 0x0000000400007211 */ /* 0x000fc600028f0eff */
[----:B------:R0:W-:Y:S04]  /*1f170*/  STL [R1+0x1ba0], R11 ;  /* 0x001ba00b01007387 */ /* 0x0001e80000100800 */
[----:B------:R-:W4:Y:S01]  /*1f180*/  LDL.LU R27, [R1+0x70] ;  /* 0x00007000011b7983 */ /* 0x000f220000300800 */
[----:B-----5:R-:W-:-:S05]  /*1f190*/  LEA R10, P4, R18, R17, 0x1 ;  /* 0x00000011120a7211 */ /* 0x020fca00078808ff */
[----:B------:R-:W-:Y:S01]  /*1f1a0*/  STL [R1+0x1bdc], R10 ;  /* 0x001bdc0a01007387 */ /* 0x000fe20000100800 */
[----:B------:R-:W-:-:S03]  /*1f1b0*/  LEA.HI.X.SX32 R7, R7, R4, 0x1, P6 ;  /* 0x0000000407077211 */ /* 0x000fc600030f0eff */
[----:B------:R1:W-:Y:S01]  /*1f1c0*/  STL [R1+0x1ba8], R0 ;  /* 0x001ba80001007387 */ /* 0x0003e20000100800 */
[----:B0-----:R-:W-:-:S03]  /*1f1d0*/  IMAD.MOV.U32 R11, RZ, RZ, R9 ;  /* 0x000000ffff0b7224 */ /* 0x001fc600078e0009 */
[----:B-1----:R-:W5:Y:S01]  /*1f1e0*/  LDL.LU R0, [R1+0x6c] ;  /* 0x00006c0001007983 */ /* 0x002f620000300800 */
[----:B------:R-:W-:Y:S01]  /*1f1f0*/  LEA R12, P5, R19, R17, 0x1 ;  /* 0x00000011130c7211 */ /* 0x000fe200078a08ff */
[----:B------:R-:W-:Y:S02]  /*1f200*/  IMAD.MOV.U32 R10, RZ, RZ, R8 ;  /* 0x000000ffff0a7224 */ /* 0x000fe400078e0008 */
[----:B------:R-:W-:Y:S02]  /*1f210*/  IMAD.MOV.U32 R8, RZ, RZ, R2 ;  /* 0x000000ffff087224 */ /* 0x000fe400078e0002 */
[----:B------:R0:W-:Y:S01]  /*1f220*/  STL [R1+0x1be4], R12 ;  /* 0x001be40c01007387 */ /* 0x0001e20000100800 */
[----:B------:R-:W-:-:S03]  /*1f230*/  IMAD.MOV.U32 R9, RZ, RZ, R3 ;  /* 0x000000ffff097224 */ /* 0x000fc600078e0003 */
[----:B------:R-:W-:Y:S04]  /*1f240*/  STL [R1+0x1bb0], R7 ;  /* 0x001bb00701007387 */ /* 0x000fe80000100800 */
[----:B------:R-:W5:Y:S01]  /*1f250*/  LDL.LU R2, [R1+0x68] ;  /* 0x0000680001027983 */ /* 0x000f620000300800 */
[----:B0-----:R-:W-:Y:S02]  /*1f260*/  LEA.HI.X.SX32 R12, R29, R4, 0x1, P0 ;  /* 0x000000041d0c7211 */ /* 0x001fe400000f0eff */
[----:B------:R-:W-:-:S05]  /*1f270*/  LEA R3, P6, R20, R17, 0x1 ;  /* 0x0000001114037211 */ /* 0x000fca00078c08ff */
[----:B------:R0:W-:Y:S04]  /*1f280*/  STL [R1+0x1bec], R3 ;  /* 0x001bec0301007387 */ /* 0x0001e80000100800 */
[----:B0-----:R-:W5:Y:S04]  /*1f290*/  LDL.LU R3, [R1+0x64] ;  /* 0x0000640001037983 */ /* 0x001f680000300800 */
[----:B------:R-:W-:Y:S04]  /*1f2a0*/  STL [R1+0x1bb8], R12 ;  /* 0x001bb80c01007387 */ /* 0x000fe80000100800 */
[----:B------:R-:W5:Y:S01]  /*1f2b0*/  LDL.LU R29, [R1+0x60] ;  /* 0x00006000011d7983 */ /* 0x000f620000300800 */
[----:B------:R-:W-:-:S02]  /*1f2c0*/  LEA.HI.X.SX32 R6, R6, R4, 0x1, P1 ;  /* 0x0000000406067211 */ /* 0x000fc400008f0eff */
[----:B--2---:R-:W-:-:S05]  /*1f2d0*/  LEA R7, P0, R21, R17, 0x1 ;  /* 0x0000001115077211 */ /* 0x004fca00078008ff */
[----:B------:R0:W-:Y:S04]  /*1f2e0*/  STL [R1+0x1bf4], R7 ;  /* 0x001bf40701007387 */ /* 0x0001e80000100800 */
[----:B------:R-:W2:Y:S04]  /*1f2f0*/  LDL.LU R16, [R1+0x5c] ;  /* 0x00005c0001107983 */ /* 0x000ea80000300800 */
[----:B------:R1:W-:Y:S04]  /*1f300*/  STL [R1+0x1bc0], R6 ;  /* 0x001bc00601007387 */ /* 0x0003e80000100800 */
[----:B------:R-:W2:Y:S01]  /*1f310*/  LDL.LU R15, [R1+0x54] ;  /* 0x00005400010f7983 */ /* 0x000ea20000300800 */
[----:B0-----:R-:W-:-:S05]  /*1f320*/  LEA R7, P1, R22, R17, 0x1 ;  /* 0x0000001116077211 */ /* 0x001fca00078208ff */
[----:B------:R0:W-:Y:S01]  /*1f330*/  STL [R1+0x1bfc], R7 ;  /* 0x001bfc0701007387 */ /* 0x0001e20000100800 */
[----:B-1----:R-:W-:-:S03]  /*1f340*/  LEA.HI.X.SX32 R6, R5, R4, 0x1, P2 ;  /* 0x0000000405067211 */ /* 0x002fc600010f0eff */
[----:B------:R-:W2:Y:S04]  /*1f350*/  LDL.LU R14, [R1+0x4c] ;  /* 0x00004c00010e7983 */ /* 0x000ea80000300800 */
[----:B------:R1:W-:Y:S04]  /*1f360*/  STL [R1+0x1bc8], R6 ;  /* 0x001bc80601007387 */ /* 0x0003e80000100800 */
[----:B------:R-:W2:Y:S04]  /*1f370*/  LDL.LU R13, [R1+0x38] ;  /* 0x00003800010d7983 */ /* 0x000ea80000300800 */
[----:B------:R-:W2:Y:S01]  /*1f380*/  LDL.LU R12, [R1+0x2c] ;  /* 0x00002c00010c7983 */ /* 0x000ea20000300800 */
[----:B---3--:R-:W-:-:S05]  /*1f390*/  LEA R5, P2, R23, R17, 0x1 ;  /* 0x0000001117057211 */ /* 0x008fca00078408ff */
[----:B------:R3:W-:Y:S04]  /*1f3a0*/  STL [R1+0x1c04], R5 ;  /* 0x001c040501007387 */ /* 0x0007e80000100800 */
[----:B0-----:R-:W2:Y:S04]  /*1f3b0*/  LDL.LU R7, [R1+0x1c] ;  /* 0x00001c0001077983 */ /* 0x001ea80000300800 */
[----:B-1----:R-:W2:Y:S01]  /*1f3c0*/  LDL.LU R6, [R1+0x14] ;  /* 0x0000140001067983 */ /* 0x002ea20000300800 */
[-C--:B---3--:R-:W-:Y:S02]  /*1f3d0*/  LEA.HI.X.SX32 R5, R28, R4.reuse, 0x1, P3 ;  /* 0x000000041c057211 */ /* 0x088fe400018f0eff */
[----:B------:R-:W-:-:S03]  /*1f3e0*/  LEA.HI.X.SX32 R18, R18, R4, 0x1, P4 ;  /* 0x0000000412127211 */ /* 0x000fc600020f0eff */
[----:B------:R0:W-:Y:S01]  /*1f3f0*/  STL [R1+0x1bd0], R5 ;  /* 0x001bd00501007387 */ /* 0x0001e20000100800 */
[----:B------:R-:W-:-:S03]  /*1f400*/  LEA.HI.X.SX32 R19, R19, R4, 0x1, P5 ;  /* 0x0000000413137211 */ /* 0x000fc600028f0eff */
[----:B0-----:R-:W3:Y:S01]  /*1f410*/  LDL.LU R5, [R1+0x8] ;  /* 0x0000080001057983 */ /* 0x001ee20000300800 */
[----:B------:R-:W-:-:S05]  /*1f420*/  LEA R28, P3, R24, R17, 0x1 ;  /* 0x00000011181c7211 */ /* 0x000fca00078608ff */
[----:B------:R0:W-:Y:S04]  /*1f430*/  STL [R1+0x1c0c], R28 ;  /* 0x001c0c1c01007387 */ /* 0x0001e80000100800 */
[----:B0-----:R-:W3:Y:S04]  /*1f440*/  LDL.LU R28, [R1] ;  /* 0x00000000011c7983 */ /* 0x001ee80000300800 */
[----:B------:R0:W-:Y:S02]  /*1f450*/  STL [R1+0x1bd8], R18 ;  /* 0x001bd81201007387 */ /* 0x0001e40000100800 */
[----:B0-----:R-:W-:-:S05]  /*1f460*/  LEA R18, P4, R25, R17, 0x1 ;  /* 0x0000001119127211 */ /* 0x001fca00078808ff */
[----:B------:R0:W-:Y:S01]  /*1f470*/  STL [R1+0x1c14], R18 ;  /* 0x001c141201007387 */ /* 0x0001e20000100800 */
[----:B------:R-:W-:-:S03]  /*1f480*/  LEA.HI.X.SX32 R20, R20, R4, 0x1, P6 ;  /* 0x0000000414147211 */ /* 0x000fc600030f0eff */
[----:B0-----:R-:W3:Y:S04]  /*1f490*/  LDL.LU R18, [R1+0x221c] ;  /* 0x00221c0001127983 */ /* 0x001ee80000300800 */
[----:B------:R4:W-:Y:S02]  /*1f4a0*/  STL [R1+0x1be0], R19 ;  /* 0x001be01301007387 */ /* 0x0009e40000100800 */
[----:B----4-:R-:W-:-:S05]  /*1f4b0*/  LEA R19, P5, R26, R17, 0x1 ;  /* 0x000000111a137211 */ /* 0x010fca00078a08ff */
[----:B------:R0:W-:Y:S01]  /*1f4c0*/  STL [R1+0x1c1c], R19 ;  /* 0x001c1c1301007387 */ /* 0x0001e20000100800 */
[----:B------:R-:W-:-:S03]  /*1f4d0*/  LEA.HI.X.SX32 R21, R21, R4, 0x1, P0 ;  /* 0x0000000415157211 */ /* 0x000fc600000f0eff */
[----:B0-----:R-:W4:Y:S04]  /*1f4e0*/  LDL.LU R19, [R1+0x2218] ;  /* 0x0022180001137983 */ /* 0x001f280000300800 */
[----:B------:R0:W-:Y:S02]  /*1f4f0*/  STL [R1+0x1be8], R20 ;  /* 0x001be81401007387 */ /* 0x0001e40000100800 */
[----:B0-----:R-:W-:-:S05]  /*1f500*/  LEA R20, P6, R27, R17, 0x1 ;  /* 0x000000111b147211 */ /* 0x001fca00078c08ff */
[----:B------:R0:W-:Y:S01]  /*1f510*/  STL [R1+0x1c24], R20 ;  /* 0x001c241401007387 */ /* 0x0001e20000100800 */
[----:B------:R-:W-:-:S03]  /*1f520*/  LEA.HI.X.SX32 R22, R22, R4, 0x1, P1 ;  /* 0x0000000416167211 */ /* 0x000fc600008f0eff */
[----:B0-----:R-:W3:Y:S04]  /*1f530*/  LDL.LU R20, [R1+0x2214] ;  /* 0x0022140001147983 */ /* 0x001ee80000300800 */
[----:B------:R5:W-:Y:S02]  /*1f540*/  STL [R1+0x1bf0], R21 ;  /* 0x001bf01501007387 */ /* 0x000be40000100800 */
[----:B-----5:R-:W-:-:S05]  /*1f550*/  LEA R21, P0, R0, R17, 0x1 ;  /* 0x0000001100157211 */ /* 0x020fca00078008ff */
[----:B------:R0:W-:Y:S01]  /*1f560*/  STL [R1+0x1c2c], R21 ;  /* 0x001c2c1501007387 */ /* 0x0001e20000100800 */
[----:B------:R-:W-:-:S03]  /*1f570*/  LEA.HI.X.SX32 R23, R23, R4, 0x1, P2 ;  /* 0x0000000417177211 */ /* 0x000fc600010f0eff */
[----:B0-----:R-:W5:Y:S04]  /*1f580*/  LDL.LU R21, [R1+0x2210] ;  /* 0x0022100001157983 */ /* 0x001f680000300800 */
[----:B------:R0:W-:Y:S02]  /*1f590*/  STL [R1+0x1bf8], R22 ;  /* 0x001bf81601007387 */ /* 0x0001e40000100800 */
[----:B0-----:R-:W-:-:S05]  /*1f5a0*/  LEA R22, P1, R2, R17, 0x1 ;  /* 0x0000001102167211 */ /* 0x001fca00078208ff */
[----:B------:R0:W-:Y:S01]  /*1f5b0*/  STL [R1+0x1c34], R22 ;  /* 0x001c341601007387 */ /* 0x0001e20000100800 */
[----:B------:R-:W-:-:S03]  /*1f5c0*/  LEA.HI.X.SX32 R24, R24, R4, 0x1, P3 ;  /* 0x0000000418187211 */ /* 0x000fc600018f0eff */
[----:B0-----:R-:W4:Y:S04]  /*1f5d0*/  LDL.LU R22, [R1+0x220c] ;  /* 0x00220c0001167983 */ /* 0x001f280000300800 */
        /* <DEDUP_REMOVED lines=11> */
[----:B--2---:R-:W-:-:S05]  /*1f690*/  LEA R25, P4, R16, R17, 0x1 ;  /* 0x0000001110197211 */ /* 0x004fca00078808ff */
[----:B------:R0:W-:Y:S01]  /*1f6a0*/  STL [R1+0x1c4c], R25 ;  /* 0x001c4c1901007387 */ /* 0x0001e20000100800 */
[----:B------:R-:W-:-:S03]  /*1f6b0*/  LEA.HI.X.SX32 R27, R27, R4, 0x1, P6 ;  /* 0x000000041b1b7211 */ /* 0x000fc600030f0eff */
[----:B0-----:R-:W2:Y:S04]  /*1f6c0*/  LDL.LU R25, [R1+0x2200] ;  /* 0x0022000001197983 */ /* 0x001ea80000300800 */
[----:B------:R0:W-:Y:S02]  /*1f6d0*/  STL [R1+0x1c18], R26 ;  /* 0x001c181a01007387 */ /* 0x0001e40000100800 */
[----:B0-----:R-:W-:-:S05]  /*1f6e0*/  LEA R26, P5, R15, R17, 0x1 ;  /* 0x000000110f1a7211 */ /* 0x001fca00078a08ff */
        /* <DEDUP_REMOVED lines=20> */
[----:B------:R0:W-:Y:S04]  /*1f830*/  STL [R1+0x1c74], R3 ;  /* 0x001c740301007387 */ /* 0x0001e80000100800 */
[----:B0-----:R-:W2:Y:S04]  /*1f840*/  LDL.LU R3, [R1+0x21ec] ;  /* 0x0021ec0001037983 */ /* 0x001ea80000300800 */
[----:B------:R0:W-:Y:S02]  /*1f850*/  STL [R1+0x1c40], R29 ;  /* 0x001c401d01007387 */ /* 0x0001e40000100800 */
[----:B0-----:R-:W-:-:S05]  /*1f860*/  LEA R29, P3, R6, R17, 0x1 ;  /* 0x00000011061d7211 */ /* 0x001fca00078608ff */
[----:B------:R0:W-:Y:S04]  /*1f870*/  STL [R1+0x1c7c], R29 ;  /* 0x001c7c1d01007387 */ /* 0x0001e80000100800 */
[----:B0-----:R-:W4:Y:S01]  /*1f880*/  LDL.LU R29, [R1+0x21e8] ;  /* 0x0021e800011d7983 */ /* 0x001f220000300800 */
[-C--:B------:R-:W-:Y:S02]  /*1f890*/  LEA.HI.X.SX32 R16, R16, R4.reuse, 0x1, P4 ;  /* 0x0000000410107211 */ /* 0x080fe400020f0eff */
[----:B------:R-:W-:-:S03]  /*1f8a0*/  LEA.HI.X.SX32 R15, R15, R4, 0x1, P5 ;  /* 0x000000040f0f7211 */ /* 0x000fc600028f0eff */
[----:B------:R3:W-:Y:S01]  /*1f8b0*/  STL [R1+0x1c48], R16 ;  /* 0x001c481001007387 */ /* 0x0007e20000100800 */
[----:B------:R-:W-:Y:S02]  /*1f8c0*/  LEA.HI.X.SX32 R14, R14, R4, 0x1, P6 ;  /* 0x000000040e0e7211 */ /* 0x000fe400030f0eff */
[----:B---3--:R-:W-:-:S05]  /*1f8d0*/  LEA R16, P4, R5, R17, 0x1 ;  /* 0x0000001105107211 */ /* 0x008fca00078808ff */
[----:B------:R0:W-:Y:S01]  /*1f8e0*/  STL [R1+0x1c84], R16 ;  /* 0x001c841001007387 */ /* 0x0001e20000100800 */
[----:B------:R-:W-:-:S03]  /*1f8f0*/  LEA.HI.X.SX32 R13, R13, R4, 0x1, P0 ;  /* 0x000000040d0d7211 */ /* 0x000fc600000f0eff */
[----:B------:R-:W-:Y:S01]  /*1f900*/  STL [R1+0x1c50], R15 ;  /* 0x001c500f01007387 */ /* 0x000fe20000100800 */
[----:B0-----:R-:W-:-:S05]  /*1f910*/  LEA R16, P5, R28, R17, 0x1 ;  /* 0x000000111c107211 */ /* 0x001fca00078a08ff */
[----:B------:R-:W-:Y:S04]  /*1f920*/  STL [R1+0x1c8c], R16 ;  /* 0x001c8c1001007387 */ /* 0x000fe80000100800 */
[----:B------:R2:W-:Y:S01]  /*1f930*/  STL [R1+0x1c58], R14 ;  /* 0x001c580e01007387 */ /* 0x0005e20000100800 */
[----:B------:R-:W-:Y:S02]  /*1f940*/  LEA.HI.X.SX32 R7, R7, R4, 0x1, P2 ;  /* 0x0000000407077211 */ /* 0x000fe400010f0eff */
[-C--:B--2---:R-:W-:Y:S02]  /*1f950*/  LEA R14, P0, R3, R17.reuse, 0x1 ;  /* 0x00000011030e7211 */ /* 0x084fe400078008ff */
[----:B----4-:R-:W-:-:S05]  /*1f960*/  LEA R15, P6, R29, R17, 0x1 ;  /* 0x000000111d0f7211 */ /* 0x010fca00078c08ff */
[----:B------:R-:W-:Y:S04]  /*1f970*/  STL [R1+0x1c94], R15 ;  /* 0x001c940f01007387 */ /* 0x000fe80000100800 */
[----:B------:R0:W-:Y:S04]  /*1f980*/  STL [R1+0x1c60], R13 ;  /* 0x001c600d01007387 */ /* 0x0001e80000100800 */
[----:B------:R-:W-:Y:S01]  /*1f990*/  STL [R1+0x1c9c], R14 ;  /* 0x001c9c0e01007387 */ /* 0x000fe20000100800 */
[----:B0-----:R-:W-:Y:S02]  /*1f9a0*/  LEA.HI.X.SX32 R13, R12, R4, 0x1, P1 ;  /* 0x000000040c0d7211 */ /* 0x001fe400008f0eff */
[----:B------:R-:W-:-:S03]  /*1f9b0*/  LEA R12, P1, R2, R17, 0x1 ;  /* 0x00000011020c7211 */ /* 0x000fc600078208ff */
[----:B------:R0:W-:Y:S04]  /*1f9c0*/  STL [R1+0x1c68], R13 ;  /* 0x001c680d01007387 */ /* 0x0001e80000100800 */
[----:B------:R1:W-:Y:S04]  /*1f9d0*/  STL [R1+0x1ca4], R12 ;  /* 0x001ca40c01007387 */ /* 0x0003e80000100800 */
[----:B------:R2:W-:Y:S01]  /*1f9e0*/  STL [R1+0x1c70], R7 ;  /* 0x001c700701007387 */ /* 0x0005e20000100800 */
[----:B0-----:R-:W-:Y:S02]  /*1f9f0*/  LEA R13, P2, R0, R17, 0x1 ;  /* 0x00000011000d7211 */ /* 0x001fe400078408ff */
[----:B-1----:R-:W-:-:S02]  /*1fa00*/  LEA.HI.X.SX32 R12, R6, R4, 0x1, P3 ;  /* 0x00000004060c7211 */ /* 0x002fc400018f0eff */
[----:B------:R-:W-:Y:S02]  /*1fa10*/  LEA.HI.X.SX32 R6, R5, R4, 0x1, P4 ;  /* 0x0000000405067211 */ /* 0x000fe400020f0eff */
[-C--:B--2---:R-:W-:Y:S01]  /*1fa20*/  LEA R7, P3, R27, R17.reuse, 0x1 ;  /* 0x000000111b077211 */ /* 0x084fe200078608ff */
[----:B------:R-:W-:Y:S01]  /*1fa30*/  STL [R1+0x1cac], R13 ;  /* 0x001cac0d01007387 */ /* 0x000fe20000100800 */
[----:B------:R-:W-:-:S03]  /*1fa40*/  LEA R5, P4, R26, R17, 0x1 ;  /* 0x000000111a057211 */ /* 0x000fc600078808ff */
[----:B------:R-:W-:Y:S04]  /*1fa50*/  STL [R1+0x1c78], R12 ;  /* 0x001c780c01007387 */ /* 0x000fe80000100800 */
[----:B------:R0:W-:Y:S04]  /*1fa60*/  STL [R1+0x1cb4], R7 ;  /* 0x001cb40701007387 */ /* 0x0001e80000100800 */
[----:B------:R1:W-:Y:S04]  /*1fa70*/  STL [R1+0x1c80], R6 ;  /* 0x001c800601007387 */ /* 0x0003e80000100800 */
[----:B------:R2:W-:Y:S01]  /*1fa80*/  STL [R1+0x1cbc], R5 ;  /* 0x001cbc0501007387 */ /* 0x0005e20000100800 */
[----:B0-----:R-:W-:-:S02]  /*1fa90*/  LEA.HI.X.SX32 R7, R28, R4, 0x1, P5 ;  /* 0x000000041c077211 */ /* 0x001fc400028f0eff */
[----:B-1----:R-:W-:-:S03]  /*1faa0*/  LEA R6, P5, R25, R17, 0x1 ;  /* 0x0000001119067211 */ /* 0x002fc600078a08ff */
[----:B------:R0:W-:Y:S01]  /*1fab0*/  STL [R1+0x1c88], R7 ;  /* 0x001c880701007387 */ /* 0x0001e20000100800 */
[----:B--2---:R-:W-:-:S03]  /*1fac0*/  LEA.HI.X.SX32 R5, R29, R4, 0x1, P6 ;  /* 0x000000041d057211 */ /* 0x004fc600030f0eff */
[----:B------:R1:W-:Y:S04]  /*1fad0*/  STL [R1+0x1cc4], R6 ;  /* 0x001cc40601007387 */ /* 0x0003e80000100800 */
[----:B------:R2:W-:Y:S01]  /*1fae0*/  STL [R1+0x1c90], R5 ;  /* 0x001c900501007387 */ /* 0x0005e20000100800 */
[-C--:B0-----:R-:W-:Y:S02]  /*1faf0*/  LEA R7, P6, R24, R17.reuse, 0x1 ;  /* 0x0000001118077211 */ /* 0x081fe400078c08ff */
[-C--:B-1----:R-:W-:Y:S02]  /*1fb00*/  LEA.HI.X.SX32 R6, R3, R4.reuse, 0x1, P0 ;  /* 0x0000000403067211 */ /* 0x082fe400000f0eff */
[----:B------:R-:W-:Y:S02]  /*1fb10*/  LEA.HI.X.SX32 R3, R2, R4, 0x1, P1 ;  /* 0x0000000402037211 */ /* 0x000fe400008f0eff */
[-C--:B--2---:R-:W-:Y:S01]  /*1fb20*/  LEA R5, P0, R23, R17.reuse, 0x1 ;  /* 0x0000001117057211 */ /* 0x084fe200078008ff */
[----:B------:R-:W-:Y:S01]  /*1fb30*/  STL [R1+0x1cc8], R7 ;  /* 0x001cc80701007387 */ /* 0x000fe20000100800 */
[----:B------:R-:W-:-:S02]  /*1fb40*/  LEA R2, P1, R22, R17, 0x1 ;  /* 0x0000001116027211 */ /* 0x000fc400078208ff */
[----:B------:R-:W-:Y:S01]  /*1fb50*/  LEA.HI.X.SX32 R0, R0, R4, 0x1, P2 ;  /* 0x0000000400007211 */ /* 0x000fe200010f0eff */
[----:B------:R-:W-:Y:S04]  /*1fb60*/  STL [R1+0x1c98], R6 ;  /* 0x001c980601007387 */ /* 0x000fe80000100800 */
[----:B------:R-:W-:Y:S04]  /*1fb70*/  STL [R1+0x1ccc], R5 ;  /* 0x001ccc0501007387 */ /* 0x000fe80000100800 */
[----:B------:R0:W-:Y:S04]  /*1fb80*/  STL [R1+0x1ca0], R3 ;  /* 0x001ca00301007387 */ /* 0x0001e80000100800 */
[----:B------:R1:W-:Y:S04]  /*1fb90*/  STL [R1+0x1cd0], R2 ;  /* 0x001cd00201007387 */ /* 0x0003e80000100800 */
[----:B------:R2:W-:Y:S01]  /*1fba0*/  STL [R1+0x1ca8], R0 ;  /* 0x001ca80001007387 */ /* 0x0005e20000100800 */
[----:B0-----:R-:W-:-:S02]  /*1fbb0*/  LEA R3, P2, R20, R17, 0x1 ;  /* 0x0000001114037211 */ /* 0x001fc400078408ff */
[----:B-1----:R-:W-:-:S03]  /*1fbc0*/  LEA.HI.X.SX32 R2, R27, R4, 0x1, P3 ;  /* 0x000000041b027211 */ /* 0x002fc600018f0eff */
[----:B------:R0:W-:Y:S01]  /*1fbd0*/  STL [R1+0x1cd4], R3 ;  /* 0x001cd40301007387 */ /* 0x0001e20000100800 */
[----:B--2---:R-:W-:-:S03]  /*1fbe0*/  LEA R0, P3, R19, R17, 0x1 ;  /* 0x0000001113007211 */ /* 0x004fc600078608ff */
[----:B------:R5:W-:Y:S04]  /*1fbf0*/  STL [R1+0x1cb0], R2 ;  /* 0x001cb00201007387 */ /* 0x000be80000100800 */
[----:B------:R1:W-:Y:S01]  /*1fc00*/  STL [R1+0x1cd8], R0 ;  /* 0x001cd80001007387 */ /* 0x0003e20000100800 */
[----:B0-----:R-:W-:Y:S02]  /*1fc10*/  LEA.HI.X.SX32 R3, R26, R4, 0x1, P4 ;  /* 0x000000041a037211 */ /* 0x001fe400020f0eff */
[----:B-----5:R-:W-:-:S03]  /*1fc20*/  LEA R2, P4, R21, R17, 0x1 ;  /* 0x0000001115027211 */ /* 0x020fc600078808ff */
[----:B------:R0:W-:Y:S01]  /*1fc30*/  STL [R1+0x1cb8], R3 ;  /* 0x001cb80301007387 */ /* 0x0001e20000100800 */
[----:B-1----:R-:W-:-:S03]  /*1fc40*/  LEA.HI.X.SX32 R0, R25, R4, 0x1, P5 ;  /* 0x0000000419007211 */ /* 0x002fc600028f0eff */
[----:B------:R1:W-:Y:S04]  /*1fc50*/  STL [R1+0x1cdc], R2 ;  /* 0x001cdc0201007387 */ /* 0x0003e80000100800 */
[----:B------:R2:W-:Y:S01]  /*1fc60*/  STL [R1+0x1cc0], R0 ;  /* 0x001cc00001007387 */ /* 0x0005e20000100800 */
[----:B0-----:R-:W-:Y:S02]  /*1fc70*/  LEA R3, P5, R18, R17, 0x1 ;  /* 0x0000001112037211 */ /* 0x001fe400078a08ff */
[----:B-1----:R-:W-:-:S03]  /*1fc80*/  LEA.HI.X.SX32 R2, R24, R4, 0x1, P6 ;  /* 0x0000000418027211 */ /* 0x002fc600030f0eff */
[----:B------:R-:W-:Y:S01]  /*1fc90*/  STL [R1+0x15dc], R3 ;  /* 0x0015dc0301007387 */ /* 0x000fe20000100800 */
[----:B--2---:R-:W-:-:S03]  /*1fca0*/  LEA.HI.X.SX32 R0, R23, R4, 0x1, P0 ;  /* 0x0000000417007211 */ /* 0x004fc600000f0eff */
[----:B------:R0:W-:Y:S01]  /*1fcb0*/  STL [R1+0x15c8], R2 ;  /* 0x0015c80201007387 */ /* 0x0001e20000100800 */
[----:B------:R-:W-:Y:S01]  /*1fcc0*/  IMAD.MOV.U32 R28, RZ, RZ, c[0x0][0x188] ;  /* 0x00006200ff1c7624 */ /* 0x000fe200078e00ff */
[-C--:B------:R-:W-:Y:S02]  /*1fcd0*/  LEA.HI.X.SX32 R6, R20, R4.reuse, 0x1, P2 ;  /* 0x0000000414067211 */ /* 0x080fe400010f0eff */
[----:B------:R1:W-:Y:S01]  /*1fce0*/  STL [R1+0x15cc], R0 ;  /* 0x0015cc0001007387 */ /* 0x0003e20000100800 */
[----:B------:R-:W-:Y:S01]  /*1fcf0*/  IMAD R5, R28, 0x7f, RZ ;  /* 0x0000007f1c057824 */ /* 0x000fe200078e02ff */
[-C--:B0-----:R-:W-:Y:S02]  /*1fd00*/  LEA.HI.X.SX32 R2, R22, R4.reuse, 0x1, P1 ;  /* 0x0000000416027211 */ /* 0x081fe400008f0eff */
[----:B-1----:R-:W-:-:S03]  /*1fd10*/  LEA.HI.X.SX32 R0, R19, R4, 0x1, P3 ;  /* 0x0000000413007211 */ /* 0x002fc600018f0eff */
[----:B------:R0:W-:Y:S01]  /*1fd20*/  STL [R1+0x15d0], R2 ;  /* 0x0015d00201007387 */ /* 0x0001e20000100800 */
[----:B------:R-:W-:-:S03]  /*1fd30*/  LEA.HI.X.SX32 R12, R21, R4, 0x1, P4 ;  /* 0x00000004150c7211 */ /* 0x000fc600020f0eff */
[----:B------:R1:W-:Y:S04]  /*1fd40*/  STL [R1+0x15d4], R6 ;  /* 0x0015d40601007387 */ /* 0x0003e80000100800 */
[----:B------:R2:W-:Y:S01]  /*1fd50*/  STL [R1+0x15d8], R0 ;  /* 0x0015d80001007387 */ /* 0x0005e20000100800 */
[----:B0-----:R-:W-:-:S03]  /*1fd60*/  IMAD.WIDE R2, R5, 0x2, R10 ;  /* 0x0000000205027825 */ /* 0x001fc600078e020a */
[----:B------:R-:W-:Y:S01]  /*1fd70*/  STL [R1+0x15e0], R12 ;  /* 0x0015e00c01007387 */ /* 0x000fe20000100800 */
[----:B-1----:R-:W-:Y:S01]  /*1fd80*/  IMAD.WIDE R6, R5, 0x2, R8 ;  /* 0x0000000205067825 */ /* 0x002fe200078e0208 */
[----:B--2---:R-:W-:-:S03]  /*1fd90*/  LEA.HI.X.SX32 R0, R18, R4, 0x1, P5 ;  /* 0x0000000412007211 */ /* 0x004fc600028f0eff */
[----:B------:R-:W-:Y:S02]  /*1fda0*/  IMAD R5, R28, 0x7e, RZ ;  /* 0x0000007e1c057824 */ /* 0x000fe400078e02ff */
[----:B------:R-:W-:Y:S04]  /*1fdb0*/  STL [R1+0xdd4], R0 ;  /* 0x000dd40001007387 */ /* 0x000fe80000100800 */
[----:B------:R-:W-:Y:S04]  /*1fdc0*/  STL [R1+0xddc], R2 ;  /* 0x000ddc0201007387 */ /* 0x000fe80000100800 */
[----:B------:R0:W-:Y:S04]  /*1fdd0*/  STL [R1+0xdd8], R3 ;  /* 0x000dd80301007387 */ /* 0x0001e80000100800 */
[----:B------:R1:W-:Y:S01]  /*1fde0*/  STL [R1+0xde4], R6 ;  /* 0x000de40601007387 */ /* 0x0003e20000100800 */
[----:B0-----:R-:W-:-:S03]  /*1fdf0*/  IMAD.WIDE R2, R5, 0x2, R10 ;  /* 0x0000000205027825 */ /* 0x001fc600078e020a */
[----:B------:R-:W-:Y:S01]  /*1fe00*/  STL [R1+0xde0], R7 ;  /* 0x000de00701007387 */ /* 0x000fe20000100800 */
[----:B------:R-:W-:-:S03]  /*1fe10*/  IMAD.WIDE R4, R5, 0x2, R8 ;  /* 0x0000000205047825 */ /* 0x000fc600078e0208 */
[----:B------:R-:W-:Y:S01]  /*1fe20*/  STL [R1+0xdec], R2 ;  /* 0x000dec0201007387 */ /* 0x000fe20000100800 */
[----:B-1----:R-:W-:-:S03]  /*1fe30*/  IMAD R6, R28, 0x7d, RZ ;  /* 0x0000007d1c067824 */ /* 0x002fc600078e02ff */
[----:B------:R0:W-:Y:S01]  /*1fe40*/  STL [R1+0xde8], R3 ;  /* 0x000de80301007387 */ /* 0x0001e20000100800 */
[----:B------:R-:W-:-:S03]  /*1fe50*/  IMAD R0, R28, 0x7c, RZ ;  /* 0x0000007c1c007824 */ /* 0x000fc600078e02ff */
[----:B------:R-:W-:Y:S01]  /*1fe60*/  STL [R1+0xdf4], R4 ;  /* 0x000df40401007387 */ /* 0x000fe20000100800 */
[----:B0-----:R-:W-:-:S03]  /*1fe70*/  IMAD.WIDE R2, R6, 0x2, R10 ;  /* 0x0000000206027825 */ /* 0x001fc600078e020a */
[----:B------:R0:W-:Y:S01]  /*1fe80*/  STL [R1+0xdf0], R5 ;  /* 0x000df00501007387 */ /* 0x0001e20000100800 */
[----:B------:R-:W-:-:S03]  /*1fe90*/  IMAD.WIDE R6, R6, 0x2, R8 ;  /* 0x0000000206067825 */ /* 0x000fc600078e0208 */
[----:B------:R-:W-:Y:S04]  /*1fea0*/  STL [R1+0xdfc], R2 ;  /* 0x000dfc0201007387 */ /* 0x000fe80000100800 */
[----:B------:R1:W-:Y:S04]  /*1feb0*/  STL [R1+0xdf8], R3 ;  /* 0x000df80301007387 */ /* 0x0003e80000100800 */
[----:B------:R2:W-:Y:S01]  /*1fec0*/  STL [R1+0xe04], R6 ;  /* 0x000e040601007387 */ /* 0x0005e20000100800 */
[----:B0-----:R-:W-:-:S04]  /*1fed0*/  IMAD.WIDE R4, R0, 0x2, R8 ;  /* 0x0000000200047825 */ /* 0x001fc800078e0208 */
[----:B-1----:R-:W-:Y:S01]  /*1fee0*/  IMAD.WIDE R2, R0, 0x2, R10 ;  /* 0x0000000200027825 */ /* 0x002fe200078e020a */
[----:B------:R-:W-:Y:S03]  /*1fef0*/  STL [R1+0xe00], R7 ;  /* 0x000e000701007387 */ /* 0x000fe60000100800 */
[C---:B--2---:R-:W-:Y:S01]  /*1ff00*/  IMAD R6, R28.reuse, 0x7b, RZ ;  /* 0x0000007b1c067824 */ /* 0x044fe200078e02ff */
[----:B------:R-:W-:Y:S04]  /*1ff10*/  STL [R1+0xe0c], R2 ;  /* 0x000e0c0201007387 */ /* 0x000fe80000100800 */
        /* <DEDUP_REMOVED lines=407> */
[----:B------:R-:W-:-:S03]  /*21890*/  IMAD.SHL.U32 R0, R28, 0x40, RZ ;  /* 0x000000401c007824 */ /* 0x000fc600078e00ff */
        /* <DEDUP_REMOVED lines=439> */
[----:B------:R1:W-:Y:S01]  /*23410*/  STL [R1+0x1598], R3 ;  /* 0x0015980301007387 */ /* 0x0003e20000100800 */
[----:B0-----:R-:W-:-:S03]  /*23420*/  IMAD.WIDE R4, R0, 0x2, R8 ;  /* 0x0000000200047825 */ /* 0x001fc600078e0208 */
[----:B------:R-:W-:Y:S01]  /*23430*/  STL [R1+0x15a4], R6 ;  /* 0x0015a40601007387 */ /* 0x000fe20000100800 */
[----:B-1----:R-:W-:-:S03]  /*23440*/  IMAD.WIDE R2, R0, 0x2, R10 ;  /* 0x0000000200027825 */ /* 0x002fc600078e020a */
[----:B------:R0:W-:Y:S04]  /*23450*/  STL [R1+0x15a0], R7 ;  /* 0x0015a00701007387 */ /* 0x0001e80000100800 */
[----:B------:R-:W-:Y:S04]  /*23460*/  STL [R1+0x15ac], R2 ;  /* 0x0015ac0201007387 */ /* 0x000fe80000100800 */
[----:B------:R1:W-:Y:S01]  /*23470*/  STL [R1+0x15a8], R3 ;  /* 0x0015a80301007387 */ /* 0x0003e20000100800 */
[----:B0-----:R-:W-:-:S03]  /*23480*/  IMAD.WIDE R6, R28, 0x2, R10 ;  /* 0x000000021c067825 */ /* 0x001fc600078e020a */
[----:B------:R-:W-:Y:S04]  /*23490*/  STL [R1+0x15b4], R4 ;  /* 0x0015b40401007387 */ /* 0x000fe80000100800 */
[----:B------:R-:W-:Y:S01]  /*234a0*/  STL [R1+0x15b0], R5 ;  /* 0x0015b00501007387 */ /* 0x000fe20000100800 */
[----:B-1----:R-:W-:-:S03]  /*234b0*/  IMAD.WIDE R2, R28, 0x2, R8 ;  /* 0x000000021c027825 */ /* 0x002fc600078e0208 */
[----:B------:R-:W-:Y:S04]  /*234c0*/  STL [R1+0x15bc], R6 ;  /* 0x0015bc0601007387 */ /* 0x000fe80000100800 */
[----:B------:R-:W-:Y:S04]  /*234d0*/  STL [R1+0x15b8], R7 ;  /* 0x0015b80701007387 */ /* 0x000fe80000100800 */
[----:B------:R-:W-:Y:S04]  /*234e0*/  STL [R1+0x15c4], R2 ;  /* 0x0015c40201007387 */ /* 0x000fe80000100800 */
        /* <DEDUP_REMOVED lines=406> */
[----:B------:R-:W2:Y:S04]  /*24e50*/  S2R R9, SR_TID.X ;  /* 0x0000000000097919 */ /* 0x000ea80000002100 */
        /* <DEDUP_REMOVED lines=10> */
[C---:B--2---:R-:W-:Y:S01]  /*24f00*/  LOP3.LUT R8, R9.reuse, 0x7f, RZ, 0xc0, !PT ;  /* 0x0000007f09087812 */ /* 0x044fe200078ec0ff */
[----:B0-----:R-:W-:Y:S01]  /*24f10*/  IMAD.SHL.U32 R3, R9, 0x40, RZ ;  /* 0x0000004009037824 */ /* 0x001fe200078e00ff */
[----:B------:R-:W-:Y:S01]  /*24f20*/  ULDC UR4, c[0x0][0x18c] ;  /* 0x0000630000047ab9 */ /* 0x000fe20000000800 */
[----:B------:R-:W-:-:S02]  /*24f30*/  IMAD.SHL.U32 R2, R28, 0x80, RZ ;  /* 0x000000801c027824 */ /* 0x000fc400078e00ff */
[----:B------:R-:W-:Y:S01]  /*24f40*/  IMAD.SHL.U32 R4, R8, 0x2, RZ ;  /* 0x0000000208047824 */ /* 0x000fe200078e00ff */
[----:B------:R-:W-:Y:S02]  /*24f50*/  USHF.L.U32 UR4, UR4, 0x7, URZ ;  /* 0x0000000704047899 */ /* 0x000fe4000800063f */
[----:B------:R-:W2:Y:S04]  /*24f60*/  LDL.LU R8, [R1+0x494] ;  /* 0x0004940001087983 */ /* 0x000ea80000300800 */
[----:B------:R-:W3:Y:S01]  /*24f70*/  LDL.LU R28, [R1+0x498] ;  /* 0x00049800011c7983 */ /* 0x000ee20000300800 */
[----:B------:R-:W-:Y:S01]  /*24f80*/  LOP3.LUT R3, R3, 0x800, RZ, 0xc0, !PT ;  /* 0x0000080003037812 */ /* 0x000fe200078ec0ff */
[----:B------:R-:W-:Y:S01]  /*24f90*/  USHF.R.S32.HI UR5, URZ, 0x1f, UR4 ;  /* 0x0000001f3f057899 */ /* 0x000fe20008011404 */
[----:B------:R-:W-:Y:S01]  /*24fa0*/  SHF.R.S32.HI R0, RZ, 0x1f, R2 ;  /* 0x0000001fff007819 */ /* 0x000fe20000011402 */
[----:B------:R-:W-:Y:S02]  /*24fb0*/  USHF.L.U32 UR8, UR4, 0x1, URZ ;  /* 0x0000000104087899 */ /* 0x000fe4000800063f */
[----:B------:R3:W-:Y:S01]  /*24fc0*/  STL [R1+0x1de8], R3 ;  /* 0x001de80301007387 */ /* 0x0007e20000100800 */
[----:B------:R-:W-:Y:S01]  /*24fd0*/  SHF.L.U64.HI R0, R2, 0x1, R0 ;  /* 0x0000000102007819 */ /* 0x000fe20000010200 */
[----:B------:R-:W-:Y:S01]  /*24fe0*/  USHF.L.U64.HI UR5, UR4, 0x1, UR5 ;  /* 0x0000000104057899 */ /* 0x000fe20008010205 */
[----:B--2---:R-:W-:-:S02]  /*24ff0*/  SHF.R.S32.HI R5, RZ, 0x7, R8 ;  /* 0x00000007ff057819 */ /* 0x004fc40000011408 */
[----:B---3--:R-:W-:-:S03]  /*25000*/  LOP3.LUT R3, R28, R3, RZ, 0xfc, !PT ;  /* 0x000000031c037212 */ /* 0x008fc600078efcff */
[----:B------:R-:W-:Y:S04]  /*25010*/  STL [R1+0x1de4], R5 ;  /* 0x001de40501007387 */ /* 0x000fe80000100800 */
[----:B------:R-:W-:Y:S04]  /*25020*/  STL [R1+0x768], RZ ;  /* 0x000768ff01007387 */ /* 0x000fe80000100800 */
[----:B------:R-:W-:Y:S04]  /*25030*/  STL [R1+0x76c], RZ ;  /* 0x00076cff01007387 */ /* 0x000fe80000100800 */
[----:B------:R-:W-:Y:S04]  /*25040*/  STL [R1+0x2c0], RZ ;  /* 0x0002c0ff01007387 */ /* 0x000fe80000100800 */
        /* <DEDUP_REMOVED lines=72> */
[----:B------:R-:W3:Y:S01]  /*254d0*/  LDL R28, [R1+0x974] ;  /* 0x00097400011c7983 */ /* 0x000ee20000100800 */
[----:B------:R-:W-:-:S02]  /*254e0*/  LOP3.LUT R2, R4, 0x30, RZ, 0x3c, !PT ;  /* 0x0000003004027812 */ /* 0x000fc400078e3cff */
[C---:B------:R-:W-:Y:S01]  /*254f0*/  LOP3.LUT R2, R4.reuse, 0x60, RZ, 0x3c, !PT ;  /* 0x0000006004027812 */ /* 0x040fe200078e3cff */
[----:B------:R2:W-:Y:S01]  /*25500*/  STL [R1+0x870], RZ ;  /* 0x000870ff01007387 */ /* 0x0005e20000100800 */
[----:B0-----:R-:W-:Y:S02]  /*25510*/  LOP3.LUT R3, R3, 0x40, RZ, 0x3c, !PT ;  /* 0x0000004003037812 */ /* 0x001fe400078e3cff */
[C---:B------:R-:W-:Y:S01]  /*25520*/  LOP3.LUT R6, R4.reuse, 0x10, RZ, 0x3c, !PT ;  /* 0x0000001004067812 */ /* 0x040fe200078e3cff */
[----:B------:R2:W-:Y:S01]  /*25530*/  STL [R1+0x874], RZ ;  /* 0x000874ff01007387 */ /* 0x0005e20000100800 */
[C---:B------:R-:W-:Y:S02]  /*25540*/  LOP3.LUT R5, R4.reuse, 0x20, RZ, 0x3c, !PT ;  /* 0x0000002004057812 */ /* 0x040fe400078e3cff */
[C---:B------:R-:W-:Y:S01]  /*25550*/  LOP3.LUT R6, R4.reuse, 0x40, RZ, 0x3c, !PT ;  /* 0x0000004004067812 */ /* 0x040fe200078e3cff */
[----:B------:R2:W-:Y:S01]  /*25560*/  STL [R1+0x878], RZ ;  /* 0x000878ff01007387 */ /* 0x0005e20000100800 */
[----:B------:R-:W-:-:S02]  /*25570*/  LOP3.LUT R5, R4, 0x50, RZ, 0x3c, !PT ;  /* 0x0000005004057812 */ /* 0x000fc400078e3cff */
[----:B------:R-:W-:Y:S01]  /*25580*/  LOP3.LUT R4, R4, 0x70, RZ, 0x3c, !PT ;  /* 0x0000007004047812 */ /* 0x000fe200078e3cff */
        /* <DEDUP_REMOVED lines=21> */
[----:B---3--:R-:W-:-:S05]  /*256e0*/  LOP3.LUT R2, R28, 0x40, RZ, 0x3c, !PT ;  /* 0x000000401c027812 */ /* 0x008fca00078e3cff */
[----:B------:R2:W-:Y:S04]  /*256f0*/  STL [R1+0x1de0], R2 ;  /* 0x001de00201007387 */ /* 0x0005e80000100800 */
[----:B------:R2:W-:Y:S02]  /*25700*/  STL [R1+0x97c], R3 ;  /* 0x00097c0301007387 */ /* 0x0005e40000100800 */
.L_x_3:
[----:B------:R-:W3:Y:S01]  /*25710*/  LDL.64 R4, [R1+0xca0] ;  /* 0x000ca00001047983 */ /* 0x000ee20000100a00 */
[----:B0-2---:R-:W-:-:S03]  /*25720*/  IMAD.MOV.U32 R2, RZ, RZ, -0x80 ;  /* 0xffffff80ff027424 */ /* 0x005fc600078e00ff */
[----:B---3--:R0:W-:Y:S04]  /*25730*/  STL [R1+0x75b0], R5 ;  /* 0x0075b00501007387 */ /* 0x0081e80000100800 */
[----:B0-----:R-:W2:Y:S04]  /*25740*/  LDL R5, [R1+0xdd0] ;  /* 0x000dd00001057983 */ /* 0x001ea80000100800 */
        /* <DEDUP_REMOVED lines=74> */
[----:B------:R-:W-:Y:S01]  /*25bf0*/  STL [R1+0x7428], R15 ;  /* 0x0074280f01007387 */ /* 0x000fe20000100800 */
[----:B--2---:R-:W-:-:S03]  /*25c00*/  IMAD R2, R5, R2, c[0x0][0x180] ;  /* 0x0000600005027624 */ /* 0x004fc600078e0202 */
        /* <DEDUP_REMOVED lines=140> */
[----:B------:R-:W2:Y:S01]  /*264d0*/  LDL.LU R5, [R1+0x75b0] ;  /* 0x0075b00001057983 */ /* 0x000ea20000300800 */
[----:B------:R-:W-:-:S02]  /*264e0*/  ISETP.GT.AND P0, PT, R2, RZ, PT ;  /* 0x000000ff0200720c */ /* 0x000fc40003f04270 */
[----:B0-----:R-:W-:Y:S02]  /*264f0*/  PRMT R14, RZ, 0x7610, R14 ;  /* 0x00007610ff0e7816 */ /* 0x001fe4000000000e */
[----:B------:R-:W-:Y:S02]  /*26500*/  PRMT R15, RZ, 0x7610, R15 ;  /* 0x00007610ff0f7816 */ /* 0x000fe4000000000f */
[----:B------:R-:W-:-:S07]  /*26510*/  ISETP.GT.AND P1, PT, R2, 0x1, PT ;  /* 0x000000010200780c */ /* 0x000fce0003f24270 */
[----:B--2---:R-:W2:Y:S04]  /*26520*/  @P0 LDG.E.U16 R14, [R4.64] ;  /* 0x00000006040e0981 */ /* 0x004ea8000c1e1500 */
[----:B--2---:R0:W-:Y:S04]  /*26530*/  STL [R1+0x394], R14 ;  /* 0x0003940e01007387 */ /* 0x0041e80000100800 */
[----:B0-----:R-:W2:Y:S04]  /*26540*/  LDL.LU R14, [R1+0x75ac] ;  /* 0x0075ac00010e7983 */ /* 0x001ea80000300800 */
[----:B------:R-:W3:Y:S01]  /*26550*/  LDL.64 R4, [R1+0xc98] ;  /* 0x000c980001047983 */ /* 0x000ee20000100a00 */
[----:B------:R-:W-:-:S02]  /*26560*/  ISETP.GT.AND P2, PT, R2, 0x2, PT ;  /* 0x000000020200780c */ /* 0x000fc40003f44270 */
[----:B--2---:R-:W-:Y:S01]  /*26570*/  PRMT R14, RZ, 0x7610, R14 ;  /* 0x00007610ff0e7816 */ /* 0x004fe2000000000e */
[----:B---3--:R-:W2:Y:S04]  /*26580*/  @P0 LDG.E.U16 R15, [R4.64] ;  /* 0x00000006040f0981 */ /* 0x008ea8000c1e1500 */
[----:B--2---:R0:W-:Y:S04]  /*26590*/  STL [R1+0x390], R15 ;  /* 0x0003900f01007387 */ /* 0x0041e80000100800 */
[----:B0-----:R-:W2:Y:S04]  /*265a0*/  LDL.LU R15, [R1+0x75a8] ;  /* 0x0075a800010f7983 */ /* 0x001ea80000300800 */
[----:B------:R-:W3:Y:S04]  /*265b0*/  LDL R4, [R1+0x15c0] ;  /* 0x0015c00001047983 */ /* 0x000ee80000100800 */
[----:B------:R-:W3:Y:S01]  /*265c0*/  LDL R5, [R1+0x15c4] ;  /* 0x0015c40001057983 */ /* 0x000ee20000100800 */
[----:B--2---:R-:W-:-:S02]  /*265d0*/  PRMT R15, RZ, 0x7610, R15 ;  /* 0x00007610ff0f7816 */ /* 0x004fc4000000000f */
[----:B---3--:R-:W-:-:S04]  /*265e0*/  @P1 LOP3.LUT R5, R5, R4, RZ, 0x3c, !PT ;  /* 0x0000000405051212 */ /* 0x008fc800078e3cff */
[----:B------:R-:W-:-:S04]  /*265f0*/  @P1 LOP3.LUT R4, R5, R4, RZ, 0x3c, !PT ;  /* 0x0000000405041212 */ /* 0x000fc800078e3cff */
[----:B------:R-:W-:-:S05]  /*26600*/  @P1 LOP3.LUT R5, R5, R4, RZ, 0x3c, !PT ;  /* 0x0000000405051212 */ /* 0x000fca00078e3cff */
[----:B------:R-:W2:Y:S04]  /*26610*/  @P1 LDG.E.U16 R14, [R4.64] ;  /* 0x00000006040e1981 */ /* 0x000ea8000c1e1500 */
[----:B--2---:R0:W-:Y:S04]  /*26620*/  STL [R1+0x38c], R14 ;  /* 0x00038c0e01007387 */ /* 0x0041e80000100800 */
[----:B0-----:R-:W2:Y:S04]  /*26630*/  LDL.LU R14, [R1+0x75a4] ;  /* 0x0075a400010e7983 */ /* 0x001ea80000300800 */
[----:B------:R-:W3:Y:S04]  /*26640*/  LDL R4, [R1+0x15b8] ;  /* 0x0015b80001047983 */ /* 0x000ee80000100800 */
[----:B------:R-:W3:Y:S01]  /*26650*/  LDL R5, [R1+0x15bc] ;  /* 0x0015bc0001057983 */ /* 0x000ee20000100800 */
[----:B------:R-:W-:-:S02]  /*26660*/  ISETP.GT.AND P0, PT, R2, 0x3, PT ;  /* 0x000000030200780c */ /* 0x000fc40003f04270 */
[----:B--2---:R-:W-:Y:S02]  /*26670*/  PRMT R14, RZ, 0x7610, R14 ;  /* 0x00007610ff0e7816 */ /* 0x004fe4000000000e */
        /* <DEDUP_REMOVED lines=1232> */
[----:B------:R-:W3:Y:S02]  /*2b380*/  LDL R5, [R1+0x11ac] ;  /* 0x0011ac0001057983 */ /* 0x000ee40000100800 */
[----:B---3--:R-:W-:-:S04]  /*2b390*/  @P0 LOP3.LUT R5, R5, R4, RZ, 0x3c, !PT ;  /* 0x0000000405050212 */ /* 0x008fc800078e3cff */
[----:B------:R-:W-:-:S04]  /*2b3a0*/  @P0 LOP3.LUT R4, R5, R4, RZ, 0x3c, !PT ;  /* 0x0000000405040212 */ /* 0x000fc800078e3cff */
[----:B------:R-:W-:-:S05]  /*2b3b0*/  @P0 LOP3.LUT R5, R5, R4, RZ, 0x3c, !PT ;  /* 0x0000000405050212 */ /* 0x000fca00078e3cff */
[----:B------:R-:W3:Y:S04]  /*2b3c0*/  @P0 LDG.E.U16 R15, [R4.64] ;  /* 0x00000006040f0981 */ /* 0x000ee8000c1e1500 */
[----:B---3--:R0:W-:Y:S04]  /*2b3d0*/  STL [R1+0x104], R15 ;  /* 0x0001040f01007387 */ /* 0x0081e80000100800 */
[----:B0-----:R-:W3:Y:S04]  /*2b3e0*/  LDL.LU R15, [R1+0x7398] ;  /* 0x00739800010f7983 */ /* 0x001ee80000300800 */
[----:B------:R-:W4:Y:S04]  /*2b3f0*/  LDL R4, [R1+0x11a0] ;  /* 0x0011a00001047983 */ /* 0x000f280000100800 */
[----:B------:R-:W4:Y:S01]  /*2b400*/  LDL R5, [R1+0x11a4] ;  /* 0x0011a40001057983 */ /* 0x000f220000100800 */
[----:B---3--:R-:W-:-:S02]  /*2b410*/  PRMT R15, RZ, 0x7610, R15 ;  /* 0x00007610ff0f7816 */ /* 0x008fc4000000000f */
[----:B----4-:R-:W-:-:S04]  /*2b420*/  @P1 LOP3.LUT R5, R5, R4, RZ, 0x3c, !PT ;  /* 0x0000000405051212 */ /* 0x010fc800078e3cff */
[----:B------:R-:W-:-:S04]  /*2b430*/  @P1 LOP3.LUT R4, R5, R4, RZ, 0x3c, !PT ;  /* 0x0000000405041212 */ /* 0x000fc800078e3cff */
[----:B------:R-:W-:-:S05]  /*2b440*/  @P1 LOP3.LUT R5, R5, R4, RZ, 0x3c, !PT ;  /* 0x0000000405051212 */ /* 0x000fca00078e3cff */
[----:B------:R-:W3:Y:S04]  /*2b450*/  @P1 LDG.E.U16 R15, [R4.64] ;  /* 0x00000006040f1981 */ /* 0x000ee8000c1e1500 */
[----:B---3--:R0:W-:Y:S04]  /*2b460*/  STL [R1+0x100], R15 ;  /* 0x0001000f01007387 */ /* 0x0081e80000100800 */
[----:B0-----:R-:W3:Y:S04]  /*2b470*/  LDL.LU R15, [R1+0x7394] ;  /* 0x00739400010f7983 */ /* 0x001ee80000300800 */
[----:B------:R-:W4:Y:S04]  /*2b480*/  LDL R4, [R1+0x1198] ;  /* 0x0011980001047983 */ /* 0x000f280000100800 */
[----:B------:R-:W4:Y:S01]  /*2b490*/  LDL R5, [R1+0x119c] ;  /* 0x00119c0001057983 */ /* 0x000f220000100800 */
[----:B------:R-:W-:-:S02]  /*2b4a0*/  ISETP.GT.AND P0, PT, R2, 0x44, PT ;  /* 0x000000440200780c */ /* 0x000fc40003f04270 */
[----:B---3--:R-:W-:Y:S02]  /*2b4b0*/  PRMT R15, RZ, 0x7610, R15 ;  /* 0x00007610ff0f7816 */ /* 0x008fe4000000000f */
        /* <DEDUP_REMOVED lines=204> */
[----:B0-----:R-:W3:Y:S01]  /*2c180*/  LDL.LU R15, [R1+0x733c] ;  /* 0x00733c00010f7983 */ /* 0x001ee20000300800 */
[----:B------:R-:W4:Y:S02]  /*2c190*/  LDL R4, [R1+0x10e8] ;  /* 0x0010e80001047983 */ /* 0x000f240000100800 */
        /* <DEDUP_REMOVED lines=315> */
[----:B--2---:R-:W-:-:S02]  /*2d550*/  PRMT R14, RZ, 0x7610, R14 ;  /* 0x00007610ff0e7816 */ /* 0x004fc4000000000e */
[----:B----4-:R-:W-:-:S04]  /*2d560*/  @P1 LOP3.LUT R5, R5, R4, RZ, 0x3c, !PT ;  /* 0x0000000405051212 */ /* 0x010fc800078e3cff */
[----:B------:R-:W-:-:S04]  /*2d570*/  @P1 LOP3.LUT R4, R5, R4, RZ, 0x3c, !PT ;  /* 0x0000000405041212 */ /* 0x000fc800078e3cff */
[----:B------:R-:W-:-:S05]  /*2d580*/  @P1 LOP3.LUT R5, R5, R4, RZ, 0x3c, !PT ;  /* 0x0000000405051212 */ /* 0x000fca00078e3cff */
[----:B------:R-:W2:Y:S04]  /*2d590*/  @P1 LDG.E.U16 R14, [R4.64] ;  /* 0x00000006040e1981 */ /* 0x000ea8000c1e1500 */
[----:B--2---:R0:W-:Y:S04]  /*2d5a0*/  STL [R1+0x3a0], R14 ;  /* 0x0003a00e01007387 */ /* 0x0041e80000100800 */
[----:B0-----:R-:W2:Y:S01]  /*2d5b0*/  LDL.LU R14, [R1+0x72b4] ;  /* 0x0072b400010e7983 */ /* 0x001ea20000300800 */
[----:B------:R-:W4:Y:S02]  /*2d5c0*/  LDL R4, [R1+0xfd8] ;  /* 0x000fd80001047983 */ /* 0x000f240000100800 */
[----:B------:R-:W4:Y:S01]  /*2d5d0*/  LDL R5, [R1+0xfdc] ;  /* 0x000fdc0001057983 */ /* 0x000f220000100800 */
[----:B------:R-:W-:-:S02]  /*2d5e0*/  PRMT R29, RZ, 0x7610, R29 ;  /* 0x00007610ff1d7816 */ /* 0x000fc4000000001d */
[----:B------:R-:W-:Y:S02]  /*2d5f0*/  ISETP.GT.AND P0, PT, R2, 0x60, PT ;  /* 0x000000600200780c */ /* 0x000fe40003f04270 */
[----:B----4-:R-:W-:-:S04]  /*2d600*/  @P1 LOP3.LUT R5, R5, R4, RZ, 0x3c, !PT ;  /* 0x0000000405051212 */ /* 0x010fc800078e3cff */
[----:B------:R-:W-:-:S04]  /*2d610*/  @P1 LOP3.LUT R4, R5, R4, RZ, 0x3c, !PT ;  /* 0x0000000405041212 */ /* 0x000fc800078e3cff */
[----:B------:R-:W-:-:S05]  /*2d620*/  @P1 LOP3.LUT R5, R5, R4, RZ, 0x3c, !PT ;  /* 0x0000000405051212 */ /* 0x000fca00078e3cff */
[----:B------:R-:W4:Y:S04]  /*2d630*/  @P1 LDG.E.U16 R29, [R4.64] ;  /* 0x00000006041d1981 */ /* 0x000f28000c1e1500 */
[----:B----4-:R0:W-:Y:S04]  /*2d640*/  STL [R1+0x39c], R29 ;  /* 0x00039c1d01007387 */ /* 0x0101e80000100800 */
[----:B0-----:R-:W4:Y:S01]  /*2d650*/  LDL.LU R29, [R1+0x72b0] ;  /* 0x0072b000011d7983 */ /* 0x001f220000300800 */
[----:B------:R-:W2:Y:S02]  /*2d660*/  LDL R4, [R1+0xfd0] ;  /* 0x000fd00001047983 */ /* 0x000ea40000100800 */
[----:B------:R-:W2:Y:S01]  /*2d670*/  LDL R5, [R1+0xfd4] ;  /* 0x000fd40001057983 */ /* 0x000ea20000100800 */
[----:B------:R-:W-:-:S02]  /*2d680*/  PRMT R28, RZ, 0x7610, R28 ;  /* 0x00007610ff1c7816 */ /* 0x000fc4000000001c */
[----:B--2---:R-:W-:-:S04]  /*2d690*/  @P0 LOP3.LUT R5, R5, R4, RZ, 0x3c, !PT ;  /* 0x0000000405050212 */ /* 0x004fc800078e3cff */
[----:B------:R-:W-:-:S04]  /*2d6a0*/  @P0 LOP3.LUT R4, R5, R4, RZ, 0x3c, !PT ;  /* 0x0000000405040212 */ /* 0x000fc800078e3cff */
[----:B------:R-:W-:-:S05]  /*2d6b0*/  @P0 LOP3.LUT R5, R5, R4, RZ, 0x3c, !PT ;  /* 0x0000000405050212 */ /* 0x000fca00078e3cff */
[----:B------:R-:W2:Y:S04]  /*2d6c0*/  @P0 LDG.E.U16 R28, [R4.64] ;  /* 0x00000006041c0981 */ /* 0x000ea8000c1e1500 */
[----:B--2---:R0:W-:Y:S04]  /*2d6d0*/  STL [R1+0x58], R28 ;  /* 0x0000581c01007387 */ /* 0x0041e80000100800 */
[----:B0-----:R-:W2:Y:S01]  /*2d6e0*/  LDL.LU R28, [R1+0x72ac] ;  /* 0x0072ac00011c7983 */ /* 0x001ea20000300800 */
[----:B------:R-:W2:Y:S02]  /*2d6f0*/  LDL R4, [R1+0xfc8] ;  /* 0x000fc80001047983 */ /* 0x000ea40000100800 */
[----:B------:R-:W2:Y:S01]  /*2d700*/  LDL R5, [R1+0xfcc] ;  /* 0x000fcc0001057983 */ /* 0x000ea20000100800 */
[----:B------:R-:W-:-:S02]  /*2d710*/  PRMT R16, RZ, 0x7610, R16 ;  /* 0x00007610ff107816 */ /* 0x000fc40000000010 */
[----:B------:R-:W-:Y:S02]  /*2d720*/  ISETP.GT.AND P1, PT, R2, 0x61, PT ;  /* 0x000000610200780c */ /* 0x000fe40003f24270 */
        /* <DEDUP_REMOVED lines=151> */
[----:B---3--:R-:W-:-:S02]  /*2e0a0*/  PRMT R15, RZ, 0x7610, R15 ;  /* 0x00007610ff0f7816 */ /* 0x008fc4000000000f */
[----:B--2---:R-:W-:-:S04]  /*2e0b0*/  @P1 LOP3.LUT R5, R5, R4, RZ, 0x3c, !PT ;  /* 0x0000000405051212 */ /* 0x004fc800078e3cff */
[----:B------:R-:W-:-:S04]  /*2e0c0*/  @P1 LOP3.LUT R4, R5, R4, RZ, 0x3c, !PT ;  /* 0x0000000405041212 */ /* 0x000fc800078e3cff */
[----:B------:R-:W-:-:S05]  /*2e0d0*/  @P1 LOP3.LUT R5, R5, R4, RZ, 0x3c, !PT ;  /* 0x0000000405051212 */ /* 0x000fca00078e3cff */
[----:B------:R0:W2:Y:S04]  /*2e0e0*/  @P1 LDG.E.U16 R15, [R4.64] ;  /* 0x00000006040f1981 */ /* 0x0000a8000c1e1500 */
[----:B0-----:R-:W3:Y:S04]  /*2e0f0*/  LDL R4, [R1+0xf28] ;  /* 0x000f280001047983 */ /* 0x001ee80000100800 */
[----:B------:R-:W3:Y:S01]  /*2e100*/  LDL R5, [R1+0xf2c] ;  /* 0x000f2c0001057983 */ /* 0x000ee20000100800 */
[----:B------:R-:W-:-:S03]  /*2e110*/  PRMT R19, RZ, 0x7610, R19 ;  /* 0x00007610ff137816 */ /* 0x000fc60000000013 */
[----:B--2---:R0:W-:Y:S04]  /*2e120*/  STL [R1+0x18], R15 ;  /* 0x0000180f01007387 */ /* 0x0041e80000100800 */
[----:B0-----:R-:W2:Y:S01]  /*2e130*/  LDL R15, [R1+0xf0c] ;  /* 0x000f0c00010f7983 */ /* 0x001ea20000100800 */
[-C--:B---3--:R-:W-:Y:S02]  /*2e140*/  @P1 LOP3.LUT R5, R5, R4.reuse, RZ, 0x3c, !PT ;  /* 0x0000000405051212 */ /* 0x088fe400078e3cff */
[----:B------:R-:W-:Y:S02]  /*2e150*/  ISETP.GT.AND P2, PT, R2, 0x6b, PT ;  /* 0x0000006b0200780c */ /* 0x000fe40003f44270 */
[----:B------:R-:W-:-:S04]  /*2e160*/  @P1 LOP3.LUT R4, R5, R4, RZ, 0x3c, !PT ;  /* 0x0000000405041212 */ /* 0x000fc800078e3cff */
[----:B------:R-:W-:-:S05]  /*2e170*/  @P1 LOP3.LUT R5, R5, R4, RZ, 0x3c, !PT ;  /* 0x0000000405051212 */ /* 0x000fca00078e3cff */
[----:B------:R-:W3:Y:S04]  /*2e180*/  @P1 LDG.E.U16 R19, [R4.64] ;  /* 0x0000000604131981 */ /* 0x000ee8000c1e1500 */
[----:B---3--:R0:W-:Y:S04]  /*2e190*/  STL [R1+0x14], R19 ;  /* 0x0000141301007387 */ /* 0x0081e80000100800 */
[----:B0-----:R-:W3:Y:S01]  /*2e1a0*/  LDL.LU R19, [R1+0x7268] ;  /* 0x0072680001137983 */ /* 0x001ee20000300800 */
        /* <DEDUP_REMOVED lines=25> */
[----:B------:R-:W2:Y:S01]  /*2e340*/  @P1 LDG.E.U16 R17, [R4.64] ;  /* 0x0000000604111981 */ /* 0x000ea2000c1e1500 */
[----:B------:R-:W-:-:S03]  /*2e350*/  PRMT R14, RZ, 0x7610, R14 ;  /* 0x00007610ff0e7816 */ /* 0x000fc6000000000e */
[----:B--2---:R0:W-:Y:S04]  /*2e360*/  STL [R1+0x8], R17 ;  /* 0x0000081101007387 */ /* 0x0041e80000100800 */
[----:B0-----:R-:W2:Y:S01]  /*2e370*/  LDL.LU R17, [R1+0x725c] ;  /* 0x00725c0001117983 */ /* 0x001ea20000300800 */
[----:B------:R-:W2:Y:S02]  /*2e380*/  LDL R5, [R1+0xf08] ;  /* 0x000f080001057983 */ /* 0x000ea40000100800 */
[----:B------:R-:W-:Y:S01]  /*2e390*/  @P1 IMAD.MOV.U32 R4, RZ, RZ, R15 ;  /* 0x000000ffff041224 */ /* 0x000fe200078e000f */
[----:B------:R-:W-:Y:S02]  /*2e3a0*/  ISETP.GT.AND P2, PT, R2, 0x70, PT ;  /* 0x000000700200780c */ /* 0x000fe40003f44270 */
[----:B----4-:R-:W-:Y:S01]  /*2e3b0*/  PRMT R29, RZ, 0x7610, R29 ;  /* 0x00007610ff1d7816 */ /* 0x010fe2000000001d */
[----:B------:R-:W4:Y:S04]  /*2e3c0*/  LDL R15, [R1+0xe48] ;  /* 0x000e4800010f7983 */ /* 0x000f280000100800 */
[----:B--2---:R0:W2:Y:S04]  /*2e3d0*/  @P1 LDG.E.U16 R14, [R4.64] ;  /* 0x00000006040e1981 */ /* 0x0040a8000c1e1500 */
[----:B0-----:R-:W2:Y:S04]  /*2e3e0*/  LDL R4, [R1+0xed0] ;  /* 0x000ed00001047983 */ /* 0x001ea80000100800 */
[----:B------:R-:W2:Y:S02]  /*2e3f0*/  LDL R5, [R1+0xed4] ;  /* 0x000ed40001057983 */ /* 0x000ea40000100800 */
[----:B--2---:R-:W-:-:S04]  /*2e400*/  @P2 LOP3.LUT R5, R5, R4, RZ, 0x3c, !PT ;  /* 0x0000000405052212 */ /* 0x004fc800078e3cff */
[----:B------:R-:W-:-:S04]  /*2e410*/  @P2 LOP3.LUT R4, R5, R4, RZ, 0x3c, !PT ;  /* 0x0000000405042212 */ /* 0x000fc800078e3cff */
[----:B------:R-:W-:Y:S01]  /*2e420*/  @P2 LOP3.LUT R5, R5, R4, RZ, 0x3c, !PT ;  /* 0x0000000405052212 */ /* 0x000fe200078e3cff */
[----:B------:R0:W-:Y:S04]  /*2e430*/  STL [R1+0x4], R14 ;  /* 0x0000040e01007387 */ /* 0x0001e80000100800 */
[----:B------:R2:W3:Y:S01]  /*2e440*/  @P2 LDG.E.U16 R29, [R4.64] ;  /* 0x00000006041d2981 */ /* 0x0004e2000c1e1500 */
[----:B------:R-:W-:-:S03]  /*2e450*/  PRMT R28, RZ, 0x7610, R28 ;  /* 0x00007610ff1c7816 */ /* 0x000fc6000000001c */
[----:B0-----:R-:W3:Y:S04]  /*2e460*/  LDL R14, [R1+0xe4c] ;  /* 0x000e4c00010e7983 */ /* 0x001ee80000100800 */
[----:B--2---:R-:W2:Y:S04]  /*2e470*/  LDL R4, [R1+0xec8] ;  /* 0x000ec80001047983 */ /* 0x004ea80000100800 */
[----:B------:R-:W2:Y:S02]  /*2e480*/  LDL R5, [R1+0xecc] ;  /* 0x000ecc0001057983 */ /* 0x000ea40000100800 */
[----:B--2---:R-:W-:-:S04]  /*2e490*/  @P2 LOP3.LUT R5, R5, R4, RZ, 0x3c, !PT ;  /* 0x0000000405052212 */ /* 0x004fc800078e3cff */
[----:B------:R-:W-:-:S04]  /*2e4a0*/  @P2 LOP3.LUT R4, R5, R4, RZ, 0x3c, !PT ;  /* 0x0000000405042212 */ /* 0x000fc800078e3cff */
[----:B------:R-:W-:Y:S01]  /*2e4b0*/  @P2 LOP3.LUT R5, R5, R4, RZ, 0x3c, !PT ;  /* 0x0000000405052212 */ /* 0x000fe200078e3cff */
[----:B---3--:R0:W-:Y:S04]  /*2e4c0*/  STL [R1+0x7248], R29 ;  /* 0x0072481d01007387 */ /* 0x0081e80000100800 */
[----:B------:R2:W3:Y:S01]  /*2e4d0*/  @P2 LDG.E.U16 R28, [R4.64] ;  /* 0x00000006041c2981 */ /* 0x0004e2000c1e1500 */
[----:B------:R-:W-:Y:S02]  /*2e4e0*/  ISETP.GT.AND P3, PT, R2, 0x78, PT ;  /* 0x000000780200780c */ /* 0x000fe40003f64270 */
[----:B------:R-:W-:Y:S02]  /*2e4f0*/  PRMT R16, RZ, 0x7610, R16 ;  /* 0x00007610ff107816 */ /* 0x000fe40000000010 */
[----:B------:R-:W-:Y:S01]  /*2e500*/  PRMT R13, RZ, 0x7610, R13 ;  /* 0x00007610ff0d7816 */ /* 0x000fe2000000000d */
[----:B0-----:R-:W3:Y:S04]  /*2e510*/  LDL R29, [R1+0xec4] ;  /* 0x000ec400011d7983 */ /* 0x001ee80000100800 */
[----:B--2---:R-:W2:Y:S04]  /*2e520*/  LDL R4, [R1+0xe50] ;  /* 0x000e500001047983 */ /* 0x004ea80000100800 */
[----:B------:R-:W2:Y:S02]  /*2e530*/  LDL R5, [R1+0xe54] ;  /* 0x000e540001057983 */ /* 0x000ea40000100800 */
[----:B--2---:R-:W-:-:S04]  /*2e540*/  @P3 LOP3.LUT R5, R5, R4, RZ, 0x3c, !PT ;  /* 0x0000000405053212 */ /* 0x004fc800078e3cff */
[----:B------:R-:W-:-:S04]  /*2e550*/  @P3 LOP3.LUT R4, R5, R4, RZ, 0x3c, !PT ;  /* 0x0000000405043212 */ /* 0x000fc800078e3cff */
[----:B------:R-:W-:-:S05]  /*2e560*/  @P3 LOP3.LUT R5, R5, R4, RZ, 0x3c, !PT ;  /* 0x0000000405053212 */ /* 0x000fca00078e3cff */
[----:B------:R0:W2:Y:S04]  /*2e570*/  @P3 LDG.E.U16 R16, [R4.64] ;  /* 0x0000000604103981 */ /* 0x0000a8000c1e1500 */
[----:B---3--:R3:W-:Y:S01]  /*2e580*/  STL [R1+0x724c], R28 ;  /* 0x00724c1c01007387 */ /* 0x0087e20000100800 */
[----:B0-----:R-:W-:Y:S02]  /*2e590*/  @P3 IMAD.MOV.U32 R4, RZ, RZ, R14 ;  /* 0x000000ffff043224 */ /* 0x001fe400078e000e */
[----:B----4-:R-:W-:Y:S01]  /*2e5a0*/  @P3 IMAD.MOV.U32 R5, RZ, RZ, R15 ;  /* 0x000000ffff053224 */ /* 0x010fe200078e000f */
[----:B---3--:R-:W3:Y:S04]  /*2e5b0*/  LDL R28, [R1+0xec0] ;  /* 0x000ec000011c7983 */ /* 0x008ee80000100800 */
[----:B------:R0:W4:Y:S04]  /*2e5c0*/  @P3 LDG.E.U16 R13, [R4.64] ;  /* 0x00000006040d3981 */ /* 0x000128000c1e1500 */
[----:B--2---:R-:W-:Y:S01]  /*2e5d0*/  STL [R1+0x7250], R16 ;  /* 0x0072501001007387 */ /* 0x004fe20000100800 */
[----:B0-----:R-:W2:Y:S02]  /*2e5e0*/  LDL R4, [R1+0xf00] ;  /* 0x000f000001047983 */ /* 0x001ea40000100800 */
[----:B------:R-:W2:Y:S01]  /*2e5f0*/  LDL R5, [R1+0xf04] ;  /* 0x000f040001057983 */ /* 0x000ea20000100800 */
[----:B------:R-:W-:-:S02]  /*2e600*/  ISETP.GT.AND P1, PT, R2, 0x6d, PT ;  /* 0x0000006d0200780c */ /* 0x000fc40003f24270 */
[----:B------:R-:W-:Y:S02]  /*2e610*/  ISETP.GT.AND P2, PT, R2, 0x71, PT ;  /* 0x000000710200780c */ /* 0x000fe40003f44270 */
[----:B------:R-:W-:Y:S02]  /*2e620*/  PRMT R3, RZ, 0x7610, R3 ;  /* 0x00007610ff037816 */ /* 0x000fe40000000003 */
[----:B------:R-:W-:Y:S01]  /*2e630*/  PRMT R27, RZ, 0x7610, R27 ;  /* 0x00007610ff1b7816 */ /* 0x000fe2000000001b */
[----:B------:R-:W3:Y:S04]  /*2e640*/  LDL R15, [R1+0xeb8] ;  /* 0x000eb800010f7983 */ /* 0x000ee80000100800 */
[----:B------:R-:W3:Y:S02]  /*2e650*/  LDL R14, [R1+0xebc] ;  /* 0x000ebc00010e7983 */ /* 0x000ee40000100800 */
[----:B--2---:R-:W-:-:S04]  /*2e660*/  @P1 LOP3.LUT R5, R5, R4, RZ, 0x3c, !PT ;  /* 0x0000000405051212 */ /* 0x004fc800078e3cff */
[----:B------:R-:W-:-:S04]  /*2e670*/  @P1 LOP3.LUT R4, R5, R4, RZ, 0x3c, !PT ;  /* 0x0000000405041212 */ /* 0x000fc800078e3cff */
[----:B------:R-:W-:-:S05]  /*2e680*/  @P1 LOP3.LUT R5, R5, R4, RZ, 0x3c, !PT ;  /* 0x0000000405051212 */ /* 0x000fca00078e3cff */
[----:B------:R0:W2:Y:S02]  /*2e690*/  @P1 LDG.E.U16 R3, [R4.64] ;  /* 0x0000000604031981 */ /* 0x0000a4000c1e1500 */
[----:B0-----:R-:W-:Y:S02]  /*2e6a0*/  @P2 IMAD.MOV.U32 R4, RZ, RZ, R29 ;  /* 0x000000ffff042224 */ /* 0x001fe400078e001d */
[----:B---3--:R-:W-:-:S05]  /*2e6b0*/  @P2 IMAD.MOV.U32 R5, RZ, RZ, R28 ;  /* 0x000000ffff052224 */ /* 0x008fca00078e001c */
[----:B------:R0:W3:Y:S04]  /*2e6c0*/  @P2 LDG.E.U16 R27, [R4.64] ;  /* 0x00000006041b2981 */ /* 0x0000e8000c1e1500 */
[----:B----4-:R4:W-:Y:S01]  /*2e6d0*/  STL [R1+0x7254], R13 ;  /* 0x0072540d01007387 */ /* 0x0109e20000100800 */
[----:B------:R-:W-:Y:S01]  /*2e6e0*/  PRMT R26, RZ, 0x7610, R26 ;  /* 0x00007610ff1a7816 */ /* 0x000fe2000000001a */
[----:B0-----:R-:W-:Y:S02]  /*2e6f0*/  @P2 IMAD.MOV.U32 R4, RZ, RZ, R14 ;  /* 0x000000ffff042224 */ /* 0x001fe400078e000e */
[----:B----4-:R-:W4:Y:S01]  /*2e700*/  LDL R13, [R1+0xe44] ;  /* 0x000e4400010d7983 */ /* 0x010f220000100800 */
[----:B------:R-:W-:-:S05]  /*2e710*/  @P2 IMAD.MOV.U32 R5, RZ, RZ, R15 ;  /* 0x000000ffff052224 */ /* 0x000fca00078e000f */
[----:B------:R-:W4:Y:S04]  /*2e720*/  @P2 LDG.E.U16 R26, [R4.64] ;  /* 0x00000006041a2981 */ /* 0x000f28000c1e1500 */
[----:B--2---:R0:W-:Y:S04]  /*2e730*/  STL [R1], R3 ;  /* 0x0000000301007387 */ /* 0x0041e80000100800 */
[----:B0-----:R-:W2:Y:S01]  /*2e740*/  LDL.LU R3, [R1+0x7258] ;  /* 0x0072580001037983 */ /* 0x001ea20000300800 */
[----:B------:R-:W2:Y:S02]  /*2e750*/  LDL R29, [R1+0xe38] ;  /* 0x000e3800011d7983 */ /* 0x000ea40000100800 */
[----:B------:R-:W2:Y:S01]  /*2e760*/  LDL R28, [R1+0xe3c] ;  /* 0x000e3c00011c7983 */ /* 0x000ea20000100800 */
[----:B---3--:R0:W-:Y:S01]  /*2e770*/  STL [R1+0x7234], R27 ;  /* 0x0072341b01007387 */ /* 0x0081e20000100800 */
[----:B------:R-:W3:Y:S02]  /*2e780*/  LDL R15, [R1+0xeb0] ;  /* 0x000eb000010f7983 */ /* 0x000ee40000100800 */
[----:B------:R-:W2:Y:S01]  /*2e790*/  LDL R14, [R1+0xeb4] ;  /* 0x000eb400010e7983 */ /* 0x000ea20000100800 */
[----:B0-----:R-:W2:Y:S01]  /*2e7a0*/  LDL R27, [R1+0xe40] ;  /* 0x000e4000011b7983 */ /* 0x001ea20000100800 */
[----:B------:R-:W-:-:S02]  /*2e7b0*/  ISETP.GT.AND P3, PT, R2, 0x79, PT ;  /* 0x000000790200780c */ /* 0x000fc40003f64270 */
[----:B------:R-:W-:Y:S01]  /*2e7c0*/  PRMT R12, RZ, 0x7610, R12 ;  /* 0x00007610ff0c7816 */ /* 0x000fe2000000000c */
[----:B----4-:R0:W-:Y:S10]  /*2e7d0*/  STL [R1+0x7238], R26 ;  /* 0x0072381a01007387 */ /* 0x0101f40000100800 */
[----:B------:R-:W-:-:S02]  /*2e7e0*/  @P3 IMAD.MOV.U32 R4, RZ, RZ, R13 ;  /* 0x000000ffff043224 */ /* 0x000fc400078e000d */
[----:B------:R-:W4:Y:S04]  /*2e7f0*/  LDL R13, [R1+0xeac] ;  /* 0x000eac00010d7983 */ /* 0x000f280000100800 */
[----:B0-----:R-:W3:Y:S01]  /*2e800*/  LDL R26, [R1+0xea8] ;  /* 0x000ea800011a7983 */ /* 0x001ee20000100800 */
[----:B------:R-:W-:Y:S02]  /*2e810*/  ISETP.GT.AND P2, PT, R2, 0x72, PT ;  /* 0x000000720200780c */ /* 0x000fe40003f44270 */
[----:B------:R-:W-:Y:S02]  /*2e820*/  PRMT R11, RZ, 0x7610, R11 ;  /* 0x00007610ff0b7816 */ /* 0x000fe4000000000b */
[----:B------:R-:W-:Y:S01]  /*2e830*/  PRMT R25, RZ, 0x7610, R25 ;  /* 0x00007610ff197816 */ /* 0x000fe20000000019 */
[----:B--2---:R-:W-:-:S05]  /*2e840*/  @P3 IMAD.MOV.U32 R5, RZ, RZ, R27 ;  /* 0x000000ffff053224 */ /* 0x004fca00078e001b */
[----:B------:R0:W2:Y:S02]  /*2e850*/  @P3 LDG.E.U16 R12, [R4.64] ;  /* 0x00000006040c3981 */ /* 0x0000a4000c1e1500 */
[----:B0-----:R-:W-:Y:S02]  /*2e860*/  @P3 IMAD.MOV.U32 R4, RZ, RZ, R28 ;  /* 0x000000ffff043224 */ /* 0x001fe400078e001c */
[----:B------:R-:W-:-:S05]  /*2e870*/  @P3 IMAD.MOV.U32 R5, RZ, RZ, R29 ;  /* 0x000000ffff053224 */ /* 0x000fca00078e001d */
[----:B------:R0:W2:Y:S02]  /*2e880*/  @P3 LDG.E.U16 R11, [R4.64] ;  /* 0x00000006040b3981 */ /* 0x0000a4000c1e1500 */
[----:B0-----:R-:W-:Y:S02]  /*2e890*/  @P2 IMAD.MOV.U32 R4, RZ, RZ, R14 ;  /* 0x000000ffff042224 */ /* 0x001fe400078e000e */
[----:B---3--:R-:W-:-:S05]  /*2e8a0*/  @P2 IMAD.MOV.U32 R5, RZ, RZ, R15 ;  /* 0x000000ffff052224 */ /* 0x008fca00078e000f */
[----:B------:R4:W3:Y:S01]  /*2e8b0*/  @P2 LDG.E.U16 R25, [R4.64] ;  /* 0x0000000604192981 */ /* 0x0008e2000c1e1500 */
[----:B------:R-:W-:Y:S01]  /*2e8c0*/  PRMT R23, RZ, 0x7610, R23 ;  /* 0x00007610ff177816 */ /* 0x000fe20000000017 */
[----:B----4-:R-:W-:Y:S02]  /*2e8d0*/  @P2 IMAD.MOV.U32 R4, RZ, RZ, R13 ;  /* 0x000000ffff042224 */ /* 0x010fe400078e000d */
[----:B------:R-:W-:-:S05]  /*2e8e0*/  @P2 IMAD.MOV.U32 R5, RZ, RZ, R26 ;  /* 0x000000ffff052224 */ /* 0x000fca00078e001a */
[----:B------:R-:W4:Y:S04]  /*2e8f0*/  @P2 LDG.E.U16 R23, [R4.64] ;  /* 0x0000000604172981 */ /* 0x000f28000c1e1500 */
[----:B--2---:R-:W-:Y:S01]  /*2e900*/  STL [R1+0x723c], R12 ;  /* 0x00723c0c01007387 */ /* 0x004fe20000100800 */
[----:B------:R-:W2:Y:S02]  /*2e910*/  LDL R28, [R1+0xe30] ;  /* 0x000e3000011c7983 */ /* 0x000ea40000100800 */
[----:B------:R-:W2:Y:S01]  /*2e920*/  LDL R27, [R1+0xe34] ;  /* 0x000e3400011b7983 */ /* 0x000ea20000100800 */
[----:B------:R-:W-:Y:S01]  /*2e930*/  STL [R1+0x7240], R11 ;  /* 0x0072400b01007387 */ /* 0x000fe20000100800 */
[----:B------:R-:W2:Y:S02]  /*2e940*/  LDL R15, [R1+0xe28] ;  /* 0x000e2800010f7983 */ /* 0x000ea40000100800 */
[----:B------:R-:W2:Y:S01]  /*2e950*/  LDL R14, [R1+0xe2c] ;  /* 0x000e2c00010e7983 */ /* 0x000ea20000100800 */
[----:B---3--:R-:W-:Y:S01]  /*2e960*/  STL [R1+0x721c], R25 ;  /* 0x00721c1901007387 */ /* 0x008fe20000100800 */
[----:B------:R-:W3:Y:S02]  /*2e970*/  LDL R26, [R1+0xea0] ;  /* 0x000ea000011a7983 */ /* 0x000ee40000100800 */
[----:B------:R-:W3:Y:S01]  /*2e980*/  LDL R13, [R1+0xea4] ;  /* 0x000ea400010d7983 */ /* 0x000ee20000100800 */
[----:B------:R-:W-:-:S02]  /*2e990*/  ISETP.GT.AND P3, PT, R2, 0x7a, PT ;  /* 0x0000007a0200780c */ /* 0x000fc40003f64270 */
[----:B------:R-:W-:Y:S01]  /*2e9a0*/  PRMT R10, RZ, 0x7610, R10 ;  /* 0x00007610ff0a7816 */ /* 0x000fe2000000000a */
[----:B----4-:R0:W-:Y:S04]  /*2e9b0*/  STL [R1+0x7220], R23 ;  /* 0x0072201701007387 */ /* 0x0101e80000100800 */
[----:B0-----:R-:W4:Y:S01]  /*2e9c0*/  LDL R23, [R1+0xe9c] ;  /* 0x000e9c0001177983 */ /* 0x001f220000100800 */
[----:B------:R-:W-:Y:S02]  /*2e9d0*/  ISETP.GT.AND P2, PT, R2, 0x73, PT ;  /* 0x000000730200780c */ /* 0x000fe40003f44270 */
[----:B------:R-:W-:Y:S02]  /*2e9e0*/  PRMT R9, RZ, 0x7610, R9 ;  /* 0x00007610ff097816 */ /* 0x000fe40000000009 */
[----:B------:R-:W-:Y:S01]  /*2e9f0*/  PRMT R22, RZ, 0x7610, R22 ;  /* 0x00007610ff167816 */ /* 0x000fe20000000016 */
[----:B--2---:R-:W-:-:S02]  /*2ea00*/  @P3 IMAD.MOV.U32 R5, RZ, RZ, R28 ;  /* 0x000000ffff053224 */ /* 0x004fc400078e001c */
[----:B------:R-:W-:Y:S02]  /*2ea10*/  @P3 IMAD.MOV.U32 R4, RZ, RZ, R27 ;  /* 0x000000ffff043224 */ /* 0x000fe400078e001b */
[----:B------:R-:W2:Y:S04]  /*2ea20*/  LDL R27, [R1+0xe98] ;  /* 0x000e9800011b7983 */ /* 0x000ea80000100800 */
[----:B------:R0:W2:Y:S02]  /*2ea30*/  @P3 LDG.E.U16 R10, [R4.64] ;  /* 0x00000006040a3981 */ /* 0x0000a4000c1e1500 */
[----:B0-----:R-:W-:Y:S02]  /*2ea40*/  @P3 IMAD.MOV.U32 R5, RZ, RZ, R15 ;  /* 0x000000ffff053224 */ /* 0x001fe400078e000f */
[----:B------:R-:W-:-:S05]  /*2ea50*/  @P3 IMAD.MOV.U32 R4, RZ, RZ, R14 ;  /* 0x000000ffff043224 */ /* 0x000fca00078e000e */
[----:B------:R3:W2:Y:S02]  /*2ea60*/  @P3 LDG.E.U16 R9, [R4.64] ;  /* 0x0000000604093981 */ /* 0x0006a4000c1e1500 */
[----:B---3--:R-:W-:Y:S02]  /*2ea70*/  @P2 IMAD.MOV.U32 R5, RZ, RZ, R26 ;  /* 0x000000ffff052224 */ /* 0x008fe400078e001a */
[----:B------:R-:W-:-:S05]  /*2ea80*/  @P2 IMAD.MOV.U32 R4, RZ, RZ, R13 ;  /* 0x000000ffff042224 */ /* 0x000fca00078e000d */
[----:B------:R4:W3:Y:S01]  /*2ea90*/  @P2 LDG.E.U16 R22, [R4.64] ;  /* 0x0000000604162981 */ /* 0x0008e2000c1e1500 */
[----:B------:R-:W-:Y:S01]  /*2eaa0*/  PRMT R21, RZ, 0x7610, R21 ;  /* 0x00007610ff157816 */ /* 0x000fe20000000015 */
[----:B----4-:R-:W-:Y:S02]  /*2eab0*/  @P2 IMAD.MOV.U32 R4, RZ, RZ, R23 ;  /* 0x000000ffff042224 */ /* 0x010fe400078e0017 */
[----:B--2---:R-:W-:Y:S01]  /*2eac0*/  @P2 IMAD.MOV.U32 R5, RZ, RZ, R27 ;  /* 0x000000ffff052224 */ /* 0x004fe200078e001b */
[----:B------:R-:W-:Y:S01]  /*2ead0*/  STL [R1+0x7224], R10 ;  /* 0x0072240a01007387 */ /* 0x000fe20000100800 */
[----:B------:R-:W2:Y:S02]  /*2eae0*/  LDL R15, [R1+0xe20] ;  /* 0x000e2000010f7983 */ /* 0x000ea40000100800 */
[----:B------:R-:W4:Y:S01]  /*2eaf0*/  LDL R14, [R1+0xe24] ;  /* 0x000e2400010e7983 */ /* 0x000f220000100800 */
[----:B------:R2:W4:Y:S04]  /*2eb00*/  @P2 LDG.E.U16 R21, [R4.64] ;  /* 0x0000000604152981 */ /* 0x000528000c1e1500 */
[----:B------:R0:W-:Y:S01]  /*2eb10*/  STL [R1+0x7228], R9 ;  /* 0x0072280901007387 */ /* 0x0001e20000100800 */
[----:B------:R-:W4:Y:S02]  /*2eb20*/  LDL R26, [R1+0xe18] ;  /* 0x000e1800011a7983 */ /* 0x000f240000100800 */
[----:B------:R-:W4:Y:S01]  /*2eb30*/  LDL R13, [R1+0xe1c] ;  /* 0x000e1c00010d7983 */ /* 0x000f220000100800 */
[----:B---3--:R-:W-:Y:S01]  /*2eb40*/  STL [R1+0x7200], R22 ;  /* 0x0072001601007387 */ /* 0x008fe20000100800 */
[----:B------:R-:W3:Y:S02]  /*2eb50*/  LDL R23, [R1+0xef8] ;  /* 0x000ef80001177983 */ /* 0x000ee40000100800 */
[----:B0-----:R-:W3:Y:S01]  /*2eb60*/  LDL R9, [R1+0xefc] ;  /* 0x000efc0001097983 */ /* 0x001ee20000100800 */
[----:B------:R-:W-:-:S02]  /*2eb70*/  ISETP.GT.AND P3, PT, R2, 0x7b, PT ;  /* 0x0000007b0200780c */ /* 0x000fc40003f64270 */
[----:B------:R-:W-:Y:S02]  /*2eb80*/  PRMT R8, RZ, 0x7610, R8 ;  /* 0x00007610ff087816 */ /* 0x000fe40000000008 */
[----:B------:R-:W-:Y:S02]  /*2eb90*/  PRMT R7, RZ, 0x7610, R7 ;  /* 0x00007610ff077816 */ /* 0x000fe40000000007 */
[----:B------:R-:W-:-:S07]  /*2eba0*/  PRMT R24, RZ, 0x7610, R24 ;  /* 0x00007610ff187816 */ /* 0x000fce0000000018 */
[----:B--2---:R-:W-:Y:S02]  /*2ebb0*/  @P3 IMAD.MOV.U32 R5, RZ, RZ, R15 ;  /* 0x000000ffff053224 */ /* 0x004fe400078e000f */
[----:B----4-:R-:W-:Y:S01]  /*2ebc0*/  @P3 IMAD.MOV.U32 R4, RZ, RZ, R14 ;  /* 0x000000ffff043224 */ /* 0x010fe200078e000e */
[----:B------:R0:W-:Y:S01]  /*2ebd0*/  STL [R1+0x7204], R21 ;  /* 0x0072041501007387 */ /* 0x0001e20000100800 */
[----:B------:R-:W2:Y:S02]  /*2ebe0*/  LDL R15, [R1+0xe90] ;  /* 0x000e9000010f7983 */ /* 0x000ea40000100800 */
[----:B------:R-:W4:Y:S01]  /*2ebf0*/  LDL R14, [R1+0xe94] ;  /* 0x000e9400010e7983 */ /* 0x000f220000100800 */
[----:B------:R1:W4:Y:S02]  /*2ec00*/  @P3 LDG.E.U16 R8, [R4.64] ;  /* 0x0000000604083981 */ /* 0x000324000c1e1500 */
[----:B-1----:R-:W-:Y:S02]  /*2ec10*/  @P3 IMAD.MOV.U32 R5, RZ, RZ, R26 ;  /* 0x000000ffff053224 */ /* 0x002fe400078e001a */
[----:B------:R-:W-:-:S05]  /*2ec20*/  @P3 IMAD.MOV.U32 R4, RZ, RZ, R13 ;  /* 0x000000ffff043224 */ /* 0x000fca00078e000d */
[----:B------:R3:W4:Y:S02]  /*2ec30*/  @P3 LDG.E.U16 R7, [R4.64] ;  /* 0x0000000604073981 */ /* 0x000724000c1e1500 */
[----:B---3--:R-:W-:Y:S02]  /*2ec40*/  @P1 IMAD.MOV.U32 R5, RZ, RZ, R23 ;  /* 0x000000ffff051224 */ /* 0x008fe400078e0017 */
[----:B------:R-:W-:-:S05]  /*2ec50*/  @P1 IMAD.MOV.U32 R4, RZ, RZ, R9 ;  /* 0x000000ffff041224 */ /* 0x000fca00078e0009 */
[----:B------:R2:W3:Y:S01]  /*2ec60*/  @P1 LDG.E.U16 R24, [R4.64] ;  /* 0x0000000604181981 */ /* 0x0004e2000c1e1500 */
[----:B------:R-:W-:Y:S02]  /*2ec70*/  ISETP.GT.AND P2, PT, R2, 0x74, PT ;  /* 0x000000740200780c */ /* 0x000fe40003f44270 */
[----:B------:R-:W-:-:S11]  /*2ec80*/  PRMT R20, RZ, 0x7610, R20 ;  /* 0x00007610ff147816 */ /* 0x000fd60000000014 */
[----:B--2---:R-:W-:Y:S02]  /*2ec90*/  @P2 IMAD.MOV.U32 R5, RZ, RZ, R15 ;  /* 0x000000ffff052224 */ /* 0x004fe400078e000f */
[----:B----4-:R-:W-:Y:S01]  /*2eca0*/  @P2 IMAD.MOV.U32 R4, RZ, RZ, R14 ;  /* 0x000000ffff042224 */ /* 0x010fe200078e000e */
[----:B------:R-:W-:Y:S01]  /*2ecb0*/  STL [R1+0x7208], R8 ;  /* 0x0072080801007387 */ /* 0x000fe20000100800 */
[----:B0-----:R-:W2:Y:S02]  /*2ecc0*/  LDL R21, [R1+0xe88] ;  /* 0x000e880001157983 */ /* 0x001ea40000100800 */
[----:B------:R-:W4:Y:S01]  /*2ecd0*/  LDL R13, [R1+0xe8c] ;  /* 0x000e8c00010d7983 */ /* 0x000f220000100800 */
[----:B------:R2:W4:Y:S04]  /*2ece0*/  @P2 LDG.E.U16 R20, [R4.64] ;  /* 0x0000000604142981 */ /* 0x000528000c1e1500 */
[----:B------:R0:W-:Y:S01]  /*2ecf0*/  STL [R1+0x720c], R7 ;  /* 0x00720c0701007387 */ /* 0x0001e20000100800 */
[----:B------:R-:W4:Y:S03]  /*2ed00*/  LDL R9, [R1+0xe10] ;  /* 0x000e100001097983 */ /* 0x000f260000100800 */
[----:B0-----:R-:W4:Y:S04]  /*2ed10*/  LDL R7, [R1+0xe14] ;  /* 0x000e140001077983 */ /* 0x001f280000100800 */
[----:B---3--:R0:W-:Y:S01]  /*2ed20*/  STL [R1+0x71b8], R24 ;  /* 0x0071b81801007387 */ /* 0x0081e20000100800 */
[----:B------:R-:W3:Y:S02]  /*2ed30*/  LDL R15, [R1+0xe08] ;  /* 0x000e0800010f7983 */ /* 0x000ee40000100800 */
[----:B------:R-:W3:Y:S01]  /*2ed40*/  LDL R14, [R1+0xe0c] ;  /* 0x000e0c00010e7983 */ /* 0x000ee20000100800 */
[----:B------:R-:W-:-:S02]  /*2ed50*/  ISETP.GT.AND P3, PT, R2, 0x7c, PT ;  /* 0x0000007c0200780c */ /* 0x000fc40003f64270 */
[----:B------:R-:W-:Y:S02]  /*2ed60*/  PRMT R19, RZ, 0x7610, R19 ;  /* 0x00007610ff137816 */ /* 0x000fe40000000013 */
[----:B------:R-:W-:Y:S01]  /*2ed70*/  PRMT R6, RZ, 0x7610, R6 ;  /* 0x00007610ff067816 */ /* 0x000fe20000000006 */
[----:B--2---:R-:W-:Y:S02]  /*2ed80*/  @P2 IMAD.MOV.U32 R5, RZ, RZ, R21 ;  /* 0x000000ffff052224 */ /* 0x004fe400078e0015 */
[----:B----4-:R-:W-:Y:S01]  /*2ed90*/  @P2 IMAD.MOV.U32 R4, RZ, RZ, R13 ;  /* 0x000000ffff042224 */ /* 0x010fe200078e000d */
[----:B------:R-:W-:Y:S01]  /*2eda0*/  STL [R1+0x71f0], R20 ;  /* 0x0071f01401007387 */ /* 0x000fe20000100800 */
[----:B------:R-:W2:Y:S02]  /*2edb0*/  LDL R21, [R1+0xe80] ;  /* 0x000e800001157983 */ /* 0x000ea40000100800 */
[----:B------:R-:W4:Y:S01]  /*2edc0*/  LDL R13, [R1+0xe84] ;  /* 0x000e8400010d7983 */ /* 0x000f220000100800 */
[----:B------:R1:W4:Y:S02]  /*2edd0*/  @P2 LDG.E.U16 R19, [R4.64] ;  /* 0x0000000604132981 */ /* 0x000324000c1e1500 */
[----:B-1----:R-:W-:-:S02]  /*2ede0*/  @P3 IMAD.MOV.U32 R5, RZ, RZ, R9 ;  /* 0x000000ffff053224 */ /* 0x002fc400078e0009 */
[----:B------:R-:W-:-:S05]  /*2edf0*/  @P3 IMAD.MOV.U32 R4, RZ, RZ, R7 ;  /* 0x000000ffff043224 */ /* 0x000fca00078e0007 */
[----:B------:R1:W4:Y:S02]  /*2ee00*/  @P3 LDG.E.U16 R6, [R4.64] ;  /* 0x0000000604063981 */ /* 0x000324000c1e1500 */
[----:B-1----:R-:W-:-:S06]  /*2ee10*/  PRMT R5, RZ, 0x7610, R5 ;  /* 0x00007610ff057816 */ /* 0x002fcc0000000005 */
[----:B---3--:R2:W3:Y:S01]  /*2ee20*/  @P3 LDG.E.U16 R5, [R14.64] ;  /* 0x000000060e053981 */ /* 0x0084e2000c1e1500 */
[----:B------:R-:W-:Y:S02]  /*2ee30*/  ISETP.GT.AND P1, PT, R2, 0x75, PT ;  /* 0x000000750200780c */ /* 0x000fe40003f24270 */
[----:B------:R-:W-:-:S11]  /*2ee40*/  PRMT R18, RZ, 0x7610, R18 ;  /* 0x00007610ff127816 */ /* 0x000fd60000000012 */
[----:B--2---:R-:W-:Y:S02]  /*2ee50*/  @P1 IMAD.MOV.U32 R15, RZ, RZ, R21 ;  /* 0x000000ffff0f1224 */ /* 0x004fe400078e0015 */
[----:B----4-:R-:W-:-:S05]  /*2ee60*/  @P1 IMAD.MOV.U32 R14, RZ, RZ, R13 ;  /* 0x000000ffff0e1224 */ /* 0x010fca00078e000d */
[----:B------:R-:W2:Y:S04]  /*2ee70*/  @P1 LDG.E.U16 R18, [R14.64] ;  /* 0x000000060e121981 */ /* 0x000ea8000c1e1500 */
[----:B------:R-:W-:Y:S01]  /*2ee80*/  STL [R1+0x71f4], R19 ;  /* 0x0071f41301007387 */ /* 0x000fe20000100800 */
[----:B------:R-:W4:Y:S02]  /*2ee90*/  LDL R9, [R1+0xe78] ;  /* 0x000e780001097983 */ /* 0x000f240000100800 */
[----:B------:R-:W4:Y:S01]  /*2eea0*/  LDL R7, [R1+0xe7c] ;  /* 0x000e7c0001077983 */ /* 0x000f220000100800 */
[----:B------:R-:W-:Y:S01]  /*2eeb0*/  STL [R1+0x71f8], R6 ;  /* 0x0071f80601007387 */ /* 0x000fe20000100800 */
[----:B------:R-:W4:Y:S02]  /*2eec0*/  LDL R26, [R1+0xe00] ;  /* 0x000e0000011a7983 */ /* 0x000f240000100800 */
[----:B0-----:R-:W4:Y:S01]  /*2eed0*/  LDL R24, [R1+0xe04] ;  /* 0x000e040001187983 */ /* 0x001f220000100800 */
[----:B---3--:R-:W-:Y:S01]  /*2eee0*/  STL [R1+0x71fc], R5 ;  /* 0x0071fc0501007387 */ /* 0x008fe20000100800 */
[----:B------:R-:W3:Y:S02]  /*2eef0*/  LDL R23, [R1+0xdf8] ;  /* 0x000df80001177983 */ /* 0x000ee40000100800 */
[----:B------:R-:W3:Y:S01]  /*2ef00*/  LDL R21, [R1+0xdfc] ;  /* 0x000dfc0001157983 */ /* 0x000ee20000100800 */
[----:B------:R-:W-:-:S02]  /*2ef10*/  ISETP.GT.AND P2, PT, R2, 0x7d, PT ;  /* 0x0000007d0200780c */ /* 0x000fc40003f44270 */
[----:B------:R-:W-:Y:S02]  /*2ef20*/  PRMT R17, RZ, 0x7610, R17 ;  /* 0x00007610ff117816 */ /* 0x000fe40000000011 */
[----:B------:R-:W-:Y:S02]  /*2ef30*/  PRMT R4, RZ, 0x7610, R4 ;  /* 0x00007610ff047816 */ /* 0x000fe40000000004 */
[----:B------:R-:W-:Y:S01]  /*2ef40*/  PRMT R3, RZ, 0x7610, R3 ;  /* 0x00007610ff037816 */ /* 0x000fe20000000003 */
[----:B--2---:R0:W-:Y:S01]  /*2ef50*/  STL [R1+0x71bc], R18 ;  /* 0x0071bc1201007387 */ /* 0x0041e20000100800 */
[----:B------:R-:W2:Y:S03]  /*2ef60*/  LDL R13, [R1+0xf6c] ;  /* 0x000f6c00010d7983 */ /* 0x000ea60000100800 */
[----:B0-----:R-:W2:Y:S01]  /*2ef70*/  LDL R18, [R1+0xf68] ;  /* 0x000f680001127983 */ /* 0x001ea20000100800 */
[----:B----4-:R-:W-:-:S02]  /*2ef80*/  @P1 IMAD.MOV.U32 R14, RZ, RZ, R7 ;  /* 0x000000ffff0e1224 */ /* 0x010fc400078e0007 */
[----:B------:R-:W-:Y:S02]  /*2ef90*/  @P1 IMAD.MOV.U32 R15, RZ, RZ, R9 ;  /* 0x000000ffff0f1224 */ /* 0x000fe400078e0009 */
[----:B------:R-:W4:Y:S01]  /*2efa0*/  LDL R7, [R1+0xf64] ;  /* 0x000f640001077983 */ /* 0x000f220000100800 */
[----:B------:R-:W4:Y:S04]  /*2efb0*/  LDL R9, [R1+0xf60] ;  /* 0x000f600001097983 */ /* 0x000f280000100800 */
[----:B------:R0:W4:Y:S02]  /*2efc0*/  @P1 LDG.E.U16 R17, [R14.64] ;  /* 0x000000060e111981 */ /* 0x000124000c1e1500 */
[----:B0-----:R-:W-:Y:S02]  /*2efd0*/  @P2 IMAD.MOV.U32 R14, RZ, RZ, R24 ;  /* 0x000000ffff0e2224 */ /* 0x001fe400078e0018 */
[----:B------:R-:W-:-:S05]  /*2efe0*/  @P2 IMAD.MOV.U32 R15, RZ, RZ, R26 ;  /* 0x000000ffff0f2224 */ /* 0x000fca00078e001a */
[----:B------:R3:W4:Y:S02]  /*2eff0*/  @P2 LDG.E.U16 R4, [R14.64] ;  /* 0x000000060e042981 */ /* 0x000724000c1e1500 */
[----:B---3--:R-:W-:Y:S02]  /*2f000*/  @P2 IMAD.MOV.U32 R14, RZ, RZ, R21 ;  /* 0x000000ffff0e2224 */ /* 0x008fe400078e0015 */
[----:B------:R-:W-:-:S05]  /*2f010*/  @P2 IMAD.MOV.U32 R15, RZ, RZ, R23 ;  /* 0x000000ffff0f2224 */ /* 0x000fca00078e0017 */
[----:B------:R2:W3:Y:S01]  /*2f020*/  @P2 LDG.E.U16 R3, [R14.64] ;  /* 0x000000060e032981 */ /* 0x0004e2000c1e1500 */
[----:B------:R-:W-:Y:S02]  /*2f030*/  PRMT R12, RZ, 0x7610, R12 ;  /* 0x00007610ff0c7816 */ /* 0x000fe4000000000c */
[----:B------:R-:W-:Y:S01]  /*2f040*/  ISETP.GT.AND P1, PT, R2, 0x67, PT ;  /* 0x000000670200780c */ /* 0x000fe20003f24270 */
[----:B--2---:R-:W-:Y:S02]  /*2f050*/  @P0 IMAD.MOV.U32 R14, RZ, RZ, R13 ;  /* 0x000000ffff0e0224 */ /* 0x004fe400078e000d */
[----:B------:R-:W-:-:S05]  /*2f060*/  @P0 IMAD.MOV.U32 R15, RZ, RZ, R18 ;  /* 0x000000ffff0f0224 */ /* 0x000fca00078e0012 */
[----:B------:R0:W2:Y:S04]  /*2f070*/  @P0 LDG.E.U16 R12, [R14.64] ;  /* 0x000000060e0c0981 */ /* 0x0000a8000c1e1500 */
[----:B----4-:R-:W-:Y:S01]  /*2f080*/  STL [R1+0x71c0], R17 ;  /* 0x0071c01101007387 */ /* 0x010fe20000100800 */
[----:B0-----:R-:W-:Y:S02]  /*2f090*/  @P1 IMAD.MOV.U32 R14, RZ, RZ, R7 ;  /* 0x000000ffff0e1224 */ /* 0x001fe400078e0007 */
[----:B------:R-:W-:Y:S01]  /*2f0a0*/  @P1 IMAD.MOV.U32 R15, RZ, RZ, R9 ;  /* 0x000000ffff0f1224 */ /* 0x000fe200078e0009 */
[----:B------:R0:W-:Y:S01]  /*2f0b0*/  STL [R1+0x71c4], R4 ;  /* 0x0071c40401007387 */ /* 0x0001e20000100800 */
[----:B------:R-:W4:Y:S03]  /*2f0c0*/  LDL R26, [R1+0xf58] ;  /* 0x000f5800011a7983 */ /* 0x000f260000100800 */
[----:B0-----:R-:W4:Y:S04]  /*2f0d0*/  LDL R4, [R1+0xf5c] ;  /* 0x000f5c0001047983 */ /* 0x001f280000100800 */
[----:B---3--:R0:W-:Y:S01]  /*2f0e0*/  STL [R1+0x71c8], R3 ;  /* 0x0071c80301007387 */ /* 0x0081e20000100800 */
[----:B------:R-:W3:Y:S02]  /*2f0f0*/  LDL R24, [R1+0xef0] ;  /* 0x000ef00001187983 */ /* 0x000ee40000100800 */
[----:B------:R-:W3:Y:S02]  /*2f100*/  LDL R23, [R1+0xef4] ;  /* 0x000ef40001177983 */ /* 0x000ee40000100800 */
[----:B------:R-:W3:Y:S01]  /*2f110*/  LDL R21, [R1+0xee8] ;  /* 0x000ee80001157983 */ /* 0x000ee20000100800 */
[----:B------:R-:W3:Y:S04]  /*2f120*/  LDL R18, [R1+0xeec] ;  /* 0x000eec0001127983 */ /* 0x000ee80000100800 */
[----:B------:R-:W3:Y:S01]  /*2f130*/  LDL R13, [R1+0xee0] ;  /* 0x000ee000010d7983 */ /* 0x000ee20000100800 */
[----:B0-----:R-:W-:-:S06]  /*2f140*/  PRMT R3, RZ, 0x7610, R3 ;  /* 0x00007610ff037816 */ /* 0x001fcc0000000003 */
[----:B------:R4:W3:Y:S04]  /*2f150*/  @P1 LDG.E.U16 R3, [R14.64] ;  /* 0x000000060e031981 */ /* 0x0008e8000c1e1500 */
[----:B--2---:R0:W-:Y:S01]  /*2f160*/  STL [R1+0x330], R12 ;  /* 0x0003300c01007387 */ /* 0x0041e20000100800 */
[----:B------:R-:W2:Y:S02]  /*2f170*/  LDL R9, [R1+0xed8] ;  /* 0x000ed80001097983 */ /* 0x000ea40000100800 */
[----:B------:R-:W2:Y:S01]  /*2f180*/  LDL R7, [R1+0xedc] ;  /* 0x000edc0001077983 */ /* 0x000ea20000100800 */
[----:B0-----:R-:W2:Y:S01]  /*2f190*/  LDL R12, [R1+0xee4] ;  /* 0x000ee400010c7983 */ /* 0x001ea20000100800 */
[----:B----4-:R-:W-:-:S03]  /*2f1a0*/  @P1 IMAD.MOV.U32 R14, RZ, RZ, R4 ;  /* 0x000000ffff0e1224 */ /* 0x010fc600078e0004 */
[----:B------:R-:W4:Y:S04]  /*2f1b0*/  LDL R4, [R1+0xe70] ;  /* 0x000e700001047983 */ /* 0x000f280000100800 */
[----:B---3--:R0:W-:Y:S04]  /*2f1c0*/  STL [R1+0x328], R3 ;  /* 0x0003280301007387 */ /* 0x0081e80000100800 */
[----:B0-----:R-:W3:Y:S01]  /*2f1d0*/  LDL R3, [R1+0xe74] ;  /* 0x000e740001037983 */ /* 0x001ee20000100800 */
[----:B------:R-:W-:Y:S02]  /*2f1e0*/  ISETP.GT.AND P0, PT, R2, 0x6e, PT ;  /* 0x0000006e0200780c */ /* 0x000fe40003f04270 */
[----:B------:R-:W-:Y:S01]  /*2f1f0*/  PRMT R25, RZ, 0x7610, R25 ;  /* 0x00007610ff197816 */ /* 0x000fe20000000019 */
[----:B------:R-:W-:Y:S01]  /*2f200*/  @P1 IMAD.MOV.U32 R15, RZ, RZ, R26 ;  /* 0x000000ffff0f1224 */ /* 0x000fe200078e001a */
[----:B------:R-:W-:-:S04]  /*2f210*/  PRMT R22, RZ, 0x7610, R22 ;  /* 0x00007610ff167816 */ /* 0x000fc80000000016 */
[----:B------:R0:W3:Y:S01]  /*2f220*/  @P1 LDG.E.U16 R25, [R14.64] ;  /* 0x000000060e191981 */ /* 0x0000e2000c1e1500 */
[----:B------:R-:W-:Y:S02]  /*2f230*/  ISETP.GT.AND P1, PT, R2, 0x6f, PT ;  /* 0x0000006f0200780c */ /* 0x000fe40003f24270 */
[----:B------:R-:W-:Y:S02]  /*2f240*/  PRMT R17, RZ, 0x7610, R17 ;  /* 0x00007610ff117816 */ /* 0x000fe40000000011 */
[----:B0-----:R-:W-:Y:S02]  /*2f250*/  @P0 IMAD.MOV.U32 R14, RZ, RZ, R23 ;  /* 0x000000ffff0e0224 */ /* 0x001fe400078e0017 */
[----:B------:R-:W-:-:S05]  /*2f260*/  @P0 IMAD.MOV.U32 R15, RZ, RZ, R24 ;  /* 0x000000ffff0f0224 */ /* 0x000fca00078e0018 */
[----:B------:R0:W3:Y:S01]  /*2f270*/  @P0 LDG.E.U16 R22, [R14.64] ;  /* 0x000000060e160981 */ /* 0x0000e2000c1e1500 */
[----:B------:R-:W-:Y:S01]  /*2f280*/  PRMT R10, RZ, 0x7610, R10 ;  /* 0x00007610ff0a7816 */ /* 0x000fe2000000000a */
[----:B0-----:R-:W-:Y:S02]  /*2f290*/  @P0 IMAD.MOV.U32 R14, RZ, RZ, R18 ;  /* 0x000000ffff0e0224 */ /* 0x001fe400078e0012 */
[----:B------:R-:W-:-:S05]  /*2f2a0*/  @P0 IMAD.MOV.U32 R15, RZ, RZ, R21 ;  /* 0x000000ffff0f0224 */ /* 0x000fca00078e0015 */
[----:B------:R0:W3:Y:S01]  /*2f2b0*/  @P0 LDG.E.U16 R17, [R14.64] ;  /* 0x000000060e110981 */ /* 0x0000e2000c1e1500 */
[----:B------:R-:W-:Y:S01]  /*2f2c0*/  PRMT R6, RZ, 0x7610, R6 ;  /* 0x00007610ff067816 */ /* 0x000fe20000000006 */
[----:B0-----:R-:W-:Y:S02]  /*2f2d0*/  @P1 IMAD.MOV.U32 R15, RZ, RZ, R13 ;  /* 0x000000ffff0f1224 */ /* 0x001fe400078e000d */
[----:B--2---:R-:W-:-:S05]  /*2f2e0*/  @P1 IMAD.MOV.U32 R14, RZ, RZ, R12 ;  /* 0x000000ffff0e1224 */ /* 0x004fca00078e000c */
[----:B------:R0:W2:Y:S02]  /*2f2f0*/  @P1 LDG.E.U16 R10, [R14.64] ;  /* 0x000000060e0a1981 */ /* 0x0000a4000c1e1500 */
[----:B0-----:R-:W-:Y:S02]  /*2f300*/  @P1 IMAD.MOV.U32 R14, RZ, RZ, R7 ;  /* 0x000000ffff0e1224 */ /* 0x001fe400078e0007 */
[----:B------:R-:W-:Y:S01]  /*2f310*/  @P1 IMAD.MOV.U32 R15, RZ, RZ, R9 ;  /* 0x000000ffff0f1224 */ /* 0x000fe200078e0009 */
[----:B------:R-:W-:Y:S02]  /*2f320*/  ISETP.GT.AND P0, PT, R2, 0x76, PT ;  /* 0x000000760200780c */ /* 0x000fe40003f04270 */
[----:B------:R-:W-:Y:S01]  /*2f330*/  PRMT R0, RZ, 0x7610, R0 ;  /* 0x00007610ff007816 */ /* 0x000fe20000000000 */
[----:B------:R-:W2:Y:S04]  /*2f340*/  LDL R7, [R1+0xe68] ;  /* 0x000e680001077983 */ /* 0x000ea80000100800 */
[----:B------:R4:W2:Y:S06]  /*2f350*/  @P1 LDG.E.U16 R6, [R14.64] ;  /* 0x000000060e061981 */ /* 0x0008ac000c1e1500 */
[----:B----4-:R-:W-:-:S02]  /*2f360*/  @P0 IMAD.MOV.U32 R15, RZ, RZ, R4 ;  /* 0x000000ffff0f0224 */ /* 0x010fc400078e0004 */
[----:B---3--:R-:W-:-:S05]  /*2f370*/  @P0 IMAD.MOV.U32 R14, RZ, RZ, R3 ;  /* 0x000000ffff0e0224 */ /* 0x008fca00078e0003 */
[----:B------:R-:W3:Y:S04]  /*2f380*/  @P0 LDG.E.U16 R0, [R14.64] ;  /* 0x000000060e000981 */ /* 0x000ee8000c1e1500 */
[----:B--2---:R0:W-:Y:S01]  /*2f390*/  STL [R1+0x308], R6 ;  /* 0x0003080601007387 */ /* 0x0041e20000100800 */
[----:B------:R-:W2:Y:S02]  /*2f3a0*/  LDL R4, [R1+0xe60] ;  /* 0x000e600001047983 */ /* 0x000ea40000100800 */
[----:B------:R-:W4:Y:S02]  /*2f3b0*/  LDL R3, [R1+0xe64] ;  /* 0x000e640001037983 */ /* 0x000f240000100800 */
[----:B------:R-:W2:Y:S01]  /*2f3c0*/  LDL R18, [R1+0xe58] ;  /* 0x000e580001127983 */ /* 0x000ea20000100800 */
[----:B0-----:R-:W2:Y:S01]  /*2f3d0*/  LDL R6, [R1+0xe6c] ;  /* 0x000e6c0001067983 */ /* 0x001ea20000100800 */
[----:B------:R0:W-:Y:S02]  /*2f3e0*/  STL [R1+0x314], R17 ;  /* 0x0003141101007387 */ /* 0x0001e40000100800 */
[----:B------:R-:W4:Y:S02]  /*2f3f0*/  LDL R13, [R1+0xdf0] ;  /* 0x000df000010d7983 */ /* 0x000f240000100800 */
[----:B------:R-:W4:Y:S01]  /*2f400*/  LDL R12, [R1+0xdf4] ;  /* 0x000df400010c7983 */ /* 0x000f220000100800 */
[----:B0-----:R-:W4:Y:S04]  /*2f410*/  LDL R17, [R1+0xe5c] ;  /* 0x000e5c0001117983 */ /* 0x001f280000100800 */
[----:B---3--:R-:W-:Y:S01]  /*2f420*/  STL [R1+0x6fdc], R0 ;  /* 0x006fdc0001007387 */ /* 0x008fe20000100800 */
[----:B------:R-:W-:Y:S02]  /*2f430*/  STL [R1+0x6fe0], R0 ;  /* 0x006fe00001007387 */ /* 0x000fe40000100800 */
[----:B------:R-:W-:Y:S02]  /*2f440*/  STL [R1+0x6fe4], R0 ;  /* 0x006fe40001007387 */ /* 0x000fe40000100800 */
[----:B------:R-:W-:Y:S01]  /*2f450*/  STL [R1+0x6fe8], R0 ;  /* 0x006fe80001007387 */ /* 0x000fe20000100800 */
[----:B------:R-:W-:Y:S01]  /*2f460*/  STL [R1+0x320], R25 ;  /* 0x0003201901007387 */ /* 0x000fe20000100800 */
        /* <DEDUP_REMOVED lines=12> */
[----:B------:R0:W-:Y:S02]  /*2f530*/  STL [R1+0x310], R10 ;  /* 0x0003100a01007387 */ /* 0x0001e40000100800 */
        /* <DEDUP_REMOVED lines=55> */
[----:B------:R-:W-:Y:S01]  /*2f8b0*/  ISETP.GT.AND P1, PT, R2, 0x77, PT ;  /* 0x000000770200780c */ /* 0x000fe20003f24270 */
[----:B------:R1:W-:Y:S02]  /*2f8c0*/  STL [R1+0x7190], R0 ;  /* 0x0071900001007387 */ /* 0x0003e40000100800 */
[----:B0-----:R-:W3:Y:S01]  /*2f8d0*/  LDL R10, [R1+0xde8] ;  /* 0x000de800010a7983 */ /* 0x001ee20000100800 */
[----:B------:R-:W3:Y:S01]  /*2f8e0*/  LDL R9, [R1+0xdec] ;  /* 0x000dec0001097983 */ /* 0x000ee20000100800 */
[----:B------:R-:W-:Y:S01]  /*2f8f0*/  PRMT R20, RZ, 0x7610, R20 ;  /* 0x00007610ff147816 */ /* 0x000fe20000000014 */
[----:B------:R-:W-:-:S02]  /*2f900*/  @P0 IMAD.MOV.U32 R15, RZ, RZ, R7 ;  /* 0x000000ffff0f0224 */ /* 0x000fc400078e0007 */
[----:B------:R-:W3:Y:S01]  /*2f910*/  LDL R7, [R1+0xde0] ;  /* 0x000de00001077983 */ /* 0x000ee20000100800 */
[----:B------:R-:W-:Y:S02]  /*2f920*/  PRMT R19, RZ, 0x7610, R19 ;  /* 0x00007610ff137816 */ /* 0x000fe40000000013 */
[----:B------:R-:W-:Y:S01]  /*2f930*/  PRMT R16, RZ, 0x7610, R16 ;  /* 0x00007610ff107816 */ /* 0x000fe20000000010 */
[----:B--2---:R-:W-:Y:S02]  /*2f940*/  @P0 IMAD.MOV.U32 R14, RZ, RZ, R6 ;  /* 0x000000ffff0e0224 */ /* 0x004fe400078e0006 */
[----:B------:R-:W2:Y:S04]  /*2f950*/  LDL R6, [R1+0xde4] ;  /* 0x000de40001067983 */ /* 0x000ea80000100800 */
[----:B------:R4:W2:Y:S02]  /*2f960*/  @P0 LDG.E.U16 R20, [R14.64] ;  /* 0x000000060e140981 */ /* 0x0008a4000c1e1500 */
[----:B----4-:R-:W-:-:S02]  /*2f970*/  @P1 IMAD.MOV.U32 R14, RZ, RZ, R3 ;  /* 0x000000ffff0e1224 */ /* 0x010fc400078e0003 */
[----:B------:R-:W-:Y:S01]  /*2f980*/  @P1 IMAD.MOV.U32 R15, RZ, RZ, R4 ;  /* 0x000000ffff0f1224 */ /* 0x000fe200078e0004 */
[----:B------:R-:W4:Y:S04]  /*2f990*/  LDL R3, [R1+0xddc] ;  /* 0x000ddc0001037983 */ /* 0x000f280000100800 */
[----:B------:R-:W4:Y:S04]  /*2f9a0*/  LDL R4, [R1+0xdd8] ;  /* 0x000dd80001047983 */ /* 0x000f280000100800 */
[----:B------:R0:W4:Y:S02]  /*2f9b0*/  @P1 LDG.E.U16 R19, [R14.64] ;  /* 0x000000060e131981 */ /* 0x000124000c1e1500 */
[----:B0-----:R-:W-:-:S02]  /*2f9c0*/  @P1 IMAD.MOV.U32 R14, RZ, RZ, R17 ;  /* 0x000000ffff0e1224 */ /* 0x001fc400078e0011 */
[----:B------:R-:W-:-:S05]  /*2f9d0*/  @P1 IMAD.MOV.U32 R15, RZ, RZ, R18 ;  /* 0x000000ffff0f1224 */ /* 0x000fca00078e0012 */
[----:B------:R0:W4:Y:S01]  /*2f9e0*/  @P1 LDG.E.U16 R16, [R14.64] ;  /* 0x000000060e101981 */ /* 0x000122000c1e1500 */
[C---:B------:R-:W-:Y:S02]  /*2f9f0*/  ISETP.GT.AND P0, PT, R2.reuse, 0x7e, PT ;  /* 0x0000007e0200780c */ /* 0x040fe40003f04270 */
[----:B------:R-:W-:Y:S02]  /*2fa00*/  PRMT R11, RZ, 0x7610, R11 ;  /* 0x00007610ff0b7816 */ /* 0x000fe4000000000b */
[----:B------:R-:W-:Y:S02]  /*2fa10*/  ISETP.GT.AND P1, PT, R2, 0x7f, PT ;  /* 0x0000007f0200780c */ /* 0x000fe40003f24270 */
[----:B------:R-:W-:-:S07]  /*2fa20*/  PRMT R8, RZ, 0x7610, R8 ;  /* 0x00007610ff087816 */ /* 0x000fce0000000008 */
[----:B0-----:R-:W-:Y:S02]  /*2fa30*/  @P0 IMAD.MOV.U32 R14, RZ, RZ, R12 ;  /* 0x000000ffff0e0224 */ /* 0x001fe400078e000c */
[----:B------:R-:W-:Y:S01]  /*2fa40*/  @P0 IMAD.MOV.U32 R15, RZ, RZ, R13 ;  /* 0x000000ffff0f0224 */ /* 0x000fe200078e000d */
[----:B------:R-:W-:Y:S02]  /*2fa50*/  PRMT R5, RZ, 0x7610, R5 ;  /* 0x00007610ff057816 */ /* 0x000fe40000000005 */
[----:B-1----:R-:W-:Y:S01]  /*2fa60*/  PRMT R0, RZ, 0x7610, R0 ;  /* 0x00007610ff007816 */ /* 0x002fe20000000000 */
[----:B------:R-:W4:Y:S04]  /*2fa70*/  LDL.LU R13, [R1+0x394] ;  /* 0x00039400010d7983 */ /* 0x000f280000300800 */
[----:B------:R3:W4:Y:S02]  /*2fa80*/  @P0 LDG.E.U16 R11, [R14.64] ;  /* 0x000000060e0b0981 */ /* 0x000724000c1e1500 */
[----:B---3--:R-:W-:-:S02]  /*2fa90*/  @P0 IMAD.MOV.U32 R15, RZ, RZ, R10 ;  /* 0x000000ffff0f0224 */ /* 0x008fc400078e000a */
[----:B------:R-:W-:-:S05]  /*2faa0*/  @P0 IMAD.MOV.U32 R14, RZ, RZ, R9 ;  /* 0x000000ffff0e0224 */ /* 0x000fca00078e0009 */
[----:B------:R0:W3:Y:S02]  /*2fab0*/  @P0 LDG.E.U16 R8, [R14.64] ;  /* 0x000000060e080981 */ /* 0x0000e4000c1e1500 */
[----:B0-----:R-:W-:Y:S02]  /*2fac0*/  @P1 IMAD.MOV.U32 R15, RZ, RZ, R7 ;  /* 0x000000ffff0f1224 */ /* 0x001fe400078e0007 */
[----:B--2---:R-:W-:-:S05]  /*2fad0*/  @P1 IMAD.MOV.U32 R14, RZ, RZ, R6 ;  /* 0x000000ffff0e1224 */ /* 0x004fca00078e0006 */
[----:B------:R4:W2:Y:S02]  /*2fae0*/  @P1 LDG.E.U16 R5, [R14.64] ;  /* 0x000000060e051981 */ /* 0x0008a4000c1e1500 */
[----:B----4-:R-:W-:Y:S02]  /*2faf0*/  @P1 IMAD.MOV.U32 R14, RZ, RZ, R3 ;  /* 0x000000ffff0e1224 */ /* 0x010fe400078e0003 */
[----:B------:R-:W-:-:S05]  /*2fb00*/  @P1 IMAD.MOV.U32 R15, RZ, RZ, R4 ;  /* 0x000000ffff0f1224 */ /* 0x000fca00078e0004 */
[----:B------:R-:W4:Y:S04]  /*2fb10*/  @P1 LDG.E.U16 R0, [R14.64] ;  /* 0x000000060e001981 */ /* 0x000f28000c1e1500 */
[----:B------:R-:W0:Y:S01]  /*2fb20*/  S2R R25, SR_TID.X ;  /* 0x0000000000197919 */ /* 0x000e220000002100 */
[----:B------:R-:W-:Y:S06]  /*2fb30*/  BAR.SYNC.DEFER_BLOCKING 0x0 ;  /* 0x0000000000007b1d */ /* 0x000fec0000010000 */
[----:B------:R1:W-:Y:S04]  /*2fb40*/  STL [R1+0x2e8], R16 ;  /* 0x0002e81001007387 */ /* 0x0003e80000100800 */
[----:B-1----:R-:W3:Y:S01]  /*2fb50*/  LDL.LU R16, [R1+0x390] ;  /* 0x0003900001107983 */ /* 0x002ee20000300800 */
[----:B------:R-:W3:Y:S02]  /*2fb60*/  LDL.LU R28, [R1+0x35c] ;  /* 0x00035c00011c7983 */ /* 0x000ee40000300800 */
[----:B------:R-:W3:Y:S01]  /*2fb70*/  LDL.LU R29, [R1+0x358] ;  /* 0x00035800011d7983 */ /* 0x000ee20000300800 */
[----:B----4-:R1:W-:Y:S04]  /*2fb80*/  STL [R1+0x228], R0 ;  /* 0x0002280001007387 */ /* 0x0103e80000100800 */
[----:B-1----:R-:W4:Y:S01]  /*2fb90*/  LDL.LU R0, [R1+0x1d8] ;  /* 0x0001d80001007983 */ /* 0x002f220000300800 */
[----:B------:R-:W4:Y:S02]  /*2fba0*/  LDL.LU R3, [R1+0x1d4] ;  /* 0x0001d40001037983 */ /* 0x000f240000300800 */
[----:B------:R-:W4:Y:S02]  /*2fbb0*/  LDL.LU R4, [R1+0x1a8] ;  /* 0x0001a80001047983 */ /* 0x000f240000300800 */
[----:B------:R-:W-:Y:S01]  /*2fbc0*/  STL [R1+0x2f8], R20 ;  /* 0x0002f81401007387 */ /* 0x000fe20000100800 */
[----:B------:R-:W4:Y:S01]  /*2fbd0*/  LDL.LU R17, [R1+0x1a4] ;  /* 0x0001a40001117983 */ /* 0x000f220000300800 */
[----:B------:R-:W4:Y:S02]  /*2fbe0*/  LDL.LU R18, [R1+0x178] ;  /* 0x0001780001127983 */ /* 0x000f240000300800 */
[----:B--2---:R1:W-:Y:S02]  /*2fbf0*/  STL [R1+0x2d0], R5 ;  /* 0x0002d00501007387 */ /* 0x0043e40000100800 */
[----:B-1----:R-:W2:Y:S01]  /*2fc00*/  LDL.LU R5, [R1+0x174] ;  /* 0x0001740001057983 */ /* 0x002ea20000300800 */
[----:B------:R-:W2:Y:S02]  /*2fc10*/  LDL.LU R6, [R1+0x148] ;  /* 0x0001480001067983 */ /* 0x000ea40000300800 */
[----:B------:R1:W-:Y:S02]  /*2fc20*/  STL [R1+0x2f0], R19 ;  /* 0x0002f01301007387 */ /* 0x0003e40000100800 */
[----:B-1----:R-:W2:Y:S01]  /*2fc30*/  LDL.LU R19, [R1+0x144] ;  /* 0x0001440001137983 */ /* 0x002ea20000300800 */
[----:B------:R-:W2:Y:S02]  /*2fc40*/  LDL.LU R24, [R1+0x118] ;  /* 0x0001180001187983 */ /* 0x000ea40000300800 */
[----:B------:R-:W2:Y:S02]  /*2fc50*/  LDL.LU R7, [R1+0x114] ;  /* 0x0001140001077983 */ /* 0x000ea40000300800 */
[----:B---3--:R1:W-:Y:S02]  /*2fc60*/  STL [R1+0x2d8], R8 ;  /* 0x0002d80801007387 */ /* 0x0083e40000100800 */
[----:B-1----:R-:W3:Y:S01]  /*2fc70*/  LDL.LU R8, [R1+0xe8] ;  /* 0x0000e80001087983 */ /* 0x002ee20000300800 */
[----:B------:R-:W2:Y:S02]  /*2fc80*/  LDL.LU R21, [R1+0xe4] ;  /* 0x0000e40001157983 */ /* 0x000ea40000300800 */
[----:B------:R-:W2:Y:S02]  /*2fc90*/  LDL.LU R22, [R1+0xb8] ;  /* 0x0000b80001167983 */ /* 0x000ea40000300800 */
[----:B------:R-:W2:Y:S01]  /*2fca0*/  LDL.LU R9, [R1+0xb4] ;  /* 0x0000b40001097983 */ /* 0x000ea20000300800 */
[----:B------:R1:W-:Y:S01]  /*2fcb0*/  STL [R1+0x2e0], R11 ;  /* 0x0002e00b01007387 */ /* 0x0003e20000100800 */
[----:B------:R-:W2:Y:S02]  /*2fcc0*/  LDL.LU R10, [R1+0x88] ;  /* 0x00008800010a7983 */ /* 0x000ea40000300800 */
[----:B------:R-:W2:Y:S02]  /*2fcd0*/  LDL.LU R23, [R1+0x84] ;  /* 0x0000840001177983 */ /* 0x000ea40000300800 */
[----:B------:R-:W2:Y:S01]  /*2fce0*/  LDL.LU R27, [R1+0x58] ;  /* 0x00005800011b7983 */ /* 0x000ea20000300800 */
[----:B-1----:R-:W2:Y:S01]  /*2fcf0*/  LDL.LU R11, [R1+0x54] ;  /* 0x00005400010b7983 */ /* 0x002ea20000300800 */
[----:B------:R-:W2:Y:S02]  /*2fd00*/  LDL.LU R12, [R1+0x28] ;  /* 0x00002800010c7983 */ /* 0x000ea40000300800 */
[----:B------:R-:W2:Y:S02]  /*2fd10*/  LDL.LU R26, [R1+0x24] ;  /* 0x00002400011a7983 */ /* 0x000ea40000300800 */
        /* <DEDUP_REMOVED lines=37> */
[----:B0-----:R-:W-:Y:S01]  /*2ff70*/  LOP3.LUT R20, R25, 0x7f, RZ, 0xc0, !PT ;  /* 0x0000007f19147812 */ /* 0x001fe200078ec0ff */
[----:B------:R0:W-:Y:S03]  /*2ff80*/  STL [R1+0x7244], R25 ;  /* 0x0072441901007387 */ /* 0x0001e60000100800 */
[C---:B------:R-:W-:Y:S01]  /*2ff90*/  ISETP.GE.AND P0, PT, R20.reuse, R2, PT ;  /* 0x000000021400720c */ /* 0x040fe20003f06270 */
[----:B0-----:R-:W2:Y:S01]  /*2ffa0*/  LDL.LU R25, [R1+0x20c] ;  /* 0x00020c0001197983 */ /* 0x001ea20000300800 */
[----:B------:R0:W-:Y:S02]  /*2ffb0*/  STL [R1+0x7194], R14 ;  /* 0x0071940e01007387 */ /* 0x0001e40000100800 */
[----:B------:R-:W-:Y:S02]  /*2ffc0*/  STL [R1+0x705c], R15 ;  /* 0x00705c0f01007387 */ /* 0x000fe40000100800 */
[----:B------:R-:W-:Y:S01]  /*2ffd0*/  STL [R1+0x718c], R15 ;  /* 0x00718c0f01007387 */ /* 0x000fe20000100800 */
[----:B------:R1:W-:Y:S01]  /*2ffe0*/  STL [R1+0x7198], R15 ;  /* 0x0071980f01007387 */ /* 0x0003e20000100800 */
[----:B0-----:R-:W-:-:S03]  /*2fff0*/  IMAD.SHL.U32 R14, R20, 0x2, RZ ;  /* 0x00000002140e7824 */ /* 0x001fc600078e00ff */
[----:B-1----:R-:W2:Y:S01]  /*30000*/  LDL.LU R15, [R1+0x210] ;  /* 0x00021000010f7983 */ /* 0x002ea20000300800 */
[----:B------:R-:W2:Y:S02]  /*30010*/  LDL.LU R2, [R1+0x304] ;  /* 0x0003040001027983 */ /* 0x000ea40000300800 */
[----:B------:R0:W-:Y:S02]  /*30020*/  STL [R1+0x722c], R20 ;  /* 0x00722c1401007387 */ /* 0x0001e40000100800 */
[----:B0-----:R-:W2:Y:S04]  /*30030*/  LDL.LU R20, [R1+0x30c] ;  /* 0x00030c0001147983 */ /* 0x001ea80000300800 */
[----:B------:R0:W-:Y:S01]  /*30040*/  STS.U16 [R14], R13 ;  /* 0x0000000d0e007388 */ /* 0x0001e20000000400 */
[----:B------:R1:W-:Y:S02]  /*30050*/  STS.U16 [R14+0x100], R16 ;  /* 0x000100100e007388 */ /* 0x0003e40000000400 */
[----:B------:R1:W-:Y:S02]  /*30060*/  STS.U16 [R14+0x1000], R28 ;  /* 0x0010001c0e007388 */ /* 0x0003e40000000400 */
[----:B------:R1:W-:Y:S01]  /*30070*/  STS.U16 [R14+0x1100], R29 ;  /* 0x0011001d0e007388 */ /* 0x0003e20000000400 */
[----:B0-----:R-:W3:Y:S01]  /*30080*/  LDL.LU R13, [R1+0x7254] ;  /* 0x00725400010d7983 */ /* 0x001ee20000300800 */
[----:B-1----:R-:W3:Y:S02]  /*30090*/  LDL.LU R16, [R1+0x7250] ;  /* 0x0072500001107983 */ /* 0x002ee40000300800 */
[----:B------:R-:W3:Y:S02]  /*300a0*/  LDL.LU R28, [R1+0x724c] ;  /* 0x00724c00011c7983 */ /* 0x000ee40000300800 */
[----:B------:R-:W3:Y:S01]  /*300b0*/  LDL.LU R29, [R1+0x7248] ;  /* 0x00724800011d7983 */ /* 0x000ee20000300800 */
[----:B--2---:R-:W-:Y:S01]  /*300c0*/  STS.U16 [R14+0x2000], R20 ;  /* 0x002000140e007388 */ /* 0x004fe20000000400 */
[----:B------:R-:W-:Y:S02]  /*300d0*/  STS.U16 [R14+0x2100], R2 ;  /* 0x002100020e007388 */ /* 0x000fe40000000400 */
[----:B------:R-:W-:Y:S02]  /*300e0*/  STS.U16 [R14+0x3000], R15 ;  /* 0x0030000f0e007388 */ /* 0x000fe40000000400 */
[----:B------:R-:W-:Y:S01]  /*300f0*/  STS.U16 [R14+0x3100], R25 ;  /* 0x003100190e007388 */ /* 0x000fe20000000400 */
[----:B----4-:R-:W-:Y:S01]  /*30100*/  STS.U16 [R14+0x4000], R0 ;  /* 0x004000000e007388 */ /* 0x010fe20000000400 */
[----:B------:R-:W-:Y:S02]  /*30110*/  STS.U16 [R14+0x4100], R3 ;  /* 0x004100030e007388 */ /* 0x000fe40000000400 */
[----:B------:R-:W-:Y:S02]  /*30120*/  STS.U16 [R14+0x5000], R4 ;  /* 0x005000040e007388 */ /* 0x000fe40000000400 */
[----:B------:R-:W-:Y:S01]  /*30130*/  STS.U16 [R14+0x5100], R17 ;  /* 0x005100110e007388 */ /* 0x000fe20000000400 */
[----:B------:R-:W-:Y:S01]  /*30140*/  STS.U16 [R14+0x6000], R18 ;  /* 0x006000120e007388 */ /* 0x000fe20000000400 */
[----:B------:R-:W-:Y:S02]  /*30150*/  STS.U16 [R14+0x6100], R5 ;  /* 0x006100050e007388 */ /* 0x000fe40000000400 */
[----:B------:R-:W-:Y:S02]  /*30160*/  STS.U16 [R14+0x7000], R6 ;  /* 0x007000060e007388 */ /* 0x000fe40000000400 */
[----:B------:R-:W-:Y:S01]  /*30170*/  STS.U16 [R14+0x7100], R19 ;  /* 0x007100130e007388 */ /* 0x000fe20000000400 */
[----:B------:R-:W-:Y:S01]  /*30180*/  STS.U16 [R14+0x8000], R24 ;  /* 0x008000180e007388 */ /* 0x000fe20000000400 */
[----:B------:R-:W-:Y:S02]  /*30190*/  STS.U16 [R14+0x8100], R7 ;  /* 0x008100070e007388 */ /* 0x000fe40000000400 */
[----:B---3--:R-:W-:Y:S02]  /*301a0*/  STS.U16 [R14+0x9000], R8 ;  /* 0x009000080e007388 */ /* 0x008fe40000000400 */
[----:B------:R-:W-:Y:S01]  /*301b0*/  STS.U16 [R14+0x9100], R21 ;  /* 0x009100150e007388 */ /* 0x000fe20000000400 */
[----:B------:R-:W-:Y:S01]  /*301c0*/  STS.U16 [R14+0xa000], R22 ;  /* 0x00a000160e007388 */ /* 0x000fe20000000400 */
[----:B------:R-:W-:Y:S02]  /*301d0*/  STS.U16 [R14+0xa100], R9 ;  /* 0x00a100090e007388 */ /* 0x000fe40000000400 */
[----:B------:R-:W-:Y:S02]  /*301e0*/  STS.U16 [R14+0xb000], R10 ;  /* 0x00b0000a0e007388 */ /* 0x000fe40000000400 */
[----:B------:R-:W-:Y:S01]  /*301f0*/  STS.U16 [R14+0xb100], R23 ;  /* 0x00b100170e007388 */ /* 0x000fe20000000400 */
[----:B------:R0:W-:Y:S04]  /*30200*/  STS.U16 [R14+0xc000], R27 ;  /* 0x00c0001b0e007388 */ /* 0x0001e80000000400 */
[----:B0-----:R-:W0:Y:S04]  /*30210*/  S2R R27, SR_TID.X ;  /* 0x00000000001b7919 */ /* 0x001e280000002100 */
[----:B------:R-:W-:Y:S01]  /*30220*/  STL [R1+0x719c], R29 ;  /* 0x00719c1d01007387 */ /* 0x000fe20000100800 */
[----:B------:R-:W-:Y:S02]  /*30230*/  STL [R1+0x71a0], R28 ;  /* 0x0071a01c01007387 */ /* 0x000fe40000100800 */
[----:B------:R-:W-:Y:S02]  /*30240*/  STL [R1+0x71a4], R16 ;  /* 0x0071a41001007387 */ /* 0x000fe40000100800 */
[----:B------:R-:W2:Y:S01]  /*30250*/  LDL.LU R25, [R1+0x38c] ;  /* 0x00038c0001197983 */ /* 0x000ea20000300800 */
[----:B------:R1:W-:Y:S01]  /*30260*/  STS.U16 [R14+0xc100], R11 ;  /* 0x00c1000b0e007388 */ /* 0x0003e20000000400 */
[----:B------:R3:W-:Y:S02]  /*30270*/  STS.U16 [R14+0xd000], R12 ;  /* 0x00d0000c0e007388 */ /* 0x0007e40000000400 */
[----:B------:R4:W-:Y:S01]  /*30280*/  STS.U16 [R14+0xd100], R26 ;  /* 0x00d1001a0e007388 */ /* 0x0009e20000000400 */
[----:B-1----:R-:W2:Y:S01]  /*30290*/  LDL.LU R11, [R1+0x388] ;  /* 0x00038800010b7983 */ /* 0x002ea20000300800 */
[----:B---3--:R-:W3:Y:S02]  /*302a0*/  LDL.LU R12, [R1+0x354] ;  /* 0x00035400010c7983 */ /* 0x008ee40000300800 */
[----:B----4-:R-:W4:Y:S01]  /*302b0*/  LDL.LU R26, [R1+0x350] ;  /* 0x00035000011a7983 */ /* 0x010f220000300800 */
[----:B0-----:R-:W-:-:S05]  /*302c0*/  LOP3.LUT R27, R27, 0x7f, RZ, 0xc0, !PT ;  /* 0x0000007f1b1b7812 */ /* 0x001fca00078ec0ff */
[----:B------:R-:W-:-:S05]  /*302d0*/  IMAD.SHL.U32 R27, R27, 0x2, RZ ;  /* 0x000000021b1b7824 */ /* 0x000fca00078e00ff */
[----:B------:R-:W-:Y:S02]  /*302e0*/  LOP3.LUT R0, R27, 0x10, RZ, 0x3c, !PT ;  /* 0x000000101b007812 */ /* 0x000fe400078e3cff */
[----:B------:R-:W4:Y:S04]  /*302f0*/  LDL.LU R27, [R1+0x2fc] ;  /* 0x0002fc00011b7983 */ /* 0x000f280000300800 */
[----:B------:R-:W-:Y:S01]  /*30300*/  STS.U16 [R14+0xe000], R29 ;  /* 0x00e0001d0e007388 */ /* 0x000fe20000000400 */
[----:B------:R-:W-:Y:S02]  /*30310*/  STS.U16 [R14+0xe100], R28 ;  /* 0x00e1001c0e007388 */ /* 0x000fe40000000400 */
[----:B------:R0:W-:Y:S02]  /*30320*/  STS.U16 [R14+0xf000], R16 ;  /* 0x00f000100e007388 */ /* 0x0001e40000000400 */
[----:B0-----:R-:W4:Y:S01]  /*30330*/  LDL.LU R16, [R1+0x204] ;  /* 0x0002040001107983 */ /* 0x001f220000300800 */
[----:B------:R-:W4:Y:S02]  /*30340*/  LDL.LU R28, [R1+0x1d0] ;  /* 0x0001d000011c7983 */ /* 0x000f240000300800 */
[----:B------:R-:W4:Y:S02]  /*30350*/  LDL.LU R29, [R1+0x1cc] ;  /* 0x0001cc00011d7983 */ /* 0x000f240000300800 */
[----:B------:R-:W4:Y:S01]  /*30360*/  LDL.LU R20, [R1+0x1a0] ;  /* 0x0001a00001147983 */ /* 0x000f220000300800 */
[----:B------:R-:W4:Y:S01]  /*30370*/  LDL.LU R2, [R1+0x19c] ;  /* 0x00019c0001027983 */ /* 0x000f220000300800 */
        /* <DEDUP_REMOVED lines=15> */
[----:B------:R-:W4:Y:S04]  /*30470*/  LDL.LU R23, [R1+0x1c] ;  /* 0x00001c0001177983 */ /* 0x000f280000300800 */
[----:B------:R-:W-:Y:S01]  /*30480*/  STS.U16 [R14+0xf100], R13 ;  /* 0x00f1000d0e007388 */ /* 0x000fe20000000400 */
[----:B------:R0:W-:Y:S03]  /*30490*/  STL [R1+0x7210], R14 ;  /* 0x0072100e01007387 */ /* 0x0001e60000100800 */
[----:B0-----:R-:W4:Y:S01]  /*304a0*/  LDL.LU R14, [R1+0x208] ;  /* 0x00020800010e7983 */ /* 0x001f220000300800 */
[----:B------:R0:W-:Y:S03]  /*304b0*/  STL [R1+0x71a8], R13 ;  /* 0x0071a80d01007387 */ /* 0x0001e60000100800 */
[----:B0-----:R-:W4:Y:S04]  /*304c0*/  LDL.LU R13, [R1+0x2f4] ;  /* 0x0002f400010d7983 */ /* 0x001f280000300800 */
[----:B--2---:R0:W-:Y:S04]  /*304d0*/  STS.U16 [R0+0x200], R25 ;  /* 0x0002001900007388 */ /* 0x0041e80000000400 */
[----:B0-----:R-:W2:Y:S04]  /*304e0*/  LDL.LU R25, [R1+0x7244] ;  /* 0x0072440001197983 */ /* 0x001ea80000300800 */
[----:B------:R0:W-:Y:S01]  /*304f0*/  STS.U16 [R0+0x300], R11 ;  /* 0x0003000b00007388 */ /* 0x0001e20000000400 */
[----:B---3--:R1:W-:Y:S02]  /*30500*/  STS.U16 [R0+0x1200], R12 ;  /* 0x0012000c00007388 */ /* 0x0083e40000000400 */
[----:B----4-:R3:W-:Y:S01]  /*30510*/  STS.U16 [R0+0x1300], R26 ;  /* 0x0013001a00007388 */ /* 0x0107e20000000400 */
[----:B0-----:R-:W4:Y:S01]  /*30520*/  LDL.LU R11, [R1+0x7240] ;  /* 0x00724000010b7983 */ /* 0x001f220000300800 */
[----:B-1----:R-:W4:Y:S03]  /*30530*/  LDL.LU R12, [R1+0x723c] ;  /* 0x00723c00010c7983 */ /* 0x002f260000300800 */
[----:B---3--:R-:W3:Y:S04]  /*30540*/  LDL.LU R26, [R1+0x7238] ;  /* 0x00723800011a7983 */ /* 0x008ee80000300800 */
[----:B------:R0:W-:Y:S04]  /*30550*/  STS.U16 [R0+0x2200], R27 ;  /* 0x0022001b00007388 */ /* 0x0001e80000000400 */
[----:B0-----:R-:W3:Y:S04]  /*30560*/  LDL.LU R27, [R1+0x7234] ;  /* 0x00723400011b7983 */ /* 0x001ee80000300800 */
[----:B------:R-:W-:Y:S01]  /*30570*/  STS.U16 [R0+0x2300], R13 ;  /* 0x0023000d00007388 */ /* 0x000fe20000000400 */
        /* <DEDUP_REMOVED lines=18> */
[----:B------:R0:W-:Y:S01]  /*306a0*/  STS.U16 [R0+0xc200], R22 ;  /* 0x00c2001600007388 */ /* 0x0001e20000000400 */
[----:B------:R-:W-:Y:S01]  /*306b0*/  STS.U16 [R0+0xc300], R9 ;  /* 0x00c3000900007388 */ /* 0x000fe20000000400 */
[----:B------:R-:W-:Y:S02]  /*306c0*/  STS.U16 [R0+0xd200], R10 ;  /* 0x00d2000a00007388 */ /* 0x000fe40000000400 */
[----:B------:R-:W-:Y:S01]  /*306d0*/  STS.U16 [R0+0xd300], R23 ;  /* 0x00d3001700007388 */ /* 0x000fe20000000400 */
[----:B--2---:R-:W-:-:S05]  /*306e0*/  LOP3.LUT R25, R25, 0x7f, RZ, 0xc0, !PT ;  /* 0x0000007f19197812 */ /* 0x004fca00078ec0ff */
[----:B0-----:R-:W-:Y:S01]  /*306f0*/  IMAD.SHL.U32 R22, R25, 0x2, RZ ;  /* 0x0000000219167824 */ /* 0x001fe200078e00ff */
[----:B---3--:R-:W-:Y:S01]  /*30700*/  STS.U16 [R0+0xe200], R27 ;  /* 0x00e2001b00007388 */ /* 0x008fe20000000400 */
[----:B------:R-:W-:Y:S02]  /*30710*/  STS.U16 [R0+0xe300], R26 ;  /* 0x00e3001a00007388 */ /* 0x000fe40000000400 */
[----:B----4-:R0:W-:Y:S01]  /*30720*/  STS.U16 [R0+0xf200], R12 ;  /* 0x00f2000c00007388 */ /* 0x0101e20000000400 */
[----:B------:R-:W-:Y:S01]  /*30730*/  STL [R1+0x71ac], R27 ;  /* 0x0071ac1b01007387 */ /* 0x000fe20000100800 */
[----:B------:R1:W-:Y:S01]  /*30740*/  STL [R1+0x71b0], R26 ;  /* 0x0071b01a01007387 */ /* 0x0003e20000100800 */
[----:B0-----:R-:W-:-:S05]  /*30750*/  LOP3.LUT R0, R22, 0x20, RZ, 0x3c, !PT ;  /* 0x0000002016007812 */ /* 0x001fca00078e3cff */
[----:B------:R0:W-:Y:S01]  /*30760*/  STL [R1+0x7230], R0 ;  /* 0x0072300001007387 */ /* 0x0001e20000100800 */
[----:B------:R-:W2:Y:S02]  /*30770*/  LDL.LU R20, [R1+0x384] ;  /* 0x0003840001147983 */ /* 0x000ea40000300800 */
[----:B------:R-:W3:Y:S02]  /*30780*/  LDL.LU R9, [R1+0x380] ;  /* 0x0003800001097983 */ /* 0x000ee40000300800 */
[----:B------:R-:W4:Y:S01]  /*30790*/  LDL.LU R10, [R1+0x34c] ;  /* 0x00034c00010a7983 */ /* 0x000f220000300800 */
[----:B------:R-:W2:Y:S01]  /*307a0*/  LDL.LU R23, [R1+0x348] ;  /* 0x0003480001177983 */ /* 0x000ea20000300800 */
[----:B------:R-:W2:Y:S02]  /*307b0*/  LDL.LU R25, [R1+0x2ec] ;  /* 0x0002ec0001197983 */ /* 0x000ea40000300800 */
[----:B-1----:R-:W2:Y:S02]  /*307c0*/  LDL.LU R26, [R1+0x1fc] ;  /* 0x0001fc00011a7983 */ /* 0x002ea40000300800 */
[----:B------:R-:W2:Y:S01]  /*307d0*/  LDL.LU R27, [R1+0x1c8] ;  /* 0x0001c800011b7983 */ /* 0x000ea20000300800 */
[----:B------:R-:W2:Y:S01]  /*307e0*/  LDL.LU R13, [R1+0x1c4] ;  /* 0x0001c400010d7983 */ /* 0x000ea20000300800 */
[----:B------:R-:W2:Y:S02]  /*307f0*/  LDL.LU R14, [R1+0x198] ;  /* 0x00019800010e7983 */ /* 0x000ea40000300800 */
[----:B------:R-:W2:Y:S02]  /*30800*/  LDL.LU R16, [R1+0x194] ;  /* 0x0001940001107983 */ /* 0x000ea40000300800 */
        /* <DEDUP_REMOVED lines=13> */
[----:B0-----:R-:W-:Y:S01]  /*308e0*/  LOP3.LUT R0, R22, 0x10, RZ, 0x3c, !PT ;  /* 0x0000001016007812 */ /* 0x001fe200078e3cff */
[----:B------:R-:W2:Y:S01]  /*308f0*/  LDL.LU R8, [R1+0x44] ;  /* 0x0000440001087983 */ /* 0x000ea20000300800 */
[----:B------:R-:W2:Y:S02]  /*30900*/  LDL.LU R21, [R1+0x18] ;  /* 0x0000180001157983 */ /* 0x000ea40000300800 */
[----:B------:R-:W2:Y:S02]  /*30910*/  LDL.LU R22, [R1+0x14] ;  /* 0x0000140001167983 */ /* 0x000ea40000300800 */
[----:B------:R0:W-:Y:S01]  /*30920*/  STL [R1+0x71b4], R12 ;  /* 0x0071b40c01007387 */ /* 0x0001e20000100800 */
[----:B------:R1:W-:Y:S04]  /*30930*/  STS.U16 [R0+0xf300], R11 ;  /* 0x00f3000b00007388 */ /* 0x0003e80000000400 */
[----:B0-----:R-:W2:Y:S01]  /*30940*/  LDL.LU R12, [R1+0x200] ;  /* 0x00020000010c7983 */ /* 0x001ea20000300800 */
[----:B-1----:R-:W2:Y:S02]  /*30950*/  LDL.LU R0, [R1+0x7230] ;  /* 0x0072300001007983 */ /* 0x002ea40000300800 */
[----:B------:R0:W-:Y:S02]  /*30960*/  STL [R1+0x71cc], R11 ;  /* 0x0071cc0b01007387 */ /* 0x0001e40000100800 */
[----:B0-----:R-:W4:Y:S04]  /*30970*/  LDL.LU R11, [R1+0x2e4] ;  /* 0x0002e400010b7983 */ /* 0x001f280000300800 */
[----:B--2---:R0:W-:Y:S01]  /*30980*/  STS.U16 [R0+0x400], R20 ;  /* 0x0004001400007388 */ /* 0x0041e20000000400 */
[----:B---3--:R1:W-:Y:S02]  /*30990*/  STS.U16 [R0+0x500], R9 ;  /* 0x0005000900007388 */ /* 0x0083e40000000400 */
[----:B----4-:R2:W-:Y:S01]  /*309a0*/  STS.U16 [R0+0x1400], R10 ;  /* 0x0014000a00007388 */ /* 0x0105e20000000400 */
[----:B------:R3:W-:Y:S04]  /*309b0*/  STS.U16 [R0+0x1500], R23 ;  /* 0x0015001700007388 */ /* 0x0007e80000000400 */
[----:B------:R3:W-:Y:S04]  /*309c0*/  STS.U16 [R0+0x2400], R25 ;  /* 0x0024001900007388 */ /* 0x0007e80000000400 */
[----:B0-----:R-:W4:Y:S01]  /*309d0*/  LDL.LU R20, [R1+0x722c] ;  /* 0x00722c0001147983 */ /* 0x001f220000300800 */
[----:B-1----:R-:W4:Y:S03]  /*309e0*/  LDL.LU R9, [R1+0x7228] ;  /* 0x0072280001097983 */ /* 0x002f260000300800 */
[----:B--2---:R-:W2:Y:S01]  /*309f0*/  LDL.LU R10, [R1+0x7224] ;  /* 0x00722400010a7983 */ /* 0x004ea20000300800 */
[----:B---3--:R-:W3:Y:S03]  /*30a00*/  LDL.LU R23, [R1+0x7220] ;  /* 0x0072200001177983 */ /* 0x008ee60000300800 */
[----:B------:R-:W2:Y:S04]  /*30a10*/  LDL.LU R25, [R1+0x721c] ;  /* 0x00721c0001197983 */ /* 0x000ea80000300800 */
[----:B------:R-:W-:Y:S01]  /*30a20*/  STS.U16 [R0+0x2500], R11 ;  /* 0x0025000b00007388 */ /* 0x000fe20000000400 */
[----:B------:R-:W-:Y:S02]  /*30a30*/  STS.U16 [R0+0x3400], R12 ;  /* 0x0034000c00007388 */ /* 0x000fe40000000400 */
[----:B------:R-:W-:Y:S02]  /*30a40*/  STS.U16 [R0+0x3500], R26 ;  /* 0x0035001a00007388 */ /* 0x000fe40000000400 */
[----:B------:R-:W-:Y:S01]  /*30a50*/  STS.U16 [R0+0x4400], R27 ;  /* 0x0044001b00007388 */ /* 0x000fe20000000400 */
[----:B------:R-:W-:Y:S01]  /*30a60*/  STS.U16 [R0+0x4500], R13 ;  /* 0x0045000d00007388 */ /* 0x000fe20000000400 */
[----:B------:R0:W-:Y:S03]  /*30a70*/  STS.U16 [R0+0x5400], R14 ;  /* 0x0054000e00007388 */ /* 0x0001e60000000400 */
[----:B--2---:R-:W-:Y:S01]  /*30a80*/  STL [R1+0x71d0], R25 ;  /* 0x0071d01901007387 */ /* 0x004fe20000100800 */
[----:B0-----:R-:W2:Y:S02]  /*30a90*/  LDL.LU R14, [R1+0x378] ;  /* 0x00037800010e7983 */ /* 0x001ea40000300800 */
[----:B------:R-:W-:Y:S02]  /*30aa0*/  STS.U16 [R0+0x5500], R16 ;  /* 0x0055001000007388 */ /* 0x000fe40000000400 */
[----:B------:R-:W-:Y:S01]  /*30ab0*/  STS.U16 [R0+0x6400], R28 ;  /* 0x0064001c00007388 */ /* 0x000fe20000000400 */
[----:B------:R-:W-:Y:S01]  /*30ac0*/  STS.U16 [R0+0x6500], R29 ;  /* 0x0065001d00007388 */ /* 0x000fe20000000400 */
[----:B------:R-:W-:Y:S02]  /*30ad0*/  STS.U16 [R0+0x7400], R2 ;  /* 0x0074000200007388 */ /* 0x000fe40000000400 */
[----:B------:R-:W-:Y:S02]  /*30ae0*/  STS.U16 [R0+0x7500], R15 ;  /* 0x0075000f00007388 */ /* 0x000fe40000000400 */
[----:B------:R-:W-:Y:S01]  /*30af0*/  STS.U16 [R0+0x8400], R3 ;  /* 0x0084000300007388 */ /* 0x000fe20000000400 */
[----:B--2---:R0:W-:Y:S04]  /*30b00*/  STL [R1+0x7214], R14 ;  /* 0x0072140e01007387 */ /* 0x0041e80000100800 */
[----:B0-----:R-:W2:Y:S04]  /*30b10*/  LDL.LU R14, [R1+0x37c] ;  /* 0x00037c00010e7983 */ /* 0x001ea80000300800 */
[----:B------:R-:W-:Y:S01]  /*30b20*/  STS.U16 [R0+0x8500], R4 ;  /* 0x0085000400007388 */ /* 0x000fe20000000400 */
[----:B------:R-:W-:Y:S02]  /*30b30*/  STS.U16 [R0+0x9400], R17 ;  /* 0x0094001100007388 */ /* 0x000fe40000000400 */
[----:B------:R-:W-:Y:S02]  /*30b40*/  STS.U16 [R0+0x9500], R18 ;  /* 0x0095001200007388 */ /* 0x000fe40000000400 */
[----:B------:R-:W-:Y:S01]  /*30b50*/  STS.U16 [R0+0xa400], R5 ;  /* 0x00a4000500007388 */ /* 0x000fe20000000400 */
[----:B------:R-:W-:Y:S01]  /*30b60*/  STS.U16 [R0+0xa500], R6 ;  /* 0x00a5000600007388 */ /* 0x000fe20000000400 */
[----:B------:R-:W-:Y:S02]  /*30b70*/  STS.U16 [R0+0xb400], R19 ;  /* 0x00b4001300007388 */ /* 0x000fe40000000400 */
[----:B------:R4:W-:Y:S02]  /*30b80*/  STS.U16 [R0+0xb500], R24 ;  /* 0x00b5001800007388 */ /* 0x0009e40000000400 */
[----:B------:R0:W-:Y:S01]  /*30b90*/  STS.U16 [R0+0xc400], R7 ;  /* 0x00c4000700007388 */ /* 0x0001e20000000400 */
[----:B------:R1:W-:Y:S01]  /*30ba0*/  STS.U16 [R0+0xc500], R8 ;  /* 0x00c5000800007388 */ /* 0x0003e20000000400 */
[----:B------:R0:W-:Y:S02]  /*30bb0*/  STS.U16 [R0+0xd400], R21 ;  /* 0x00d4001500007388 */ /* 0x0001e40000000400 */
[----:B------:R0:W-:Y:S02]  /*30bc0*/  STS.U16 [R0+0xd500], R22 ;  /* 0x00d5001600007388 */ /* 0x0001e40000000400 */
[----:B------:R0:W-:Y:S02]  /*30bd0*/  STS.U16 [R0+0xe400], R25 ;  /* 0x00e4001900007388 */ /* 0x0001e40000000400 */
[----:B----4-:R-:W-:-:S02]  /*30be0*/  IMAD.SHL.U32 R24, R20, 0x2, RZ ;  /* 0x0000000214187824 */ /* 0x010fc400078e00ff */
[----:B------:R-:W-:Y:S01]  /*30bf0*/  IMAD.SHL.U32 R20, R20, 0x2, RZ ;  /* 0x0000000214147824 */ /* 0x000fe200078e00ff */
[----:B--2---:R2:W-:Y:S01]  /*30c00*/  STL [R1+0x7218], R14 ;  /* 0x0072180e01007387 */ /* 0x0045e20000100800 */
[----:B0-----:R-:W4:Y:S02]  /*30c10*/  LDL.LU R7, [R1+0x344] ;  /* 0x0003440001077983 */ /* 0x001f240000300800 */
[----:B-1----:R-:W4:Y:S02]  /*30c20*/  LDL.LU R8, [R1+0x340] ;  /* 0x0003400001087983 */ /* 0x002f240000300800 */
        /* <DEDUP_REMOVED lines=17> */
[----:B--2---:R-:W-:Y:S01]  /*30d40*/  LOP3.LUT R14, R20, 0x20, RZ, 0x3c, !PT ;  /* 0x00000020140e7812 */ /* 0x004fe200078e3cff */
[----:B------:R-:W2:Y:S01]  /*30d50*/  LDL.LU R5, [R1+0x40] ;  /* 0x0000400001057983 */ /* 0x000ea20000300800 */
[----:B------:R-:W2:Y:S02]  /*30d60*/  LDL.LU R6, [R1+0x3c] ;  /* 0x00003c0001067983 */ /* 0x000ea40000300800 */
[----:B------:R-:W2:Y:S02]  /*30d70*/  LDL.LU R19, [R1+0x10] ;  /* 0x0000100001137983 */ /* 0x000ea40000300800 */
[----:B------:R-:W2:Y:S01]  /*30d80*/  LDL.LU R20, [R1+0xc] ;  /* 0x00000c0001147983 */ /* 0x000ea20000300800 */
[----:B---3--:R-:W-:Y:S04]  /*30d90*/  STS.U16 [R14+0xe500], R23 ;  /* 0x00e500170e007388 */ /* 0x008fe80000000400 */
[----:B------:R0:W-:Y:S01]  /*30da0*/  STL [R1+0x71d4], R23 ;  /* 0x0071d41701007387 */ /* 0x0001e20000100800 */
[----:B------:R-:W-:Y:S02]  /*30db0*/  STS.U16 [R14+0xf400], R10 ;  /* 0x00f4000a0e007388 */ /* 0x000fe40000000400 */
[----:B------:R-:W-:Y:S01]  /*30dc0*/  STS.U16 [R14+0xf500], R9 ;  /* 0x00f500090e007388 */ /* 0x000fe20000000400 */
[----:B0-----:R-:W4:Y:S01]  /*30dd0*/  LDL.LU R23, [R1+0x1c0] ;  /* 0x0001c00001177983 */ /* 0x001f220000300800 */
[----:B------:R0:W-:Y:S03]  /*30de0*/  STL [R1+0x71d8], R10 ;  /* 0x0071d80a01007387 */ /* 0x0001e60000100800 */
[----:B0-----:R-:W2:Y:S01]  /*30df0*/  LDL.LU R10, [R1+0x1f4] ;  /* 0x0001f400010a7983 */ /* 0x001ea20000300800 */
[----:B------:R-:W2:Y:S01]  /*30e00*/  LDL.LU R14, [R1+0x7218] ;  /* 0x00721800010e7983 */ /* 0x000ea20000300800 */
[C---:B------:R-:W-:Y:S01]  /*30e10*/  LOP3.LUT R0, R24.reuse, 0x30, RZ, 0x3c, !PT ;  /* 0x0000003018007812 */ /* 0x040fe200078e3cff */
[----:B------:R0:W-:Y:S02]  /*30e20*/  STL [R1+0x71dc], R9 ;  /* 0x0071dc0901007387 */ /* 0x0001e40000100800 */
[----:B0-----:R-:W4:Y:S04]  /*30e30*/  LDL.LU R9, [R1+0x1f8] ;  /* 0x0001f80001097983 */ /* 0x001f280000300800 */
[----:B--2---:R0:W-:Y:S04]  /*30e40*/  STS.U16 [R0+0x600], R14 ;  /* 0x0006000e00007388 */ /* 0x0041e80000000400 */
[----:B0-----:R-:W2:Y:S04]  /*30e50*/  LDL.LU R14, [R1+0x7214] ;  /* 0x00721400010e7983 */ /* 0x001ea80000300800 */
[----:B--2---:R0:W-:Y:S01]  /*30e60*/  STS.U16 [R0+0x700], R14 ;  /* 0x0007000e00007388 */ /* 0x0041e20000000400 */
[----:B----4-:R1:W-:Y:S02]  /*30e70*/  STS.U16 [R0+0x1600], R7 ;  /* 0x0016000700007388 */ /* 0x0103e40000000400 */
[----:B------:R2:W-:Y:S02]  /*30e80*/  STS.U16 [R0+0x1700], R8 ;  /* 0x0017000800007388 */ /* 0x0005e40000000400 */
[----:B------:R4:W-:Y:S01]  /*30e90*/  STS.U16 [R0+0x2600], R21 ;  /* 0x0026001500007388 */ /* 0x0009e20000000400 */
[----:B------:R4:W-:Y:S04]  /*30ea0*/  STS.U16 [R0+0x2700], R22 ;  /* 0x0027001600007388 */ /* 0x0009e80000000400 */
[----:B0-----:R-:W3:Y:S01]  /*30eb0*/  LDL.LU R14, [R1+0x7210] ;  /* 0x00721000010e7983 */ /* 0x001ee20000300800 */
[----:B-1----:R-:W3:Y:S02]  /*30ec0*/  LDL.LU R7, [R1+0x720c] ;  /* 0x00720c0001077983 */ /* 0x002ee40000300800 */
[----:B--2---:R-:W2:Y:S02]  /*30ed0*/  LDL.LU R8, [R1+0x7208] ;  /* 0x0072080001087983 */ /* 0x004ea40000300800 */
[----:B----4-:R-:W4:Y:S01]  /*30ee0*/  LDL.LU R21, [R1+0x7204] ;  /* 0x0072040001157983 */ /* 0x010f220000300800 */
[----:B------:R-:W2:Y:S04]  /*30ef0*/  LDL.LU R22, [R1+0x7200] ;  /* 0x0072000001167983 */ /* 0x000ea80000300800 */
        /* <DEDUP_REMOVED lines=13> */
[----:B------:R0:W-:Y:S02]  /*30fd0*/  STS.U16 [R0+0x9700], R3 ;  /* 0x0097000300007388 */ /* 0x0001e40000000400 */
[----:B------:R-:W-:Y:S02]  /*30fe0*/  STS.U16 [R0+0xa600], R15 ;  /* 0x00a6000f00007388 */ /* 0x000fe40000000400 */
[----:B------:R-:W-:Y:S01]  /*30ff0*/  STS.U16 [R0+0xa700], R4 ;  /* 0x00a7000400007388 */ /* 0x000fe20000000400 */
[----:B------:R-:W-:Y:S01]  /*31000*/  STS.U16 [R0+0xb600], R17 ;  /* 0x00b6001100007388 */ /* 0x000fe20000000400 */
[----:B------:R-:W-:Y:S02]  /*31010*/  STS.U16 [R0+0xb700], R18 ;  /* 0x00b7001200007388 */ /* 0x000fe40000000400 */
[----:B------:R1:W-:Y:S02]  /*31020*/  STS.U16 [R0+0xc600], R5 ;  /* 0x00c6000500007388 */ /* 0x0003e40000000400 */
[----:B------:R1:W-:Y:S01]  /*31030*/  STS.U16 [R0+0xc700], R6 ;  /* 0x00c7000600007388 */ /* 0x0003e20000000400 */
[----:B------:R1:W-:Y:S04]  /*31040*/  STS.U16 [R0+0xd600], R19 ;  /* 0x00d6001300007388 */ /* 0x0003e80000000400 */
[----:B0-----:R-:W3:Y:S01]  /*31050*/  LDL.LU R3, [R1+0x374] ;  /* 0x0003740001037983 */ /* 0x001ee20000300800 */
[----:B------:R0:W-:Y:S01]  /*31060*/  STS.U16 [R0+0xd700], R20 ;  /* 0x00d7001400007388 */ /* 0x0001e20000000400 */
[----:B------:R-:W-:-:S02]  /*31070*/  LOP3.LUT R2, R24, 0x40, RZ, 0x3c, !PT ;  /* 0x0000004018027812 */ /* 0x000fc400078e3cff */
[----:B--2---:R-:W-:Y:S01]  /*31080*/  STL [R1+0x71e0], R22 ;  /* 0x0071e01601007387 */ /* 0x004fe20000100800 */
[----:B----4-:R-:W-:Y:S02]  /*31090*/  STL [R1+0x71e4], R21 ;  /* 0x0071e41501007387 */ /* 0x010fe40000100800 */
[----:B-1----:R-:W2:Y:S02]  /*310a0*/  LDL.LU R5, [R1+0x370] ;  /* 0x0003700001057983 */ /* 0x002ea40000300800 */
[----:B------:R-:W4:Y:S01]  /*310b0*/  LDL.LU R6, [R1+0x33c] ;  /* 0x00033c0001067983 */ /* 0x000f220000300800 */
[----:B------:R-:W-:Y:S04]  /*310c0*/  STS.U16 [R0+0xe600], R22 ;  /* 0x00e6001600007388 */ /* 0x000fe80000000400 */
[----:B------:R-:W4:Y:S01]  /*310d0*/  LDL.LU R19, [R1+0x338] ;  /* 0x0003380001137983 */ /* 0x000f220000300800 */
[----:B------:R1:W-:Y:S02]  /*310e0*/  STS.U16 [R0+0xe700], R21 ;  /* 0x00e7001500007388 */ /* 0x0003e40000000400 */
[----:B0-----:R-:W4:Y:S02]  /*310f0*/  LDL.LU R20, [R1+0x22c] ;  /* 0x00022c0001147983 */ /* 0x001f240000300800 */
[----:B------:R-:W-:Y:S01]  /*31100*/  STS.U16 [R0+0xf600], R8 ;  /* 0x00f6000800007388 */ /* 0x000fe20000000400 */
[----:B-1----:R-:W4:Y:S01]  /*31110*/  LDL.LU R21, [R1+0x1ec] ;  /* 0x0001ec0001157983 */ /* 0x002f220000300800 */
[----:B------:R-:W4:Y:S02]  /*31120*/  LDL.LU R22, [R1+0x1b8] ;  /* 0x0001b80001167983 */ /* 0x000f240000300800 */
[----:B------:R-:W4:Y:S02]  /*31130*/  LDL.LU R9, [R1+0x1b4] ;  /* 0x0001b40001097983 */ /* 0x000f240000300800 */
[----:B------:R-:W4:Y:S01]  /*31140*/  LDL.LU R4, [R1+0x188] ;  /* 0x0001880001047983 */ /* 0x000f220000300800 */
[----:B------:R-:W4:Y:S01]  /*31150*/  LDL.LU R17, [R1+0x184] ;  /* 0x0001840001117983 */ /* 0x000f220000300800 */
[----:B------:R-:W4:Y:S02]  /*31160*/  LDL.LU R18, [R1+0x158] ;  /* 0x0001580001127983 */ /* 0x000f240000300800 */
[----:B------:R-:W4:Y:S02]  /*31170*/  LDL.LU R24, [R1+0x154] ;  /* 0x0001540001187983 */ /* 0x000f240000300800 */
[----:B------:R0:W-:Y:S01]  /*31180*/  STL [R1+0x71e8], R8 ;  /* 0x0071e80801007387 */ /* 0x0001e20000100800 */
[----:B---3--:R-:W-:Y:S04]  /*31190*/  STS.U16 [R0+0xf700], R7 ;  /* 0x00f7000700007388 */ /* 0x008fe80000000400 */
[----:B0-----:R-:W4:Y:S01]  /*311a0*/  LDL.LU R8, [R1+0x1f0] ;  /* 0x0001f00001087983 */ /* 0x001f220000300800 */
[----:B------:R0:W-:Y:S03]  /*311b0*/  STL [R1+0x71ec], R7 ;  /* 0x0071ec0701007387 */ /* 0x0001e60000100800 */
        /* <DEDUP_REMOVED lines=13> */
[----:B------:R0:W-:Y:S01]  /*31290*/  STS.U16 [R2+0x800], R3 ;  /* 0x0008000302007388 */ /* 0x0001e20000000400 */
[----:B------:R-:W4:Y:S03]  /*312a0*/  LDL.LU R0, [R1+0x8] ;  /* 0x0000080001007983 */ /* 0x000f260000300800 */
[----:B0-----:R-:W4:Y:S04]  /*312b0*/  LDL.LU R3, [R1+0x4] ;  /* 0x0000040001037983 */ /* 0x001f280000300800 */
[----:B--2---:R0:W-:Y:S01]  /*312c0*/  STS.U16 [R2+0x900], R5 ;  /* 0x0009000502007388 */ /* 0x0041e20000000400 */
[----:B----4-:R1:W-:Y:S03]  /*312d0*/  STS.U16 [R2+0x1800], R6 ;  /* 0x0018000602007388 */ /* 0x0103e60000000400 */
[----:B------:R2:W-:Y:S04]  /*312e0*/  STS.U16 [R2+0x1900], R19 ;  /* 0x0019001302007388 */ /* 0x0005e80000000400 */
[----:B------:R4:W-:Y:S04]  /*312f0*/  STS.U16 [R2+0x2800], R20 ;  /* 0x0028001402007388 */ /* 0x0009e80000000400 */
[----:B0-----:R-:W3:Y:S04]  /*31300*/  LDL.LU R5, [R1+0x71fc] ;  /* 0x0071fc0001057983 */ /* 0x001ee80000300800 */
[----:B-1----:R-:W3:Y:S01]  /*31310*/  LDL.LU R6, [R1+0x71f8] ;  /* 0x0071f80001067983 */ /* 0x002ee20000300800 */
[----:B--2---:R-:W2:Y:S03]  /*31320*/  LDL.LU R19, [R1+0x71f4] ;  /* 0x0071f40001137983 */ /* 0x004ea60000300800 */
[----:B----4-:R-:W4:Y:S04]  /*31330*/  LDL.LU R20, [R1+0x71f0] ;  /* 0x0071f00001147983 */ /* 0x010f280000300800 */
[----:B------:R-:W-:Y:S01]  /*31340*/  STS.U16 [R2+0x2900], R7 ;  /* 0x0029000702007388 */ /* 0x000fe20000000400 */
[----:B------:R-:W-:Y:S02]  /*31350*/  STS.U16 [R2+0x3800], R8 ;  /* 0x0038000802007388 */ /* 0x000fe40000000400 */
[----:B------:R-:W-:Y:S02]  /*31360*/  STS.U16 [R2+0x3900], R21 ;  /* 0x0039001502007388 */ /* 0x000fe40000000400 */
[----:B------:R-:W-:Y:S01]  /*31370*/  STS.U16 [R2+0x4800], R22 ;  /* 0x0048001602007388 */ /* 0x000fe20000000400 */
[----:B------:R-:W-:Y:S01]  /*31380*/  STS.U16 [R2+0x4900], R9 ;  /* 0x0049000902007388 */ /* 0x000fe20000000400 */
[----:B------:R0:W-:Y:S02]  /*31390*/  STS.U16 [R2+0x5800], R4 ;  /* 0x0058000402007388 */ /* 0x0001e40000000400 */
[----:B------:R1:W-:Y:S02]  /*313a0*/  STS.U16 [R2+0x5900], R17 ;  /* 0x0059001102007388 */ /* 0x0003e40000000400 */
[----:B------:R1:W-:Y:S01]  /*313b0*/  STS.U16 [R2+0x6800], R18 ;  /* 0x0068001202007388 */ /* 0x0003e20000000400 */
[----:B------:R1:W-:Y:S04]  /*313c0*/  STS.U16 [R2+0x6900], R24 ;  /* 0x0069001802007388 */ /* 0x0003e80000000400 */
[----:B0-----:R-:W3:Y:S01]  /*313d0*/  LDL.LU R4, [R1+0x36c] ;  /* 0x00036c0001047983 */ /* 0x001ee20000300800 */
[----:B-1----:R-:W3:Y:S03]  /*313e0*/  LDL.LU R17, [R1+0x368] ;  /* 0x0003680001117983 */ /* 0x002ee60000300800 */
[----:B------:R-:W3:Y:S01]  /*313f0*/  LDL.LU R18, [R1+0x334] ;  /* 0x0003340001127983 */ /* 0x000ee20000300800 */
[----:B------:R-:W3:Y:S03]  /*31400*/  LDL.LU R24, [R1+0x32c] ;  /* 0x00032c0001187983 */ /* 0x000ee60000300800 */
        /* <DEDUP_REMOVED lines=8> */
[----:B------:R1:W-:Y:S01]  /*31490*/  STS.U16 [R2+0xb800], R16 ;  /* 0x00b8001002007388 */ /* 0x0003e20000000400 */
[----:B------:R1:W-:Y:S02]  /*314a0*/  STS.U16 [R2+0xb900], R28 ;  /* 0x00b9001c02007388 */ /* 0x0003e40000000400 */
[----:B------:R1:W-:Y:S01]  /*314b0*/  STS.U16 [R2+0xc800], R29 ;  /* 0x00c8001d02007388 */ /* 0x0003e20000000400 */
[----:B0-----:R-:W3:Y:S01]  /*314c0*/  LDL.LU R26, [R1+0x220] ;  /* 0x00022000011a7983 */ /* 0x001ee20000300800 */
[----:B-1----:R-:W3:Y:S03]  /*314d0*/  LDL.LU R27, [R1+0x21c] ;  /* 0x00021c00011b7983 */ /* 0x002ee60000300800 */
[----:B------:R-:W3:Y:S01]  /*314e0*/  LDL.LU R13, [R1+0x1e8] ;  /* 0x0001e800010d7983 */ /* 0x000ee20000300800 */
[----:B------:R-:W3:Y:S03]  /*314f0*/  LDL.LU R16, [R1+0x1e4] ;  /* 0x0001e40001107983 */ /* 0x000ee60000300800 */
[----:B------:R-:W3:Y:S04]  /*31500*/  LDL.LU R28, [R1+0x1b0] ;  /* 0x0001b000011c7983 */ /* 0x000ee80000300800 */
[----:B------:R0:W-:Y:S01]  /*31510*/  STS.U16 [R2+0xc900], R15 ;  /* 0x00c9000f02007388 */ /* 0x0001e20000000400 */
[----:B------:R-:W3:Y:S02]  /*31520*/  LDL.LU R29, [R1+0x1ac] ;  /* 0x0001ac00011d7983 */ /* 0x000ee40000300800 */
[----:B------:R1:W-:Y:S02]  /*31530*/  STS.U16 [R2+0xd800], R0 ;  /* 0x00d8000002007388 */ /* 0x0003e40000000400 */
[----:B------:R1:W-:Y:S01]  /*31540*/  STS.U16 [R2+0xd900], R3 ;  /* 0x00d9000302007388 */ /* 0x0003e20000000400 */
[C---:B------:R-:W-:Y:S01]  /*31550*/  LOP3.LUT R12, R14.reuse, 0x50, RZ, 0x3c, !PT ;  /* 0x000000500e0c7812 */ /* 0x040fe200078e3cff */
[----:B0-----:R-:W3:Y:S01]  /*31560*/  LDL.LU R15, [R1+0x180] ;  /* 0x00018000010f7983 */ /* 0x001ee20000300800 */
[----:B-1----:R-:W3:Y:S02]  /*31570*/  LDL.LU R0, [R1+0x17c] ;  /* 0x00017c0001007983 */ /* 0x002ee40000300800 */
[----:B------:R-:W3:Y:S02]  /*31580*/  LDL.LU R7, [R1+0x150] ;  /* 0x0001500001077983 */ /* 0x000ee40000300800 */
[----:B------:R-:W3:Y:S01]  /*31590*/  LDL.LU R8, [R1+0x14c] ;  /* 0x00014c0001087983 */ /* 0x000ee20000300800 */
[----:B------:R-:W3:Y:S01]  /*315a0*/  LDL.LU R21, [R1+0x120] ;  /* 0x0001200001157983 */ /* 0x000ee20000300800 */
[----:B------:R-:W3:Y:S02]  /*315b0*/  LDL.LU R22, [R1+0x11c] ;  /* 0x00011c0001167983 */ /* 0x000ee40000300800 */
[----:B------:R-:W3:Y:S02]  /*315c0*/  LDL.LU R9, [R1+0xf0] ;  /* 0x0000f00001097983 */ /* 0x000ee40000300800 */
[----:B------:R-:W3:Y:S01]  /*315d0*/  LDL.LU R10, [R1+0xec] ;  /* 0x0000ec00010a7983 */ /* 0x000ee20000300800 */
[----:B------:R-:W3:Y:S01]  /*315e0*/  LDL.LU R23, [R1+0xc0] ;  /* 0x0000c00001177983 */ /* 0x000ee20000300800 */
[----:B------:R-:W3:Y:S02]  /*315f0*/  LDL.LU R25, [R1+0xbc] ;  /* 0x0000bc0001197983 */ /* 0x000ee40000300800 */
[----:B------:R-:W3:Y:S02]  /*31600*/  LDL.LU R11, [R1+0x90] ;  /* 0x00009000010b7983 */ /* 0x000ee40000300800 */
[----:B------:R-:W3:Y:S01]  /*31610*/  LDL.LU R3, [R1+0x8c] ;  /* 0x00008c0001037983 */ /* 0x000ee20000300800 */
[----:B----4-:R-:W-:Y:S01]  /*31620*/  STS.U16 [R2+0xe800], R20 ;  /* 0x00e8001402007388 */ /* 0x010fe20000000400 */
[----:B--2---:R-:W-:Y:S02]  /*31630*/  STS.U16 [R2+0xe900], R19 ;  /* 0x00e9001302007388 */ /* 0x004fe40000000400 */
[----:B---3--:R-:W-:Y:S01]  /*31640*/  STS.U16 [R2+0xf800], R6 ;  /* 0x00f8000602007388 */ /* 0x008fe20000000400 */
[----:B------:R-:W-:Y:S04]  /*31650*/  STS.U16 [R2+0xf900], R5 ;  /* 0x00f9000502007388 */ /* 0x000fe80000000400 */
[----:B------:R0:W-:Y:S01]  /*31660*/  STS.U16 [R12+0xa00], R4 ;  /* 0x000a00040c007388 */ /* 0x0001e20000000400 */
[----:B------:R1:W-:Y:S02]  /*31670*/  STS.U16 [R12+0xb00], R17 ;  /* 0x000b00110c007388 */ /* 0x0003e40000000400 */
[----:B------:R2:W-:Y:S02]  /*31680*/  STS.U16 [R12+0x1a00], R18 ;  /* 0x001a00120c007388 */ /* 0x0005e40000000400 */
[----:B------:R3:W-:Y:S01]  /*31690*/  STS.U16 [R12+0x1b00], R24 ;  /* 0x001b00180c007388 */ /* 0x0007e20000000400 */
[----:B0-----:R-:W4:Y:S01]  /*316a0*/  LDL.LU R4, [R1+0x60] ;  /* 0x0000600001047983 */ /* 0x001f220000300800 */
[----:B-1----:R-:W4:Y:S02]  /*316b0*/  LDL.LU R17, [R1+0x5c] ;  /* 0x00005c0001117983 */ /* 0x002f240000300800 */
[----:B--2---:R-:W2:Y:S02]  /*316c0*/  LDL.LU R18, [R1+0x30] ;  /* 0x0000300001127983 */ /* 0x004ea40000300800 */
[----:B---3--:R-:W3:Y:S01]  /*316d0*/  LDL.LU R24, [R1+0x2c] ;  /* 0x00002c0001187983 */ /* 0x008ee20000300800 */
[----:B------:R-:W3:Y:S04]  /*316e0*/  LDL.LU R2, [R1] ;  /* 0x0000000001027983 */ /* 0x000ee80000300800 */
[----:B------:R0:W-:Y:S01]  /*316f0*/  STS.U16 [R12+0x2a00], R26 ;  /* 0x002a001a0c007388 */ /* 0x0001e20000000400 */
[----:B------:R1:W-:Y:S02]  /*31700*/  STS.U16 [R12+0x2b00], R27 ;  /* 0x002b001b0c007388 */ /* 0x0003e40000000400 */
[----:B------:R1:W-:Y:S02]  /*31710*/  STS.U16 [R12+0x3a00], R13 ;  /* 0x003a000d0c007388 */ /* 0x0003e40000000400 */
[----:B------:R1:W-:Y:S01]  /*31720*/  STS.U16 [R12+0x3b00], R16 ;  /* 0x003b00100c007388 */ /* 0x0003e20000000400 */
[----:B------:R1:W-:Y:S01]  /*31730*/  STS.U16 [R12+0x4a00], R28 ;  /* 0x004a001c0c007388 */ /* 0x0003e20000000400 */
[----:B------:R1:W-:Y:S03]  /*31740*/  STS.U16 [R12+0x4b00], R29 ;  /* 0x004b001d0c007388 */ /* 0x0003e60000000400 */
        /* <DEDUP_REMOVED lines=9> */
[----:B------:R1:W-:Y:S01]  /*317e0*/  STS.U16 [R12+0x6b00], R8 ;  /* 0x006b00080c007388 */ /* 0x0003e20000000400 */
[----:B------:R1:W-:Y:S02]  /*317f0*/  STS.U16 [R12+0x7a00], R21 ;  /* 0x007a00150c007388 */ /* 0x0003e40000000400 */
[----:B------:R1:W-:Y:S01]  /*31800*/  STS.U16 [R12+0x7b00], R22 ;  /* 0x007b00160c007388 */ /* 0x0003e20000000400 */
[----:B0-----:R-:W3:Y:S01]  /*31810*/  LDL.LU R15, [R1+0x1e0] ;  /* 0x0001e000010f7983 */ /* 0x001ee20000300800 */
[----:B-1----:R-:W3:Y:S03]  /*31820*/  LDL.LU R0, [R1+0x1dc] ;  /* 0x0001dc0001007983 */ /* 0x002ee60000300800 */
[----:B------:R-:W3:Y:S04]  /*31830*/  LDL.LU R7, [R1+0x71ec] ;  /* 0x0071ec0001077983 */ /* 0x000ee80000300800 */
[----:B------:R-:W3:Y:S01]  /*31840*/  LDL.LU R8, [R1+0x71e8] ;  /* 0x0071e80001087983 */ /* 0x000ee20000300800 */
[----:B------:R-:W3:Y:S02]  /*31850*/  LDL.LU R21, [R1+0x71e4] ;  /* 0x0071e40001157983 */ /* 0x000ee40000300800 */
[----:B------:R-:W3:Y:S02]  /*31860*/  LDL.LU R22, [R1+0x71e0] ;  /* 0x0071e00001167983 */ /* 0x000ee40000300800 */
[----:B------:R0:W-:Y:S01]  /*31870*/  STS.U16 [R12+0x8a00], R9 ;  /* 0x008a00090c007388 */ /* 0x0001e20000000400 */
[----:B------:R1:W-:Y:S01]  /*31880*/  STS.U16 [R12+0x8b00], R10 ;  /* 0x008b000a0c007388 */ /* 0x0003e20000000400 */
        /* <DEDUP_REMOVED lines=8> */
[----:B------:R-:W3:Y:S01]  /*31910*/  LDL.LU R11, [R1+0x71cc] ;  /* 0x0071cc00010b7983 */ /* 0x000ee20000300800 */
[----:B------:R-:W3:Y:S03]  /*31920*/  LDL.LU R3, [R1+0x71c8] ;  /* 0x0071c80001037983 */ /* 0x000ee60000300800 */
[----:B----4-:R0:W-:Y:S01]  /*31930*/  STS.U16 [R12+0xba00], R4 ;  /* 0x00ba00040c007388 */ /* 0x0101e20000000400 */
[----:B------:R1:W-:Y:S02]  /*31940*/  STS.U16 [R12+0xbb00], R17 ;  /* 0x00bb00110c007388 */ /* 0x0003e40000000400 */
[----:B--2---:R2:W-:Y:S02]  /*31950*/  STS.U16 [R12+0xca00], R18 ;  /* 0x00ca00120c007388 */ /* 0x0045e40000000400 */
[----:B---3--:R3:W-:Y:S01]  /*31960*/  STS.U16 [R12+0xcb00], R24 ;  /* 0x00cb00180c007388 */ /* 0x0087e20000000400 */
[----:B0-----:R-:W4:Y:S01]  /*31970*/  LDL.LU R4, [R1+0x71c4] ;  /* 0x0071c40001047983 */ /* 0x001f220000300800 */
[----:B-1----:R-:W4:Y:S02]  /*31980*/  LDL.LU R17, [R1+0x71c0] ;  /* 0x0071c00001117983 */ /* 0x002f240000300800 */
[----:B--2---:R-:W2:Y:S01]  /*31990*/  LDL.LU R18, [R1+0x71bc] ;  /* 0x0071bc0001127983 */ /* 0x004ea20000300800 */
[----:B---3--:R-:W3:Y:S04]  /*319a0*/  LDL.LU R24, [R1+0x71b8] ;  /* 0x0071b80001187983 */ /* 0x008ee80000300800 */
[----:B------:R0:W-:Y:S01]  /*319b0*/  STS.U16 [R12+0xda00], R2 ;  /* 0x00da00020c007388 */ /* 0x0001e20000000400 */
[----:B------:R-:W-:-:S03]  /*319c0*/  LOP3.LUT R14, R14, 0x60, RZ, 0x3c, !PT ;  /* 0x000000600e0e7812 */ /* 0x000fc600078e3cff */
[----:B0-----:R-:W4:Y:S04]  /*319d0*/  LDL R2, [R1+0x1cdc] ;  /* 0x001cdc0001027983 */ /* 0x001f280000100800 */
[----:B---3--:R-:W-:Y:S01]  /*319e0*/  STS.U16 [R12+0xdb00], R24 ;  /* 0x00db00180c007388 */ /* 0x008fe20000000400 */
[----:B--2---:R-:W-:Y:S02]  /*319f0*/  STS.U16 [R12+0xea00], R18 ;  /* 0x00ea00120c007388 */ /* 0x004fe40000000400 */
[----:B----4-:R-:W-:Y:S01]  /*31a00*/  STS.U16 [R12+0xeb00], R17 ;  /* 0x00eb00110c007388 */ /* 0x010fe20000000400 */
[----:B------:R-:W-:Y:S04]  /*31a10*/  STS.U16 [R12+0xfa00], R4 ;  /* 0x00fa00040c007388 */ /* 0x000fe80000000400 */
[----:B------:R0:W-:Y:S01]  /*31a20*/  STS.U16 [R12+0xfb00], R3 ;  /* 0x00fb00030c007388 */ /* 0x0001e20000000400 */
[----:B------:R1:W-:Y:S02]  /*31a30*/  STS.U16 [R14+0xc00], R26 ;  /* 0x000c001a0e007388 */ /* 0x0003e40000000400 */
[----:B------:R2:W-:Y:S02]  /*31a40*/  STS.U16 [R14+0xd00], R27 ;  /* 0x000d001b0e007388 */ /* 0x0005e40000000400 */
[----:B------:R3:W-:Y:S01]  /*31a50*/  STS.U16 [R14+0x1c00], R13 ;  /* 0x001c000d0e007388 */ /* 0x0007e20000000400 */
[----:B------:R3:W-:Y:S01]  /*31a60*/  STS.U16 [R14+0x1d00], R16 ;  /* 0x001d00100e007388 */ /* 0x0007e20000000400 */
[----:B------:R3:W-:Y:S03]  /*31a70*/  STS.U16 [R14+0x2c00], R28 ;  /* 0x002c001c0e007388 */ /* 0x0007e60000000400 */
[----:B0-----:R-:W4:Y:S01]  /*31a80*/  LDL.LU R12, [R1+0x71b4] ;  /* 0x0071b400010c7983 */ /* 0x001f220000300800 */
[----:B------:R-:W4:Y:S02]  /*31a90*/  LDL R3, [R1+0x15e0] ;  /* 0x0015e00001037983 */ /* 0x000f240000100800 */
[----:B-1----:R-:W4:Y:S02]  /*31aa0*/  LDL.LU R26, [R1+0x71b0] ;  /* 0x0071b000011a7983 */ /* 0x002f240000300800 */
[----:B--2---:R-:W2:Y:S01]  /*31ab0*/  LDL.LU R27, [R1+0x71ac] ;  /* 0x0071ac00011b7983 */ /* 0x004ea20000300800 */
[----:B---3--:R-:W3:Y:S01]  /*31ac0*/  LDL.LU R13, [R1+0x71a8] ;  /* 0x0071a800010d7983 */ /* 0x008ee20000300800 */
[----:B------:R-:W2:Y:S02]  /*31ad0*/  LDL.LU R16, [R1+0x71a4] ;  /* 0x0071a40001107983 */ /* 0x000ea40000300800 */
[----:B------:R-:W2:Y:S01]  /*31ae0*/  LDL.LU R28, [R1+0x71a0] ;  /* 0x0071a000011c7983 */ /* 0x000ea20000300800 */
[----:B------:R0:W-:Y:S01]  /*31af0*/  STS.U16 [R14+0x2d00], R29 ;  /* 0x002d001d0e007388 */ /* 0x0001e20000000400 */
[----:B------:R1:W-:Y:S03]  /*31b00*/  STS.U16 [R14+0x3c00], R15 ;  /* 0x003c000f0e007388 */ /* 0x0003e60000000400 */
[----:B0-----:R-:W2:Y:S01]  /*31b10*/  LDL.LU R29, [R1+0x719c] ;  /* 0x00719c00011d7983 */ /* 0x001ea20000300800 */
[----:B-1----:R-:W2:Y:S02]  /*31b20*/  LDL.LU R15, [R1+0x7198] ;  /* 0x00719800010f7983 */ /* 0x002ea40000300800 */
[----:B--2---:R-:W-:-:S06]  /*31b30*/  PRMT R15, RZ, 0x7610, R15 ;  /* 0x00007610ff0f7816 */ /* 0x004fcc000000000f */
[----:B----4-:R-:W2:Y:S04]  /*31b40*/  @!P0 LDG.E.U16 R15, [R2.64] ;  /* 0x00000006020f8981 */ /* 0x010ea8000c1e1500 */
[----:B------:R0:W-:Y:S04]  /*31b50*/  STS.U16 [R14+0x3d00], R0 ;  /* 0x003d00000e007388 */ /* 0x0001e80000000400 */
[----:B0-----:R-:W4:Y:S01]  /*31b60*/  LDL.LU R14, [R1+0x7194] ;  /* 0x00719400010e7983 */ /* 0x001f220000300800 */
[----:B------:R-:W3:Y:S03]  /*31b70*/  LDL.LU R0, [R1+0x7190] ;  /* 0x0071900001007983 */ /* 0x000ee60000300800 */
[----:B--2---:R0:W-:Y:S04]  /*31b80*/  STL [R1+0x1d4], R15 ;  /* 0x0001d40f01007387 */ /* 0x0041e80000100800 */
[----:B0-----:R-:W2:Y:S01]  /*31b90*/  LDL.LU R15, [R1+0x718c] ;  /* 0x00718c00010f7983 */ /* 0x001ea20000300800 */
[----:B------:R-:W2:Y:S02]  /*31ba0*/  LDL R2, [R1+0x1cb8] ;  /* 0x001cb80001027983 */ /* 0x000ea40000100800 */
[----:B------:R-:W2:Y:S01]  /*31bb0*/  LDL R3, [R1+0x1cbc] ;  /* 0x001cbc0001037983 */ /* 0x000ea20000100800 */
[----:B----4-:R-:W-:-:S02]  /*31bc0*/  PRMT R14, RZ, 0x7610, R14 ;  /* 0x00007610ff0e7816 */ /* 0x010fc4000000000e */
[----:B--2---:R-:W-:-:S04]  /*31bd0*/  @!P0 LOP3.LUT R3, R3, R2, RZ, 0x3c, !PT ;  /* 0x0000000203038212 */ /* 0x004fc800078e3cff */
[----:B------:R-:W-:-:S04]  /*31be0*/  @!P0 LOP3.LUT R2, R3, R2, RZ, 0x3c, !PT ;  /* 0x0000000203028212 */ /* 0x000fc800078e3cff */
[----:B------:R-:W-:-:S05]  /*31bf0*/  @!P0 LOP3.LUT R3, R3, R2, RZ, 0x3c, !PT ;  /* 0x0000000203038212 */ /* 0x000fca00078e3cff */
[----:B------:R-:W2:Y:S04]  /*31c00*/  @!P0 LDG.E.U16 R14, [R2.64] ;  /* 0x00000006020e8981 */ /* 0x000ea8000c1e1500 */
[----:B--2---:R0:W-:Y:S04]  /*31c10*/  STL [R1+0x1d0], R14 ;  /* 0x0001d00e01007387 */ /* 0x0041e80000100800 */
[----:B0-----:R-:W2:Y:S01]  /*31c20*/  LDL.LU R14, [R1+0x7188] ;  /* 0x00718800010e7983 */ /* 0x001ea20000300800 */
[----:B------:R-:W4:Y:S02]  /*31c30*/  LDL R2, [R1+0x1c78] ;  /* 0x001c780001027983 */ /* 0x000f240000100800 */
[----:B------:R-:W4:Y:S01]  /*31c40*/  LDL R3, [R1+0x1c7c] ;  /* 0x001c7c0001037983 */ /* 0x000f220000100800 */
[----:B---3--:R-:W-:-:S02]  /*31c50*/  PRMT R0, RZ, 0x7610, R0 ;  /* 0x00007610ff007816 */ /* 0x008fc40000000000 */
[----:B----4-:R-:W-:-:S04]  /*31c60*/  @!P0 LOP3.LUT R3, R3, R2, RZ, 0x3c, !PT ;  /* 0x0000000203038212 */ /* 0x010fc800078e3cff */
[----:B------:R-:W-:-:S04]  /*31c70*/  @!P0 LOP3.LUT R2, R3, R2, RZ, 0x3c, !PT ;  /* 0x0000000203028212 */ /* 0x000fc800078e3cff */
[----:B------:R-:W-:-:S05]  /*31c80*/  @!P0 LOP3.LUT R3, R3, R2, RZ, 0x3c, !PT ;  /* 0x0000000203038212 */ /* 0x000fca00078e3cff */
[----:B------:R-:W3:Y:S04]  /*31c90*/  @!P0 LDG.E.U16 R0, [R2.64] ;  /* 0x0000000602008981 */ /* 0x000ee8000c1e1500 */
[----:B---3--:R0:W-:Y:S04]  /*31ca0*/  STL [R1+0x1cc], R0 ;  /* 0x0001cc0001007387 */ /* 0x0081e80000100800 */
[----:B0-----:R-:W3:Y:S01]  /*31cb0*/  LDL.LU R0, [R1+0x7184] ;  /* 0x0071840001007983 */ /* 0x001ee20000300800 */
[----:B------:R-:W4:Y:S02]  /*31cc0*/  LDL R2, [R1+0x1c38] ;  /* 0x001c380001027983 */ /* 0x000f240000100800 */
[----:B------:R-:W4:Y:S01]  /*31cd0*/  LDL R3, [R1+0x1c3c] ;  /* 0x001c3c0001037983 */ /* 0x000f220000100800 */
[----:B--2---:R-:W-:-:S02]  /*31ce0*/  PRMT R14, RZ, 0x7610, R14 ;  /* 0x00007610ff0e7816 */ /* 0x004fc4000000000e */
[----:B----4-:R-:W-:-:S04]  /*31cf0*/  @!P0 LOP3.LUT R3, R3, R2, RZ, 0x3c, !PT ;  /* 0x0000000203038212 */ /* 0x010fc800078e3cff */
        /* <DEDUP_REMOVED lines=574> */
[----:B------:R-:W-:-:S02]  /*340e0*/  PRMT R13, RZ, 0x7610, R13 ;  /* 0x00007610ff0d7816 */ /* 0x000fc4000000000d */
[----:B----4-:R-:W-:-:S04]  /*340f0*/  @!P0 LOP3.LUT R3, R3, R2, RZ, 0x3c, !PT ;  /* 0x0000000203038212 */ /* 0x010fc800078e3cff */
[----:B------:R-:W-:-:S04]  /*34100*/  @!P0 LOP3.LUT R2, R3, R2, RZ, 0x3c, !PT ;  /* 0x0000000203028212 */ /* 0x000fc800078e3cff */
[----:B------:R-:W-:-:S05]  /*34110*/  @!P0 LOP3.LUT R3, R3, R2, RZ, 0x3c, !PT ;  /* 0x0000000203038212 */ /* 0x000fca00078e3cff */
[----:B------:R0:W4:Y:S04]  /*34120*/  @!P0 LDG.E.U16 R13, [R2.64] ;  /* 0x00000006020d8981 */ /* 0x000128000c1e1500 */
[----:B0-----:R-:W2:Y:S04]  /*34130*/  LDL R2, [R1+0x1be8] ;  /* 0x001be80001027983 */ /* 0x001ea80000100800 */
[----:B------:R-:W2:Y:S01]  /*34140*/  LDL R3, [R1+0x1bec] ;  /* 0x001bec0001037983 */ /* 0x000ea20000100800 */
[----:B---3--:R-:W-:Y:S02]  /*34150*/  PRMT R0, RZ, 0x7610, R0 ;  /* 0x00007610ff007816 */ /* 0x008fe40000000000 */
[----:B--2---:R-:W-:-:S04]  /*34160*/  @!P0 LOP3.LUT R3, R3, R2, RZ, 0x3c, !PT ;  /* 0x0000000203038212 */ /* 0x004fc800078e3cff */
[----:B------:R-:W-:-:S04]  /*34170*/  @!P0 LOP3.LUT R2, R3, R2, RZ, 0x3c, !PT ;  /* 0x0000000203028212 */ /* 0x000fc800078e3cff */
[----:B------:R-:W-:-:S05]  /*34180*/  @!P0 LOP3.LUT R3, R3, R2, RZ, 0x3c, !PT ;  /* 0x0000000203038212 */ /* 0x000fca00078e3cff */
[----:B------:R-:W2:Y:S04]  /*34190*/  @!P0 LDG.E.U16 R0, [R2.64] ;  /* 0x0000000602008981 */ /* 0x000ea8000c1e1500 */
[----:B----4-:R-:W-:Y:S04]  /*341a0*/  STL [R1+0x6fb8], R13 ;  /* 0x006fb80d01007387 */ /* 0x010fe80000100800 */
[----:B--2---:R0:W-:Y:S04]  /*341b0*/  STL [R1+0xc8], R0 ;  /* 0x0000c80001007387 */ /* 0x0041e80000100800 */
[----:B0-----:R-:W2:Y:S01]  /*341c0*/  LDL.LU R0, [R1+0x7080] ;  /* 0x0070800001007983 */ /* 0x001ea20000300800 */
[----:B------:R-:W3:Y:S02]  /*341d0*/  LDL R2, [R1+0x1ba8] ;  /* 0x001ba80001027983 */ /* 0x000ee40000100800 */
[----:B------:R-:W3:Y:S01]  /*341e0*/  LDL R3, [R1+0x1bac] ;  /* 0x001bac0001037983 */ /* 0x000ee20000100800 */
[----:B------:R-:W-:-:S02]  /*341f0*/  PRMT R14, RZ, 0x7610, R14 ;  /* 0x00007610ff0e7816 */ /* 0x000fc4000000000e */
[----:B---3--:R-:W-:-:S04]  /*34200*/  @!P0 LOP3.LUT R3, R3, R2, RZ, 0x3c, !PT ;  /* 0x0000000203038212 */ /* 0x008fc800078e3cff */
        /* <DEDUP_REMOVED lines=70> */
[----:B------:R-:W-:-:S02]  /*34670*/  PRMT R15, RZ, 0x7610, R15 ;  /* 0x00007610ff0f7816 */ /* 0x000fc4000000000f */
[----:B----4-:R-:W-:-:S04]  /*34680*/  @!P0 LOP3.LUT R3, R3, R2, RZ, 0x3c, !PT ;  /* 0x0000000203038212 */ /* 0x010fc800078e3cff */
[----:B------:R-:W-:-:S04]  /*34690*/  @!P0 LOP3.LUT R2, R3, R2, RZ, 0x3c, !PT ;  /* 0x0000000203028212 */ /* 0x000fc800078e3cff */
[----:B------:R-:W-:-:S05]  /*346a0*/  @!P0 LOP3.LUT R3, R3, R2, RZ, 0x3c, !PT ;  /* 0x0000000203038212 */ /* 0x000fca00078e3cff */
[----:B------:R-:W4:Y:S04]  /*346b0*/  @!P0 LDG.E.U16 R15, [R2.64] ;  /* 0x00000006020f8981 */ /* 0x000f28000c1e1500 */
[----:B----4-:R0:W-:Y:S04]  /*346c0*/  STL [R1+0xa4], R15 ;  /* 0x0000a40f01007387 */ /* 0x0101e80000100800 */
[----:B0-----:R-:W4:Y:S01]  /*346d0*/  LDL.LU R15, [R1+0x705c] ;  /* 0x00705c00010f7983 */ /* 0x001f220000300800 */
[----:B------:R-:W3:Y:S02]  /*346e0*/  LDL R2, [R1+0x1968] ;  /* 0x0019680001027983 */ /* 0x000ee40000100800 */
[----:B------:R-:W3:Y:S01]  /*346f0*/  LDL R3, [R1+0x196c] ;  /* 0x00196c0001037983 */ /* 0x000ee20000100800 */
[----:B--2---:R-:W-:-:S02]  /*34700*/  PRMT R0, RZ, 0x7610, R0 ;  /* 0x00007610ff007816 */ /* 0x004fc40000000000 */
[----:B---3--:R-:W-:-:S04]  /*34710*/  @!P0 LOP3.LUT R3, R3, R2, RZ, 0x3c, !PT ;  /* 0x0000000203038212 */ /* 0x008fc800078e3cff */
[----:B------:R-:W-:-:S04]  /*34720*/  @!P0 LOP3.LUT R2, R3, R2, RZ, 0x3c, !PT ;  /* 0x0000000203028212 */ /* 0x000fc800078e3cff */
[----:B------:R-:W-:-:S05]  /*34730*/  @!P0 LOP3.LUT R3, R3, R2, RZ, 0x3c, !PT ;  /* 0x0000000203038212 */ /* 0x000fca00078e3cff */
[----:B------:R-:W2:Y:S04]  /*34740*/  @!P0 LDG.E.U16 R0, [R2.64] ;  /* 0x0000000602008981 */ /* 0x000ea8000c1e1500 */
[----:B--2---:R0:W-:Y:S04]  /*34750*/  STL [R1+0xa0], R0 ;  /* 0x0000a00001007387 */ /* 0x0041e80000100800 */
[----:B0-----:R-:W2:Y:S01]  /*34760*/  LDL.LU R0, [R1+0x7058] ;  /* 0x0070580001007983 */ /* 0x001ea20000300800 */
[----:B------:R-:W3:Y:S02]  /*34770*/  LDL R2, [R1+0x1928] ;  /* 0x0019280001027983 */ /* 0x000ee40000100800 */
[----:B------:R-:W3:Y:S02]  /*34780*/  LDL R3, [R1+0x192c] ;  /* 0x00192c0001037983 */ /* 0x000ee40000100800 */
[----:B---3--:R-:W-:-:S02]  /*34790*/  @!P0 LOP3.LUT R3, R3, R2, RZ, 0x3c, !PT ;  /* 0x0000000203038212 */ /* 0x008fc400078e3cff */
[----:B--2---:R-:W-:Y:S02]  /*347a0*/  PRMT R0, RZ, 0x7610, R0 ;  /* 0x00007610ff007816 */ /* 0x004fe40000000000 */
        /* <DEDUP_REMOVED lines=101> */
[----:B------:R0:W3:Y:S04]  /*34e00*/  @!P0 LDG.E.U16 R26, [R2.64] ;  /* 0x00000006021a8981 */ /* 0x0000e8000c1e1500 */
[----:B0-----:R-:W2:Y:S04]  /*34e10*/  LDL R2, [R1+0x1628] ;  /* 0x0016280001027983 */ /* 0x001ea80000100800 */
[----:B------:R-:W2:Y:S01]  /*34e20*/  LDL R3, [R1+0x162c] ;  /* 0x00162c0001037983 */ /* 0x000ea20000100800 */
[----:B------:R-:W-:Y:S02]  /*34e30*/  PRMT R12, RZ, 0x7610, R12 ;  /* 0x00007610ff0c7816 */ /* 0x000fe4000000000c */
[----:B--2---:R-:W-:-:S04]  /*34e40*/  @!P0 LOP3.LUT R3, R3, R2, RZ, 0x3c, !PT ;  /* 0x0000000203038212 */ /* 0x004fc800078e3cff */
[----:B------:R-:W-:-:S04]  /*34e50*/  @!P0 LOP3.LUT R2, R3, R2, RZ, 0x3c, !PT ;  /* 0x0000000203028212 */ /* 0x000fc800078e3cff */
[----:B------:R-:W-:Y:S01]  /*34e60*/  @!P0 LOP3.LUT R3, R3, R2, RZ, 0x3c, !PT ;  /* 0x0000000203038212 */ /* 0x000fe200078e3cff */
[----:B---3--:R-:W-:Y:S04]  /*34e70*/  STL [R1+0x6f9c], R26 ;  /* 0x006f9c1a01007387 */ /* 0x008fe80000100800 */
[----:B------:R0:W2:Y:S04]  /*34e80*/  @!P0 LDG.E.U16 R12, [R2.64] ;  /* 0x00000006020c8981 */ /* 0x0000a8000c1e1500 */
[----:B0-----:R-:W3:Y:S04]  /*34e90*/  LDL R2, [R1+0x15f4] ;  /* 0x0015f40001027983 */ /* 0x001ee80000100800 */
[----:B------:R-:W3:Y:S01]  /*34ea0*/  LDL R3, [R1+0x1cf4] ;  /* 0x001cf40001037983 */ /* 0x000ee20000100800 */
[----:B------:R-:W-:-:S02]  /*34eb0*/  PRMT R11, RZ, 0x7610, R11 ;  /* 0x00007610ff0b7816 */ /* 0x000fc4000000000b */
[----:B---3--:R-:W-:-:S04]  /*34ec0*/  @!P0 LOP3.LUT R3, R3, R2, RZ, 0x3c, !PT ;  /* 0x0000000203038212 */ /* 0x008fc800078e3cff */
[----:B------:R-:W-:-:S04]  /*34ed0*/  @!P0 LOP3.LUT R2, R3, R2, RZ, 0x3c, !PT ;  /* 0x0000000203028212 */ /* 0x000fc800078e3cff */
[----:B------:R-:W-:Y:S01]  /*34ee0*/  @!P0 LOP3.LUT R3, R3, R2, RZ, 0x3c, !PT ;  /* 0x0000000203038212 */ /* 0x000fe200078e3cff */
[----:B--2---:R-:W-:Y:S04]  /*34ef0*/  STL [R1+0x6fa0], R12 ;  /* 0x006fa00c01007387 */ /* 0x004fe80000100800 */
        /* <DEDUP_REMOVED lines=22> */
[----:B------:R-:W-:-:S05]  /*35060*/  @!P0 LOP3.LUT R3, R3, R2, RZ, 0x3c, !PT ;  /* 0x0000000203038212 */ /* 0x000fca00078e3cff */
[----:B------:R-:W3:Y:S04]  /*35070*/  @!P0 LDG.E.U16 R0, [R2.64] ;  /* 0x0000000602008981 */ /* 0x000ee8000c1e1500 */
[----:B--2---:R-:W-:Y:S04]  /*35080*/  STL [R1+0x6fac], R9 ;  /* 0x006fac0901007387 */ /* 0x004fe80000100800 */
[----:B---3--:R0:W-:Y:S04]  /*35090*/  STL [R1+0x88], R0 ;  /* 0x0000880001007387 */ /* 0x0081e80000100800 */
        /* <DEDUP_REMOVED lines=35> */
[----:B0-----:R-:W3:Y:S04]  /*352d0*/  LDL R2, [R1+0x1be0] ;  /* 0x001be00001027983 */ /* 0x001ee80000100800 */
[----:B------:R-:W3:Y:S01]  /*352e0*/  LDL R3, [R1+0x1be4] ;  /* 0x001be40001037983 */ /* 0x000ee20000100800 */
[----:B--2---:R-:W-:Y:S02]  /*352f0*/  PRMT R0, RZ, 0x7610, R0 ;  /* 0x00007610ff007816 */ /* 0x004fe40000000000 */
[----:B---3--:R-:W-:-:S04]  /*35300*/  @!P0 LOP3.LUT R3, R3, R2, RZ, 0x3c, !PT ;  /* 0x0000000203038212 */ /* 0x008fc800078e3cff */
[----:B------:R-:W-:-:S04]  /*35310*/  @!P0 LOP3.LUT R2, R3, R2, RZ, 0x3c, !PT ;  /* 0x0000000203028212 */ /* 0x000fc800078e3cff */
[----:B------:R-:W-:-:S05]  /*35320*/  @!P0 LOP3.LUT R3, R3, R2, RZ, 0x3c, !PT ;  /* 0x0000000203038212 */ /* 0x000fca00078e3cff */
[----:B------:R-:W2:Y:S04]  /*35330*/  @!P0 LDG.E.U16 R0, [R2.64] ;  /* 0x0000000602008981 */ /* 0x000ea8000c1e1500 */
[----:B------:R-:W-:Y:S04]  /*35340*/  STL [R1+0x6fb0], R8 ;  /* 0x006fb00801007387 */ /* 0x000fe80000100800 */
        /* <DEDUP_REMOVED lines=13> */
[----:B----4-:R-:W-:-:S02]  /*35420*/  PRMT R15, RZ, 0x7610, R15 ;  /* 0x00007610ff0f7816 */ /* 0x010fc4000000000f */
[----:B---3--:R-:W-:-:S04]  /*35430*/  @!P0 LOP3.LUT R3, R3, R2, RZ, 0x3c, !PT ;  /* 0x0000000203038212 */ /* 0x008fc800078e3cff */
[----:B------:R-:W-:-:S04]  /*35440*/  @!P0 LOP3.LUT R2, R3, R2, RZ, 0x3c, !PT ;  /* 0x0000000203028212 */ /* 0x000fc800078e3cff */
[----:B------:R-:W-:-:S05]  /*35450*/  @!P0 LOP3.LUT R3, R3, R2, RZ, 0x3c, !PT ;  /* 0x0000000203038212 */ /* 0x000fca00078e3cff */
[----:B------:R0:W3:Y:S04]  /*35460*/  @!P0 LDG.E.U16 R15, [R2.64] ;  /* 0x00000006020f8981 */ /* 0x0000e8000c1e1500 */
[----:B0-----:R-:W4:Y:S04]  /*35470*/  LDL R2, [R1+0x1b20] ;  /* 0x001b200001027983 */ /* 0x001f280000100800 */
[----:B------:R-:W4:Y:S01]  /*35480*/  LDL R3, [R1+0x1b24] ;  /* 0x001b240001037983 */ /* 0x000f220000100800 */
[----:B--2---:R-:W-:Y:S02]  /*35490*/  PRMT R0, RZ, 0x7610, R0 ;  /* 0x00007610ff007816 */ /* 0x004fe40000000000 */
[----:B----4-:R-:W-:-:S04]  /*354a0*/  @!P0 LOP3.LUT R3, R3, R2, RZ, 0x3c, !PT ;  /* 0x0000000203038212 */ /* 0x010fc800078e3cff */
[----:B------:R-:W-:-:S04]  /*354b0*/  @!P0 LOP3.LUT R2, R3, R2, RZ, 0x3c, !PT ;  /* 0x0000000203028212 */ /* 0x000fc800078e3cff */
[----:B------:R-:W-:-:S05]  /*354c0*/  @!P0 LOP3.LUT R3, R3, R2, RZ, 0x3c, !PT ;  /* 0x0000000203038212 */ /* 0x000fca00078e3cff */
[----:B------:R-:W2:Y:S04]  /*354d0*/  @!P0 LDG.E.U16 R0, [R2.64] ;  /* 0x0000000602008981 */ /* 0x000ea8000c1e1500 */
[----:B---3--:R0:W-:Y:S04]  /*354e0*/  STL [R1+0x6c], R15 ;  /* 0x00006c0f01007387 */ /* 0x0081e80000100800 */
[----:B0-----:R-:W3:Y:S04]  /*354f0*/  LDL R15, [R1+0x19e4] ;  /* 0x0019e400010f7983 */ /* 0x001ee80000100800 */
[----:B--2---:R0:W-:Y:S04]  /*35500*/  STL [R1+0x68], R0 ;  /* 0x0000680001007387 */ /* 0x0041e80000100800 */
[----:B0-----:R-:W2:Y:S01]  /*35510*/  LDL.LU R0, [R1+0x7010] ;  /* 0x0070100001007983 */ /* 0x001ea20000300800 */
[----:B------:R-:W4:Y:S02]  /*35520*/  LDL R2, [R1+0x1ae0] ;  /* 0x001ae00001027983 */ /* 0x000f240000100800 */
[----:B------:R-:W4:Y:S02]  /*35530*/  LDL R3, [R1+0x1ae4] ;  /* 0x001ae40001037983 */ /* 0x000f240000100800 */
[----:B----4-:R-:W-:-:S02]  /*35540*/  @!P0 LOP3.LUT R3, R3, R2, RZ, 0x3c, !PT ;  /* 0x0000000203038212 */ /* 0x010fc400078e3cff */
[----:B--2---:R-:W-:Y:S02]  /*35550*/  PRMT R0, RZ, 0x7610, R0 ;  /* 0x00007610ff007816 */ /* 0x004fe40000000000 */
[----:B------:R-:W-:-:S04]  /*35560*/  @!P0 LOP3.LUT R2, R3, R2, RZ, 0x3c, !PT ;  /* 0x0000000203028212 */ /* 0x000fc800078e3cff */
[----:B------:R-:W-:-:S05]  /*35570*/  @!P0 LOP3.LUT R3, R3, R2, RZ, 0x3c, !PT ;  /* 0x0000000203038212 */ /* 0x000fca00078e3cff */
[----:B------:R-:W2:Y:S04]  /*35580*/  @!P0 LDG.E.U16 R0, [R2.64] ;  /* 0x0000000602008981 */ /* 0x000ea8000c1e1500 */
        /* <DEDUP_REMOVED lines=26> */
[----:B------:R-:W2:Y:S01]  /*35730*/  @!P0 LDG.E.U16 R0, [R2.64] ;  /* 0x0000000602008981 */ /* 0x000ea2000c1e1500 */
[----:B------:R-:W-:-:S03]  /*35740*/  PRMT R14, RZ, 0x7610, R14 ;  /* 0x00007610ff0e7816 */ /* 0x000fc6000000000e */
[----:B--2---:R0:W-:Y:S04]  /*35750*/  STL [R1+0x58], R0 ;  /* 0x0000580001007387 */ /* 0x0041e80000100800 */
[----:B0-----:R-:W2:Y:S01]  /*35760*/  LDL.LU R0, [R1+0x7000] ;  /* 0x0070000001007983 */ /* 0x001ea20000300800 */
[----:B------:R-:W4:Y:S02]  /*35770*/  LDL R3, [R1+0x19e0] ;  /* 0x0019e00001037983 */ /* 0x000f240000100800 */
[----:B---3--:R-:W-:Y:S02]  /*35780*/  @!P0 IMAD.MOV.U32 R2, RZ, RZ, R15 ;  /* 0x000000ffff028224 */ /* 0x008fe400078e000f */
[----:B------:R-:W3:Y:S04]  /*35790*/  LDL R15, [R1+0x1860] ;  /* 0x00186000010f7983 */ /* 0x000ee80000100800 */
[----:B----4-:R0:W4:Y:S04]  /*357a0*/  @!P0 LDG.E.U16 R14, [R2.64] ;  /* 0x00000006020e8981 */ /* 0x010128000c1e1500 */
[----:B0-----:R-:W3:Y:S04]  /*357b0*/  LDL R2, [R1+0x19a0] ;  /* 0x0019a00001027983 */ /* 0x001ee80000100800 */
[----:B------:R-:W3:Y:S01]  /*357c0*/  LDL R3, [R1+0x19a4] ;  /* 0x0019a40001037983 */ /* 0x000ee20000100800 */
[----:B--2---:R-:W-:-:S02]  /*357d0*/  PRMT R0, RZ, 0x7610, R0 ;  /* 0x00007610ff007816 */ /* 0x004fc40000000000 */
[----:B---3--:R-:W-:-:S04]  /*357e0*/  @!P0 LOP3.LUT R3, R3, R2, RZ, 0x3c, !PT ;  /* 0x0000000203038212 */ /* 0x008fc800078e3cff */
[----:B------:R-:W-:-:S04]  /*357f0*/  @!P0 LOP3.LUT R2, R3, R2, RZ, 0x3c, !PT ;  /* 0x0000000203028212 */ /* 0x000fc800078e3cff */
[----:B------:R-:W-:-:S05]  /*35800*/  @!P0 LOP3.LUT R3, R3, R2, RZ, 0x3c, !PT ;  /* 0x0000000203038212 */ /* 0x000fca00078e3cff */
[----:B------:R-:W2:Y:S04]  /*35810*/  @!P0 LDG.E.U16 R0, [R2.64] ;  /* 0x0000000602008981 */ /* 0x000ea8000c1e1500 */
[----:B----4-:R0:W-:Y:S04]  /*35820*/  STL [R1+0x54], R14 ;  /* 0x0000540e01007387 */ /* 0x0101e80000100800 */
        /* <DEDUP_REMOVED lines=39> */
[----:B---3--:R-:W-:Y:S02]  /*35aa0*/  @!P0 IMAD.MOV.U32 R2, RZ, RZ, R14 ;  /* 0x000000ffff028224 */ /* 0x008fe400078e000e */
[----:B------:R-:W-:-:S02]  /*35ab0*/  @!P0 IMAD.MOV.U32 R3, RZ, RZ, R15 ;  /* 0x000000ffff038224 */ /* 0x000fc400078e000f */
[----:B------:R-:W3:Y:S01]  /*35ac0*/  LDL R14, [R1+0x1724] ;  /* 0x00172400010e7983 */ /* 0x000ee20000100800 */
[----:B------:R-:W4:Y:S01]  /*35ad0*/  LDL R15, [R1+0x1720] ;  /* 0x00172000010f7983 */ /* 0x000f220000100800 */
[----:B--2---:R-:W-:-:S06]  /*35ae0*/  PRMT R0, RZ, 0x7610, R0 ;  /* 0x00007610ff007816 */ /* 0x004fcc0000000000 */
[----:B------:R-:W2:Y:S04]  /*35af0*/  @!P0 LDG.E.U16 R0, [R2.64] ;  /* 0x0000000602008981 */ /* 0x000ea8000c1e1500 */
[----:B--2---:R0:W-:Y:S04]  /*35b00*/  STL [R1+0x3c], R0 ;  /* 0x00003c0001007387 */ /* 0x0041e80000100800 */
[----:B0-----:R-:W2:Y:S01]  /*35b10*/  LDL.LU R0, [R1+0x6fe8] ;  /* 0x006fe80001007983 */ /* 0x001ea20000300800 */
[----:B------:R-:W2:Y:S02]  /*35b20*/  LDL R2, [R1+0x1820] ;  /* 0x0018200001027983 */ /* 0x000ea40000100800 */
[----:B------:R-:W2:Y:S01]  /*35b30*/  LDL R3, [R1+0x1824] ;  /* 0x0018240001037983 */ /* 0x000ea20000100800 */
[----:B------:R-:W-:-:S02]  /*35b40*/  PRMT R26, RZ, 0x7610, R26 ;  /* 0x00007610ff1a7816 */ /* 0x000fc4000000001a */
[----:B--2---:R-:W-:-:S04]  /*35b50*/  @!P0 LOP3.LUT R3, R3, R2, RZ, 0x3c, !PT ;  /* 0x0000000203038212 */ /* 0x004fc800078e3cff */
[----:B------:R-:W-:-:S04]  /*35b60*/  @!P0 LOP3.LUT R2, R3, R2, RZ, 0x3c, !PT ;  /* 0x0000000203028212 */ /* 0x000fc800078e3cff */
[----:B------:R-:W-:-:S05]  /*35b70*/  @!P0 LOP3.LUT R3, R3, R2, RZ, 0x3c, !PT ;  /* 0x0000000203038212 */ /* 0x000fca00078e3cff */
[----:B------:R0:W2:Y:S04]  /*35b80*/  @!P0 LDG.E.U16 R26, [R2.64] ;  /* 0x00000006021a8981 */ /* 0x0000a8000c1e1500 */
[----:B0-----:R-:W2:Y:S04]  /*35b90*/  LDL R2, [R1+0x17e0] ;  /* 0x0017e00001027983 */ /* 0x001ea80000100800 */
[----:B------:R-:W2:Y:S01]  /*35ba0*/  LDL R3, [R1+0x17e4] ;  /* 0x0017e40001037983 */ /* 0x000ea20000100800 */
[----:B------:R-:W-:Y:S02]  /*35bb0*/  PRMT R12, RZ, 0x7610, R12 ;  /* 0x00007610ff0c7816 */ /* 0x000fe4000000000c */
[----:B--2---:R-:W-:-:S04]  /*35bc0*/  @!P0 LOP3.LUT R3, R3, R2, RZ, 0x3c, !PT ;  /* 0x0000000203038212 */ /* 0x004fc800078e3cff */
[----:B------:R-:W-:-:S04]  /*35bd0*/  @!P0 LOP3.LUT R2, R3, R2, RZ, 0x3c, !PT ;  /* 0x0000000203028212 */ /* 0x000fc800078e3cff */
[----:B------:R-:W-:Y:S01]  /*35be0*/  @!P0 LOP3.LUT R3, R3, R2, RZ, 0x3c, !PT ;  /* 0x0000000203038212 */ /* 0x000fe200078e3cff */
[----:B------:R0:W-:Y:S04]  /*35bf0*/  STL [R1+0x38], R26 ;  /* 0x0000381a01007387 */ /* 0x0001e80000100800 */
[----:B------:R1:W2:Y:S01]  /*35c00*/  @!P0 LDG.E.U16 R12, [R2.64] ;  /* 0x00000006020c8981 */ /* 0x0002a2000c1e1500 */
[----:B------:R-:W-:-:S03]  /*35c10*/  PRMT R0, RZ, 0x7610, R0 ;  /* 0x00007610ff007816 */ /* 0x000fc60000000000 */
[----:B0-----:R-:W2:Y:S04]  /*35c20*/  LDL R26, [R1+0x16e4] ;  /* 0x0016e400011a7983 */ /* 0x001ea80000100800 */
[----:B-1----:R-:W2:Y:S04]  /*35c30*/  LDL R2, [R1+0x17a0] ;  /* 0x0017a00001027983 */ /* 0x002ea80000100800 */
[----:B------:R-:W2:Y:S02]  /*35c40*/  LDL R3, [R1+0x17a4] ;  /* 0x0017a40001037983 */ /* 0x000ea40000100800 */
[----:B--2---:R-:W-:-:S04]  /*35c50*/  @!P0 LOP3.LUT R3, R3, R2, RZ, 0x3c, !PT ;  /* 0x0000000203038212 */ /* 0x004fc800078e3cff */
[----:B------:R-:W-:-:S04]  /*35c60*/  @!P0 LOP3.LUT R2, R3, R2, RZ, 0x3c, !PT ;  /* 0x0000000203028212 */ /* 0x000fc800078e3cff */
[----:B------:R-:W-:-:S05]  /*35c70*/  @!P0 LOP3.LUT R3, R3, R2, RZ, 0x3c, !PT ;  /* 0x0000000203038212 */ /* 0x000fca00078e3cff */
[----:B------:R-:W2:Y:S04]  /*35c80*/  @!P0 LDG.E.U16 R0, [R2.64] ;  /* 0x0000000602008981 */ /* 0x000ea8000c1e1500 */
[----:B------:R0:W-:Y:S04]  /*35c90*/  STL [R1+0x34], R12 ;  /* 0x0000340c01007387 */ /* 0x0001e80000100800 */
[----:B0-----:R-:W3:Y:S04]  /*35ca0*/  LDL R12, [R1+0x16a4] ;  /* 0x0016a400010c7983 */ /* 0x001ee80000100800 */
[----:B--2---:R0:W-:Y:S04]  /*35cb0*/  STL [R1+0x2c], R0 ;  /* 0x00002c0001007387 */ /* 0x0041e80000100800 */
[----:B0-----:R-:W2:Y:S01]  /*35cc0*/  LDL.LU R0, [R1+0x6fe4] ;  /* 0x006fe40001007983 */ /* 0x001ea20000300800 */
[----:B------:R-:W2:Y:S02]  /*35cd0*/  LDL R2, [R1+0x1760] ;  /* 0x0017600001027983 */ /* 0x000ea40000100800 */
[----:B------:R-:W2:Y:S02]  /*35ce0*/  LDL R3, [R1+0x1764] ;  /* 0x0017640001037983 */ /* 0x000ea40000100800 */
[----:B--2---:R-:W-:-:S02]  /*35cf0*/  @!P0 LOP3.LUT R3, R3, R2, RZ, 0x3c, !PT ;  /* 0x0000000203038212 */ /* 0x004fc400078e3cff */
[----:B------:R-:W-:Y:S02]  /*35d00*/  PRMT R0, RZ, 0x7610, R0 ;  /* 0x00007610ff007816 */ /* 0x000fe40000000000 */
[----:B------:R-:W-:-:S04]  /*35d10*/  @!P0 LOP3.LUT R2, R3, R2, RZ, 0x3c, !PT ;  /* 0x0000000203028212 */ /* 0x000fc800078e3cff */
[----:B------:R-:W-:-:S05]  /*35d20*/  @!P0 LOP3.LUT R3, R3, R2, RZ, 0x3c, !PT ;  /* 0x0000000203038212 */ /* 0x000fca00078e3cff */
[----:B------:R-:W2:Y:S04]  /*35d30*/  @!P0 LDG.E.U16 R0, [R2.64] ;  /* 0x0000000602008981 */ /* 0x000ea8000c1e1500 */
[----:B--2---:R0:W-:Y:S04]  /*35d40*/  STL [R1+0x24], R0 ;  /* 0x0000240001007387 */ /* 0x0041e80000100800 */
[----:B0-----:R-:W2:Y:S01]  /*35d50*/  LDL.LU R0, [R1+0x6fe0] ;  /* 0x006fe00001007983 */ /* 0x001ea20000300800 */
[----:B---3--:R-:W-:Y:S02]  /*35d60*/  @!P0 IMAD.MOV.U32 R2, RZ, RZ, R14 ;  /* 0x000000ffff028224 */ /* 0x008fe400078e000e */
[----:B----4-:R-:W-:-:S02]  /*35d70*/  @!P0 IMAD.MOV.U32 R3, RZ, RZ, R15 ;  /* 0x000000ffff038224 */ /* 0x010fc400078e000f */
[----:B------:R-:W3:Y:S01]  /*35d80*/  LDL R14, [R1+0x1624] ;  /* 0x00162400010e7983 */ /* 0x000ee20000100800 */
[----:B------:R-:W4:Y:S01]  /*35d90*/  LDL R15, [R1+0x1620] ;  /* 0x00162000010f7983 */ /* 0x000f220000100800 */
[----:B--2---:R-:W-:-:S06]  /*35da0*/  PRMT R0, RZ, 0x7610, R0 ;  /* 0x00007610ff007816 */ /* 0x004fcc0000000000 */
[----:B------:R-:W2:Y:S01]  /*35db0*/  @!P0 LDG.E.U16 R0, [R2.64] ;  /* 0x0000000602008981 */ /* 0x000ea2000c1e1500 */
[----:B------:R-:W-:-:S03]  /*35dc0*/  PRMT R13, RZ, 0x7610, R13 ;  /* 0x00007610ff0d7816 */ /* 0x000fc6000000000d */
[----:B--2---:R0:W-:Y:S04]  /*35dd0*/  STL [R1+0x1c], R0 ;  /* 0x00001c0001007387 */ /* 0x0041e80000100800 */
[----:B0-----:R-:W2:Y:S01]  /*35de0*/  LDL.LU R0, [R1+0x6fdc] ;  /* 0x006fdc0001007983 */ /* 0x001ea20000300800 */
[----:B------:R-:W2:Y:S02]  /*35df0*/  LDL R3, [R1+0x16e0] ;  /* 0x0016e00001037983 */ /* 0x000ea40000100800 */
[----:B------:R-:W-:Y:S01]  /*35e00*/  @!P0 IMAD.MOV.U32 R2, RZ, RZ, R26 ;  /* 0x000000ffff028224 */ /* 0x000fe200078e001a */
[----:B------:R-:W-:Y:S01]  /*35e10*/  PRMT R11, RZ, 0x7610, R11 ;  /* 0x00007610ff0b7816 */ /* 0x000fe2000000000b */
[----:B------:R-:W3:Y:S04]  /*35e20*/  LDL R26, [R1+0x15f0] ;  /* 0x0015f000011a7983 */ /* 0x000ee80000100800 */
[----:B--2---:R0:W2:Y:S04]  /*35e30*/  @!P0 LDG.E.U16 R13, [R2.64] ;  /* 0x00000006020d8981 */ /* 0x0040a8000c1e1500 */
[----:B0-----:R-:W3:Y:S01]  /*35e40*/  LDL R3, [R1+0x16a0] ;  /* 0x0016a00001037983 */ /* 0x001ee20000100800 */
[----:B------:R-:W-:-:S03]  /*35e50*/  @!P0 IMAD.MOV.U32 R2, RZ, RZ, R12 ;  /* 0x000000ffff028224 */ /* 0x000fc600078e000c */
[----:B--2---:R0:W-:Y:S01]  /*35e60*/  STL [R1+0x14], R13 ;  /* 0x0000140d01007387 */ /* 0x0041e20000100800 */
[----:B------:R-:W-:Y:S02]  /*35e70*/  PRMT R7, RZ, 0x7610, R7 ;  /* 0x00007610ff077816 */ /* 0x000fe40000000007 */
[----:B------:R-:W-:Y:S02]  /*35e80*/  PRMT R6, RZ, 0x7610, R6 ;  /* 0x00007610ff067816 */ /* 0x000fe40000000006 */
[----:B------:R-:W-:Y:S01]  /*35e90*/  PRMT R5, RZ, 0x7610, R5 ;  /* 0x00007610ff057816 */ /* 0x000fe20000000005 */
[----:B------:R-:W2:Y:S04]  /*35ea0*/  LDL R12, [R1+0x1d00] ;  /* 0x001d0000010c7983 */ /* 0x000ea80000100800 */
[----:B---3--:R1:W3:Y:S04]  /*35eb0*/  @!P0 LDG.E.U16 R11, [R2.64] ;  /* 0x00000006020b8981 */ /* 0x0082e8000c1e1500 */
[----:B0-----:R-:W2:Y:S04]  /*35ec0*/  LDL R13, [R1+0x1cfc] ;  /* 0x001cfc00010d7983 */ /* 0x001ea80000100800 */
[----:B-1----:R-:W2:Y:S04]  /*35ed0*/  LDL R2, [R1+0x1660] ;  /* 0x0016600001027983 */ /* 0x002ea80000100800 */
[----:B------:R-:W2:Y:S02]  /*35ee0*/  LDL R3, [R1+0x1664] ;  /* 0x0016640001037983 */ /* 0x000ea40000100800 */
[----:B--2---:R-:W-:-:S04]  /*35ef0*/  @!P0 LOP3.LUT R3, R3, R2, RZ, 0x3c, !PT ;  /* 0x0000000203038212 */ /* 0x004fc800078e3cff */
[----:B------:R-:W-:-:S04]  /*35f00*/  @!P0 LOP3.LUT R2, R3, R2, RZ, 0x3c, !PT ;  /* 0x0000000203028212 */ /* 0x000fc800078e3cff */
[----:B------:R-:W-:-:S05]  /*35f10*/  @!P0 LOP3.LUT R3, R3, R2, RZ, 0x3c, !PT ;  /* 0x0000000203038212 */ /* 0x000fca00078e3cff */
[----:B------:R0:W2:Y:S02]  /*35f20*/  @!P0 LDG.E.U16 R7, [R2.64] ;  /* 0x0000000602078981 */ /* 0x0000a4000c1e1500 */
[----:B0-----:R-:W-:Y:S02]  /*35f30*/  @!P0 IMAD.MOV.U32 R2, RZ, RZ, R14 ;  /* 0x000000ffff028224 */ /* 0x001fe400078e000e */
[----:B----4-:R-:W-:-:S05]  /*35f40*/  @!P0 IMAD.MOV.U32 R3, RZ, RZ, R15 ;  /* 0x000000ffff038224 */ /* 0x010fca00078e000f */
[----:B------:R0:W4:Y:S04]  /*35f50*/  @!P0 LDG.E.U16 R6, [R2.64] ;  /* 0x0000000602068981 */ /* 0x000128000c1e1500 */
[----:B---3--:R1:W-:Y:S01]  /*35f60*/  STL [R1+0xc], R11 ;  /* 0x00000c0b01007387 */ /* 0x0083e20000100800 */
[----:B0-----:R-:W-:Y:S02]  /*35f70*/  @!P0 IMAD.MOV.U32 R2, RZ, RZ, R13 ;  /* 0x000000ffff028224 */ /* 0x001fe400078e000d */
[----:B------:R-:W-:Y:S01]  /*35f80*/  @!P0 IMAD.MOV.U32 R3, RZ, RZ, R26 ;  /* 0x000000ffff038224 */ /* 0x000fe200078e001a */
[----:B-1----:R-:W3:Y:S04]  /*35f90*/  LDL R11, [R1+0x1d3c] ;  /* 0x001d3c00010b7983 */ /* 0x002ee80000100800 */
[----:B------:R0:W3:Y:S04]  /*35fa0*/  @!P0 LDG.E.U16 R5, [R2.64] ;  /* 0x0000000602058981 */ /* 0x0000e8000c1e1500 */
[----:B--2---:R1:W-:Y:S01]  /*35fb0*/  STL [R1+0x6f34], R7 ;  /* 0x006f340701007387 */ /* 0x0043e20000100800 */
[----:B------:R-:W2:Y:S02]  /*35fc0*/  LDL R15, [R1+0x1d40] ;  /* 0x001d4000010f7983 */ /* 0x000ea40000100800 */
[----:B------:R-:W2:Y:S01]  /*35fd0*/  LDL R14, [R1+0x1d7c] ;  /* 0x001d7c00010e7983 */ /* 0x000ea20000100800 */
[----:B----4-:R4:W-:Y:S01]  /*35fe0*/  STL [R1+0x6f38], R6 ;  /* 0x006f380601007387 */ /* 0x0109e20000100800 */
[----:B------:R-:W2:Y:S02]  /*35ff0*/  LDL R26, [R1+0x15d0] ;  /* 0x0015d000011a7983 */ /* 0x000ea40000100800 */
[----:B------:R-:W2:Y:S02]  /*36000*/  LDL R13, [R1+0x1cd0] ;  /* 0x001cd000010d7983 */ /* 0x000ea40000100800 */
[----:B0-----:R-:W-:-:S02]  /*36010*/  @!P0 IMAD.MOV.U32 R3, RZ, RZ, R12 ;  /* 0x000000ffff038224 */ /* 0x001fc400078e000c */
[----:B---3--:R-:W-:Y:S01]  /*36020*/  @!P0 IMAD.MOV.U32 R2, RZ, RZ, R11 ;  /* 0x000000ffff028224 */ /* 0x008fe200078e000b */
[----:B------:R0:W-:Y:S01]  /*36030*/  STL [R1+0x6f3c], R5 ;  /* 0x006f3c0501007387 */ /* 0x0001e20000100800 */
[----:B------:R-:W3:Y:S02]  /*36040*/  LDL R12, [R1+0x1c98] ;  /* 0x001c9800010c7983 */ /* 0x000ee40000100800 */
[----:B------:R-:W3:Y:S02]  /*36050*/  LDL R11, [R1+0x1c9c] ;  /* 0x001c9c00010b7983 */ /* 0x000ee40000100800 */
[----:B-1----:R-:W3:Y:S01]  /*36060*/  LDL R7, [R1+0x1c58] ;  /* 0x001c580001077983 */ /* 0x002ee20000100800 */
[----:B----4-:R-:W4:Y:S01]  /*36070*/  LDL R6, [R1+0x1c5c] ;  /* 0x001c5c0001067983 */ /* 0x010f220000100800 */
[----:B------:R-:W-:-:S06]  /*36080*/  PRMT R4, RZ, 0x7610, R4 ;  /* 0x00007610ff047816 */ /* 0x000fcc0000000004 */
[----:B------:R1:W4:Y:S01]  /*36090*/  @!P0 LDG.E.U16 R4, [R2.64] ;  /* 0x0000000602048981 */ /* 0x000322000c1e1500 */
[----:B------:R-:W-:Y:S02]  /*360a0*/  PRMT R8, RZ, 0x7610, R8 ;  /* 0x00007610ff087816 */ /* 0x000fe40000000008 */
[----:B-1----:R-:W-:-:S06]  /*360b0*/  PRMT R3, RZ, 0x7610, R3 ;  /* 0x00007610ff037816 */ /* 0x002fcc0000000003 */
[----:B--2---:R1:W2:Y:S02]  /*360c0*/  @!P0 LDG.E.U16 R3, [R14.64] ;  /* 0x000000060e038981 */ /* 0x0042a4000c1e1500 */
[----:B-1----:R-:W-:Y:S02]  /*360d0*/  @!P0 IMAD.MOV.U32 R15, RZ, RZ, R26 ;  /* 0x000000ffff0f8224 */ /* 0x002fe400078e001a */
[----:B------:R-:W-:-:S05]  /*360e0*/  @!P0 IMAD.MOV.U32 R14, RZ, RZ, R13 ;  /* 0x000000ffff0e8224 */ /* 0x000fca00078e000d */
[----:B------:R3:W2:Y:S01]  /*360f0*/  @!P0 LDG.E.U16 R8, [R14.64] ;  /* 0x000000060e088981 */ /* 0x0006a2000c1e1500 */
[----:B------:R-:W-:Y:S02]  /*36100*/  PRMT R10, RZ, 0x7610, R10 ;  /* 0x00007610ff0a7816 */ /* 0x000fe4000000000a */
[----:B------:R-:W-:Y:S01]  /*36110*/  PRMT R9, RZ, 0x7610, R9 ;  /* 0x00007610ff097816 */ /* 0x000fe20000000009 */
[----:B---3--:R-:W-:Y:S02]  /*36120*/  @!P0 IMAD.MOV.U32 R15, RZ, RZ, R12 ;  /* 0x000000ffff0f8224 */ /* 0x008fe400078e000c */
[----:B------:R-:W-:-:S05]  /*36130*/  @!P0 IMAD.MOV.U32 R14, RZ, RZ, R11 ;  /* 0x000000ffff0e8224 */ /* 0x000fca00078e000b */
[----:B------:R4:W3:Y:S02]  /*36140*/  @!P0 LDG.E.U16 R10, [R14.64] ;  /* 0x000000060e0a8981 */ /* 0x0008e4000c1e1500 */
[----:B----4-:R-:W-:Y:S02]  /*36150*/  @!P0 IMAD.MOV.U32 R14, RZ, RZ, R6 ;  /* 0x000000ffff0e8224 */ /* 0x010fe400078e0006 */
[----:B------:R-:W-:-:S05]  /*36160*/  @!P0 IMAD.MOV.U32 R15, RZ, RZ, R7 ;  /* 0x000000ffff0f8224 */ /* 0x000fca00078e0007 */
[----:B------:R-:W4:Y:S04]  /*36170*/  @!P0 LDG.E.U16 R9, [R14.64] ;  /* 0x000000060e098981 */ /* 0x000f28000c1e1500 */
[----:B------:R1:W-:Y:S01]  /*36180*/  STL [R1+0x6f40], R4 ;  /* 0x006f400401007387 */ /* 0x0003e20000100800 */
[----:B0-----:R-:W4:Y:S03]  /*36190*/  LDL R5, [R1+0x1c18] ;  /* 0x001c180001057983 */ /* 0x001f260000100800 */
[----:B-1----:R-:W4:Y:S04]  /*361a0*/  LDL R4, [R1+0x1c1c] ;  /* 0x001c1c0001047983 */ /* 0x002f280000100800 */
[----:B--2---:R0:W-:Y:S04]  /*361b0*/  STL [R1+0x6f44], R3 ;  /* 0x006f440301007387 */ /* 0x0041e80000100800 */
[----:B------:R1:W-:Y:S04]  /*361c0*/  STL [R1+0x8], R8 ;  /* 0x0000080801007387 */ /* 0x0003e80000100800 */
[----:B0-----:R-:W2:Y:S01]  /*361d0*/  LDL R3, [R1+0x1db0] ;  /* 0x001db00001037983 */ /* 0x001ea20000100800 */
[----:B------:R-:W2:Y:S02]  /*361e0*/  LDL R7, [R1+0x1bd8] ;  /* 0x001bd80001077983 */ /* 0x000ea40000100800 */
[----:B------:R-:W2:Y:S01]  /*361f0*/  LDL R6, [R1+0x1bdc] ;  /* 0x001bdc0001067983 */ /* 0x000ea20000100800 */
[----:B-1----:R-:W2:Y:S04]  /*36200*/  LDL R8, [R1+0x1d80] ;  /* 0x001d800001087983 */ /* 0x002ea80000100800 */
[----:B---3--:R0:W-:Y:S04]  /*36210*/  STL [R1+0x4], R10 ;  /* 0x0000040a01007387 */ /* 0x0081e80000100800 */
[----:B0-----:R-:W3:Y:S04]  /*36220*/  LDL R10, [R1+0x1b98] ;  /* 0x001b9800010a7983 */ /* 0x001ee80000100800 */
[----:B----4-:R0:W-:Y:S04]  /*36230*/  STL [R1], R9 ;  /* 0x0000000901007387 */ /* 0x0101e80000100800 */
[----:B0-----:R-:W4:Y:S01]  /*36240*/  LDL R9, [R1+0x1b9c] ;  /* 0x001b9c0001097983 */ /* 0x001f220000100800 */
[----:B------:R-:W-:Y:S01]  /*36250*/  PRMT R28, RZ, 0x7610, R28 ;  /* 0x00007610ff1c7816 */ /* 0x000fe2000000001c */
[----:B------:R-:W-:-:S02]  /*36260*/  @!P0 IMAD.MOV.U32 R14, RZ, RZ, R4 ;  /* 0x000000ffff0e8224 */ /* 0x000fc400078e0004 */
[----:B------:R-:W-:Y:S01]  /*36270*/  @!P0 IMAD.MOV.U32 R15, RZ, RZ, R5 ;  /* 0x000000ffff0f8224 */ /* 0x000fe200078e0005 */
[----:B------:R-:W-:Y:S02]  /*36280*/  PRMT R2, RZ, 0x7610, R2 ;  /* 0x00007610ff027816 */ /* 0x000fe40000000002 */
[----:B------:R-:W-:Y:S02]  /*36290*/  PRMT R24, RZ, 0x7610, R24 ;  /* 0x00007610ff187816 */ /* 0x000fe40000000018 */
[----:B------:R-:W-:Y:S01]  /*362a0*/  PRMT R22, RZ, 0x7610, R22 ;  /* 0x00007610ff167816 */ /* 0x000fe20000000016 */
[----:B------:R-:W4:Y:S04]  /*362b0*/  LDL R5, [R1+0x1b58] ;  /* 0x001b580001057983 */ /* 0x000f280000100800 */
[----:B------:R2:W4:Y:S04]  /*362c0*/  @!P0 LDG.E.U16 R28, [R14.64] ;  /* 0x000000060e1c8981 */ /* 0x000528000c1e1500 */
[----:B------:R-:W4:Y:S01]  /*362d0*/  LDL R4, [R1+0x1b5c] ;  /* 0x001b5c0001047983 */ /* 0x000f220000100800 */
[----:B--2---:R-:W-:-:S02]  /*362e0*/  @!P0 IMAD.MOV.U32 R14, RZ, RZ, R3 ;  /* 0x000000ffff0e8224 */ /* 0x004fc400078e0003 */
[----:B------:R-:W-:-:S05]  /*362f0*/  @!P0 IMAD.MOV.U32 R15, RZ, RZ, R8 ;  /* 0x000000ffff0f8224 */ /* 0x000fca00078e0008 */
[----:B------:R0:W2:Y:S02]  /*36300*/  @!P0 LDG.E.U16 R2, [R14.64] ;  /* 0x000000060e028981 */ /* 0x0000a4000c1e1500 */
[----:B0-----:R-:W-:Y:S02]  /*36310*/  @!P0 IMAD.MOV.U32 R14, RZ, RZ, R6 ;  /* 0x000000ffff0e8224 */ /* 0x001fe400078e0006 */
[----:B------:R-:W-:-:S05]  /*36320*/  @!P0 IMAD.MOV.U32 R15, RZ, RZ, R7 ;  /* 0x000000ffff0f8224 */ /* 0x000fca00078e0007 */
[----:B------:R3:W2:Y:S02]  /*36330*/  @!P0 LDG.E.U16 R24, [R14.64] ;  /* 0x000000060e188981 */ /* 0x0006a4000c1e1500 */
[----:B---3--:R-:W-:Y:S02]  /*36340*/  @!P0 IMAD.MOV.U32 R15, RZ, RZ, R10 ;  /* 0x000000ffff0f8224 */ /* 0x008fe400078e000a */
[----:B----4-:R-:W-:-:S05]  /*36350*/  @!P0 IMAD.MOV.U32 R14, RZ, RZ, R9 ;  /* 0x000000ffff0e8224 */ /* 0x010fca00078e0009 */
[----:B------:R0:W3:Y:S04]  /*36360*/  @!P0 LDG.E.U16 R22, [R14.64] ;  /* 0x000000060e168981 */ /* 0x0000e8000c1e1500 */
[----:B------:R-:W-:Y:S01]  /*36370*/  STL [R1+0x6f2c], R28 ;  /* 0x006f2c1c01007387 */ /* 0x000fe20000100800 */
[----:B------:R-:W4:Y:S02]  /*36380*/  LDL R8, [R1+0x1b18] ;  /* 0x001b180001087983 */ /* 0x000f240000100800 */
[----:B------:R-:W4:Y:S01]  /*36390*/  LDL R3, [R1+0x1b1c] ;  /* 0x001b1c0001037983 */ /* 0x000f220000100800 */
[----:B--2---:R1:W-:Y:S01]  /*363a0*/  STL [R1+0x6f48], R2 ;  /* 0x006f480201007387 */ /* 0x0043e20000100800 */
[----:B------:R-:W2:Y:S02]  /*363b0*/  LDL R7, [R1+0x1ad8] ;  /* 0x001ad80001077983 */ /* 0x000ea40000100800 */
[----:B------:R-:W2:Y:S01]  /*363c0*/  LDL R6, [R1+0x1adc] ;  /* 0x001adc0001067983 */ /* 0x000ea20000100800 */
[----:B------:R-:W-:Y:S01]  /*363d0*/  PRMT R20, RZ, 0x7610, R20 ;  /* 0x00007610ff147816 */ /* 0x000fe20000000014 */
[----:B0-----:R-:W-:-:S02]  /*363e0*/  @!P0 IMAD.MOV.U32 R14, RZ, RZ, R4 ;  /* 0x000000ffff0e8224 */ /* 0x001fc400078e0004 */
[----:B------:R-:W-:-:S05]  /*363f0*/  @!P0 IMAD.MOV.U32 R15, RZ, RZ, R5 ;  /* 0x000000ffff0f8224 */ /* 0x000fca00078e0005 */
[----:B------:R4:W2:Y:S04]  /*36400*/  @!P0 LDG.E.U16 R20, [R14.64] ;  /* 0x000000060e148981 */ /* 0x0008a8000c1e1500 */
[----:B------:R-:W-:Y:S04]  /*36410*/  STL [R1+0x6f30], R24 ;  /* 0x006f301801007387 */ /* 0x000fe80000100800 */
[----:B---3--:R-:W-:Y:S01]  /*36420*/  STL [R1+0x6f4c], R22 ;  /* 0x006f4c1601007387 */ /* 0x008fe20000100800 */
[----:B------:R-:W3:Y:S02]  /*36430*/  LDL R5, [R1+0x1a98] ;  /* 0x001a980001057983 */ /* 0x000ee40000100800 */
[----:B------:R-:W3:Y:S01]  /*36440*/  LDL R4, [R1+0x1a9c] ;  /* 0x001a9c0001047983 */ /* 0x000ee20000100800 */
[----:B------:R-:W-:Y:S01]  /*36450*/  PRMT R18, RZ, 0x7610, R18 ;  /* 0x00007610ff127816 */ /* 0x000fe20000000012 */
[----:B----4-:R-:W-:-:S02]  /*36460*/  @!P0 IMAD.MOV.U32 R14, RZ, RZ, R3 ;  /* 0x000000ffff0e8224 */ /* 0x010fc400078e0003 */
[----:B------:R-:W-:Y:S01]  /*36470*/  @!P0 IMAD.MOV.U32 R15, RZ, RZ, R8 ;  /* 0x000000ffff0f8224 */ /* 0x000fe200078e0008 */
[----:B------:R-:W-:-:S04]  /*36480*/  PRMT R16, RZ, 0x7610, R16 ;  /* 0x00007610ff107816 */ /* 0x000fc80000000010 */
[----:B------:R2:W4:Y:S02]  /*36490*/  @!P0 LDG.E.U16 R18, [R14.64] ;  /* 0x000000060e128981 */ /* 0x000524000c1e1500 */
[----:B--2---:R-:W-:Y:S02]  /*364a0*/  @!P0 IMAD.MOV.U32 R15, RZ, RZ, R7 ;  /* 0x000000ffff0f8224 */ /* 0x004fe400078e0007 */
[----:B------:R-:W-:-:S05]  /*364b0*/  @!P0 IMAD.MOV.U32 R14, RZ, RZ, R6 ;  /* 0x000000ffff0e8224 */ /* 0x000fca00078e0006 */
[----:B------:R3:W2:Y:S01]  /*364c0*/  @!P0 LDG.E.U16 R16, [R14.64] ;  /* 0x000000060e108981 */ /* 0x0006a2000c1e1500 */
[----:B------:R-:W-:-:S03]  /*364d0*/  PRMT R17, RZ, 0x7610, R17 ;  /* 0x00007610ff117816 */ /* 0x000fc60000000011 */
[----:B------:R-:W-:Y:S01]  /*364e0*/  STL [R1+0x6f50], R20 ;  /* 0x006f501401007387 */ /* 0x000fe20000100800 */
[----:B------:R-:W2:Y:S02]  /*364f0*/  LDL R3, [R1+0x1a58] ;  /* 0x001a580001037983 */ /* 0x000ea40000100800 */
[----:B-1----:R-:W2:Y:S02]  /*36500*/  LDL R2, [R1+0x1a5c] ;  /* 0x001a5c0001027983 */ /* 0x002ea40000100800 */
[----:B---3--:R-:W-:Y:S02]  /*36510*/  @!P0 IMAD.MOV.U32 R15, RZ, RZ, R5 ;  /* 0x000000ffff0f8224 */ /* 0x008fe400078e0005 */
[----:B------:R-:W-:-:S05]  /*36520*/  @!P0 IMAD.MOV.U32 R14, RZ, RZ, R4 ;  /* 0x000000ffff0e8224 */ /* 0x000fca00078e0004 */
[----:B------:R0:W3:Y:S04]  /*36530*/  @!P0 LDG.E.U16 R17, [R14.64] ;  /* 0x000000060e118981 */ /* 0x0000e8000c1e1500 */
[----:B----4-:R-:W-:Y:S01]  /*36540*/  STL [R1+0x6f54], R18 ;  /* 0x006f541201007387 */ /* 0x010fe20000100800 */
[----:B------:R-:W4:Y:S02]  /*36550*/  LDL R11, [R1+0x1a18] ;  /* 0x001a1800010b7983 */ /* 0x000f240000100800 */
[----:B------:R-:W4:Y:S02]  /*36560*/  LDL R10, [R1+0x1a1c] ;  /* 0x001a1c00010a7983 */ /* 0x000f240000100800 */
[----:B------:R-:W4:Y:S01]  /*36570*/  LDL R8, [R1+0x19dc] ;  /* 0x0019dc0001087983 */ /* 0x000f220000100800 */
[----:B--2---:R-:W-:Y:S01]  /*36580*/  STL [R1+0x6f58], R16 ;  /* 0x006f581001007387 */ /* 0x004fe20000100800 */
[----:B------:R-:W2:Y:S02]  /*36590*/  LDL R9, [R1+0x19d8] ;  /* 0x0019d80001097983 */ /* 0x000ea40000100800 */
[----:B------:R-:W2:Y:S02]  /*365a0*/  LDL R7, [R1+0x1998] ;  /* 0x0019980001077983 */ /* 0x000ea40000100800 */
[----:B------:R-:W2:Y:S01]  /*365b0*/  LDL R6, [R1+0x199c] ;  /* 0x00199c0001067983 */ /* 0x000ea20000100800 */
[----:B------:R-:W2:Y:S04]  /*365c0*/  LDL R5, [R1+0x1958] ;  /* 0x0019580001057983 */ /* 0x000ea80000100800 */
[----:B------:R-:W2:Y:S01]  /*365d0*/  LDL R4, [R1+0x195c] ;  /* 0x00195c0001047983 */ /* 0x000ea20000100800 */
[----:B0-----:R-:W-:-:S02]  /*365e0*/  @!P0 IMAD.MOV.U32 R14, RZ, RZ, R2 ;  /* 0x000000ffff0e8224 */ /* 0x001fc400078e0002 */
[----:B------:R-:W-:Y:S01]  /*365f0*/  @!P0 IMAD.MOV.U32 R15, RZ, RZ, R3 ;  /* 0x000000ffff0f8224 */ /* 0x000fe200078e0003 */
[----:B------:R-:W-:Y:S02]  /*36600*/  PRMT R19, RZ, 0x7610, R19 ;  /* 0x00007610ff137816 */ /* 0x000fe40000000013 */
[----:B------:R-:W-:-:S04]  /*36610*/  PRMT R21, RZ, 0x7610, R21 ;  /* 0x00007610ff157816 */ /* 0x000fc80000000015 */
[----:B------:R4:W2:Y:S04]  /*36620*/  @!P0 LDG.E.U16 R19, [R14.64] ;  /* 0x000000060e138981 */ /* 0x0008a8000c1e1500 */
[----:B---3--:R-:W-:Y:S01]  /*36630*/  STL [R1+0x6f5c], R17 ;  /* 0x006f5c1101007387 */ /* 0x008fe20000100800 */
[----:B------:R-:W3:Y:S02]  /*36640*/  LDL R3, [R1+0x1918] ;  /* 0x0019180001037983 */ /* 0x000ee40000100800 */
[----:B------:R-:W3:Y:S02]  /*36650*/  LDL R2, [R1+0x191c] ;  /* 0x00191c0001027983 */ /* 0x000ee40000100800 */
[----:B----4-:R-:W-:Y:S02]  /*36660*/  @!P0 IMAD.MOV.U32 R14, RZ, RZ, R10 ;  /* 0x000000ffff0e8224 */ /* 0x010fe400078e000a */
[----:B------:R-:W-:Y:S01]  /*36670*/  @!P0 IMAD.MOV.U32 R15, RZ, RZ, R11 ;  /* 0x000000ffff0f8224 */ /* 0x000fe200078e000b */
[----:B------:R-:W-:-:S04]  /*36680*/  PRMT R23, RZ, 0x7610, R23 ;  /* 0x00007610ff177816 */ /* 0x000fc80000000017 */
[----:B------:R0:W4:Y:S01]  /*36690*/  @!P0 LDG.E.U16 R21, [R14.64] ;  /* 0x000000060e158981 */ /* 0x000122000c1e1500 */
[----:B------:R-:W-:Y:S01]  /*366a0*/  PRMT R25, RZ, 0x7610, R25 ;  /* 0x00007610ff197816 */ /* 0x000fe20000000019 */
[----:B0-----:R-:W-:Y:S01]  /*366b0*/  @!P0 IMAD.MOV.U32 R14, RZ, RZ, R8 ;  /* 0x000000ffff0e8224 */ /* 0x001fe200078e0008 */
[----:B------:R-:W-:Y:S01]  /*366c0*/  PRMT R27, RZ, 0x7610, R27 ;  /* 0x00007610ff1b7816 */ /* 0x000fe2000000001b */
[----:B--2---:R-:W-:-:S05]  /*366d0*/  @!P0 IMAD.MOV.U32 R15, RZ, RZ, R9 ;  /* 0x000000ffff0f8224 */ /* 0x004fca00078e0009 */
[----:B------:R0:W2:Y:S02]  /*366e0*/  @!P0 LDG.E.U16 R23, [R14.64] ;  /* 0x000000060e178981 */ /* 0x0000a4000c1e1500 */
[----:B0-----:R-:W-:Y:S02]  /*366f0*/  @!P0 IMAD.MOV.U32 R14, RZ, RZ, R6 ;  /* 0x000000ffff0e8224 */ /* 0x001fe400078e0006 */
[----:B------:R-:W-:-:S05]  /*36700*/  @!P0 IMAD.MOV.U32 R15, RZ, RZ, R7 ;  /* 0x000000ffff0f8224 */ /* 0x000fca00078e0007 */
[----:B------:R0:W2:Y:S02]  /*36710*/  @!P0 LDG.E.U16 R25, [R14.64] ;  /* 0x000000060e198981 */ /* 0x0000a4000c1e1500 */
[----:B0-----:R-:W-:Y:S02]  /*36720*/  @!P0 IMAD.MOV.U32 R14, RZ, RZ, R4 ;  /* 0x000000ffff0e8224 */ /* 0x001fe400078e0004 */
[----:B------:R-:W-:-:S05]  /*36730*/  @!P0 IMAD.MOV.U32 R15, RZ, RZ, R5 ;  /* 0x000000ffff0f8224 */ /* 0x000fca00078e0005 */
[----:B------:R3:W2:Y:S01]  /*36740*/  @!P0 LDG.E.U16 R27, [R14.64] ;  /* 0x000000060e1b8981 */ /* 0x0006a2000c1e1500 */
[----:B------:R-:W-:Y:S01]  /*36750*/  PRMT R29, RZ, 0x7610, R29 ;  /* 0x00007610ff1d7816 */ /* 0x000fe2000000001d */
[----:B---3--:R-:W-:Y:S02]  /*36760*/  @!P0 IMAD.MOV.U32 R14, RZ, RZ, R2 ;  /* 0x000000ffff0e8224 */ /* 0x008fe400078e0002 */
[----:B------:R-:W-:-:S05]  /*36770*/  @!P0 IMAD.MOV.U32 R15, RZ, RZ, R3 ;  /* 0x000000ffff0f8224 */ /* 0x000fca00078e0003 */
[----:B------:R-:W3:Y:S04]  /*36780*/  @!P0 LDG.E.U16 R29, [R14.64] ;  /* 0x000000060e1d8981 */ /* 0x000ee8000c1e1500 */
[----:B------:R-:W-:Y:S01]  /*36790*/  STL [R1+0x6f60], R19 ;  /* 0x006f601301007387 */ /* 0x000fe20000100800 */
[----:B----4-:R-:W-:Y:S03]  /*367a0*/  STL [R1+0x6f64], R21 ;  /* 0x006f641501007387 */ /* 0x010fe60000100800 */
[----:B--2---:R0:W-:Y:S04]  /*367b0*/  STL [R1+0x6f68], R23 ;  /* 0x006f681701007387 */ /* 0x0041e80000100800 */
[----:B------:R-:W-:Y:S04]  /*367c0*/  STL [R1+0x6f6c], R25 ;  /* 0x006f6c1901007387 */ /* 0x000fe80000100800 */
[----:B------:R-:W-:Y:S01]  /*367d0*/  STL [R1+0x6f70], R27 ;  /* 0x006f701b01007387 */ /* 0x000fe20000100800 */
[----:B------:R-:W2:Y:S02]  /*367e0*/  LDL.LU R11, [R1+0x438] ;  /* 0x00043800010b7983 */ /* 0x000ea40000300800 */
[----:B------:R-:W4:Y:S01]  /*367f0*/  LDL.LU R12, [R1+0x434] ;  /* 0x00043400010c7983 */ /* 0x000f220000300800 */
[----:B0-----:R-:W4:Y:S04]  /*36800*/  LDL.LU R23, [R1+0x408] ;  /* 0x0004080001177983 */ /* 0x001f280000300800 */
        /* <DEDUP_REMOVED lines=12> */
[----:B------:R-:W0:Y:S04]  /*368d0*/  S2R R10, SR_TID.X ;  /* 0x00000000000a7919 */ /* 0x000e280000002100 */
        /* <DEDUP_REMOVED lines=25> */
[----:B------:R-:W-:Y:S01]  /*36a70*/  STL [R1+0x6ed8], R15 ;  /* 0x006ed80f01007387 */ /* 0x000fe20000100800 */
[----:B------:R-:W-:Y:S02]  /*36a80*/  STL [R1+0x6ee0], R15 ;  /* 0x006ee00f01007387 */ /* 0x000fe40000100800 */
[----:B------:R-:W-:Y:S02]  /*36a90*/  STL [R1+0x6ee8], R15 ;  /* 0x006ee80f01007387 */ /* 0x000fe40000100800 */
[----:B------:R-:W-:Y:S01]  /*36aa0*/  STL [R1+0x6ef0], R15 ;  /* 0x006ef00f01007387 */ /* 0x000fe20000100800 */
[----:B------:R-:W-:Y:S01]  /*36ab0*/  STL [R1+0x6ef8], R15 ;  /* 0x006ef80f01007387 */ /* 0x000fe20000100800 */
[----:B------:R-:W-:-:S02]  /*36ac0*/  IMAD.SHL.U32 R10, R10, 0x2, RZ ;  /* 0x000000020a0a7824 */ /* 0x000fc400078e00ff */
[----:B------:R-:W-:Y:S02]  /*36ad0*/  STL [R1+0x6f00], R15 ;  /* 0x006f000f01007387 */ /* 0x000fe40000100800 */
[----:B------:R-:W-:Y:S01]  /*36ae0*/  STL [R1+0x6f08], R15 ;  /* 0x006f080f01007387 */ /* 0x000fe20000100800 */
[----:B------:R-:W-:Y:S01]  /*36af0*/  STL [R1+0x6f10], R15 ;  /* 0x006f100f01007387 */ /* 0x000fe20000100800 */
[----:B------:R-:W-:Y:S02]  /*36b00*/  STL [R1+0x6f18], R15 ;  /* 0x006f180f01007387 */ /* 0x000fe40000100800 */
[----:B------:R-:W-:Y:S01]  /*36b10*/  STL [R1+0x6f20], R15 ;  /* 0x006f200f01007387 */ /* 0x000fe20000100800 */
[----:B------:R-:W-:Y:S01]  /*36b20*/  LOP3.LUT R10, R10, 0x60, RZ, 0x3c, !PT ;  /* 0x000000600a0a7812 */ /* 0x000fe200078e3cff */
        /* <DEDUP_REMOVED lines=35> */
[----:B------:R-:W3:Y:S01]  /*36d60*/  LDL.LU R28, [R1+0x3a4] ;  /* 0x0003a400011c7983 */ /* 0x000ee20000300800 */
[----:B------:R-:W3:Y:S01]  /*36d70*/  LDL.LU R3, [R1+0x398] ;  /* 0x0003980001037983 */ /* 0x000ee20000300800 */
[----:B------:R-:W3:Y:S02]  /*36d80*/  LDL.LU R4, [R1+0x330] ;  /* 0x0003300001047983 */ /* 0x000ee40000300800 */
[----:B------:R-:W3:Y:S02]  /*36d90*/  LDL.LU R5, [R1+0x318] ;  /* 0x0003180001057983 */ /* 0x000ee40000300800 */
[----:B------:R-:W3:Y:S01]  /*36da0*/  LDL.LU R6, [R1+0x314] ;  /* 0x0003140001067983 */ /* 0x000ee20000300800 */
[----:B------:R-:W-:Y:S01]  /*36db0*/  STL [R1+0x6f14], R14 ;  /* 0x006f140e01007387 */ /* 0x000fe20000100800 */
[----:B------:R-:W-:Y:S02]  /*36dc0*/  STL [R1+0x6f1c], R14 ;  /* 0x006f1c0e01007387 */ /* 0x000fe40000100800 */
[----:B------:R-:W-:Y:S02]  /*36dd0*/  STL [R1+0x6f78], R14 ;  /* 0x006f780e01007387 */ /* 0x000fe40000100800 */
[----:B------:R-:W3:Y:S01]  /*36de0*/  LDL.LU R8, [R1+0x2f8] ;  /* 0x0002f80001087983 */ /* 0x000ee20000300800 */
[----:B------:R-:W3:Y:S04]  /*36df0*/  LDL.LU R9, [R1+0x2e0] ;  /* 0x0002e00001097983 */ /* 0x000ee80000300800 */
[----:B--2---:R0:W-:Y:S01]  /*36e00*/  STS.U16 [R10+0x4c00], R11 ;  /* 0x004c000b0a007388 */ /* 0x0041e20000000400 */
[----:B----4-:R-:W-:Y:S03]  /*36e10*/  STS.U16 [R10+0x4d00], R12 ;  /* 0x004d000c0a007388 */ /* 0x010fe60000000400 */
[----:B------:R-:W-:Y:S01]  /*36e20*/  STS.U16 [R10+0x5c00], R23 ;  /* 0x005c00170a007388 */ /* 0x000fe20000000400 */
[----:B------:R-:W-:Y:S03]  /*36e30*/  STS.U16 [R10+0x5d00], R21 ;  /* 0x005d00150a007388 */ /* 0x000fe60000000400 */
        /* <DEDUP_REMOVED lines=8> */
[----:B0-----:R-:W2:Y:S04]  /*36ec0*/  LDL.LU R11, [R1+0x2d8] ;  /* 0x0002d800010b7983 */ /* 0x001ea80000300800 */
[----:B-1----:R-:W0:Y:S04]  /*36ed0*/  S2R R26, SR_TID.X ;  /* 0x00000000001a7919 */ /* 0x002e280000002100 */
[----:B------:R-:W-:Y:S01]  /*36ee0*/  STS.U16 [R10+0xac00], R24 ;  /* 0x00ac00180a007388 */ /* 0x000fe20000000400 */
[----:B------:R-:W-:Y:S02]  /*36ef0*/  STS.U16 [R10+0xad00], R2 ;  /* 0x00ad00020a007388 */ /* 0x000fe40000000400 */
[----:B------:R0:W-:Y:S02]  /*36f00*/  STS.U16 [R10+0xbc00], R7 ;  /* 0x00bc00070a007388 */ /* 0x0001e40000000400 */
[----:B------:R-:W4:Y:S01]  /*36f10*/  LDL.LU R12, [R1+0x4a8] ;  /* 0x0004a800010c7983 */ /* 0x000f220000300800 */
[----:B------:R-:W2:Y:S01]  /*36f20*/  LDL.LU R13, [R1+0x4a4] ;  /* 0x0004a400010d7983 */ /* 0x000ea20000300800 */
[----:B0-----:R-:W-:-:S03]  /*36f30*/  LOP3.LUT R7, R26, 0x7f, RZ, 0xc0, !PT ;  /* 0x0000007f1a077812 */ /* 0x001fc600078ec0ff */
[----:B------:R-:W-:Y:S02]  /*36f40*/  STL [R1+0x6fc4], R26 ;  /* 0x006fc41a01007387 */ /* 0x000fe40000100800 */
[----:B------:R-:W-:Y:S02]  /*36f50*/  IMAD.SHL.U32 R15, R7, 0x2, RZ ;  /* 0x00000002070f7824 */ /* 0x000fe400078e00ff */
[----:B------:R0:W-:Y:S04]  /*36f60*/  STL [R1+0x6fd0], R7 ;  /* 0x006fd00701007387 */ /* 0x0001e80000100800 */
[----:B------:R-:W-:Y:S04]  /*36f70*/  STL [R1+0x6fb4], R15 ;  /* 0x006fb40f01007387 */ /* 0x000fe80000100800 */
[----:B0-----:R-:W2:Y:S04]  /*36f80*/  LDL.LU R7, [R1+0x498] ;  /* 0x0004980001077983 */ /* 0x001ea80000300800 */
[----:B--2---:R0:W-:Y:S04]  /*36f90*/  STL [R1+0x6fd4], R7 ;  /* 0x006fd40701007387 */ /* 0x0041e80000100800 */
[----:B0-----:R-:W2:Y:S04]  /*36fa0*/  LDL.LU R7, [R1+0x49c] ;  /* 0x00049c0001077983 */ /* 0x001ea80000300800 */
[----:B---3--:R-:W-:Y:S01]  /*36fb0*/  STS.U16 [R10+0xbd00], R28 ;  /* 0x00bd001c0a007388 */ /* 0x008fe20000000400 */
        /* <DEDUP_REMOVED lines=8> */
[----:B0-----:R-:W-:-:S05]  /*37040*/  LOP3.LUT R0, R15, 0x70, RZ, 0x3c, !PT ;  /* 0x000000700f007812 */ /* 0x001fca00078e3cff */
[----:B----4-:R-:W-:Y:S04]  /*37050*/  STS.U16 [R0+0xe00], R12 ;  /* 0x000e000c00007388 */ /* 0x010fe80000000400 */
[----:B--2---:R0:W-:Y:S04]  /*37060*/  STL [R1+0x6fd8], R7 ;  /* 0x006fd80701007387 */ /* 0x0041e80000100800 */
[----:B0-----:R-:W2:Y:S01]  /*37070*/  LDL.LU R7, [R1+0x4a0] ;  /* 0x0004a00001077983 */ /* 0x001ea20000300800 */
[----:B------:R-:W3:Y:S02]  /*37080*/  LDL.LU R12, [R1+0x494] ;  /* 0x00049400010c7983 */ /* 0x000ee40000300800 */
[----:B------:R-:W4:Y:S02]  /*37090*/  LDL.LU R15, [R1+0x490] ;  /* 0x00049000010f7983 */ /* 0x000f240000300800 */
        /* <DEDUP_REMOVED lines=22> */
[----:B------:R-:W3:Y:S03]  /*37200*/  LDL.LU R10, [R1+0x2e8] ;  /* 0x0002e800010a7983 */ /* 0x000ee60000300800 */
[----:B------:R0:W-:Y:S01]  /*37210*/  STS.U16 [R0+0xf00], R13 ;  /* 0x000f000d00007388 */ /* 0x0001e20000000400 */
[----:B------:R-:W3:Y:S03]  /*37220*/  LDL.LU R11, [R1+0x2d0] ;  /* 0x0002d000010b7983 */ /* 0x000ee60000300800 */
[----:B0-----:R-:W3:Y:S04]  /*37230*/  LDL.LU R13, [R1+0x228] ;  /* 0x00022800010d7983 */ /* 0x001ee80000300800 */
[----:B--2---:R0:W-:Y:S04]  /*37240*/  STS.U16 [R0+0x1e00], R7 ;  /* 0x001e000700007388 */ /* 0x0041e80000000400 */
[----:B0-----:R-:W2:Y:S04]  /*37250*/  LDL.LU R7, [R1+0x6fd8] ;  /* 0x006fd80001077983 */ /* 0x001ea80000300800 */
[----:B--2---:R0:W-:Y:S04]  /*37260*/  STS.U16 [R0+0x1f00], R7 ;  /* 0x001f000700007388 */ /* 0x0041e80000000400 */
[----:B0-----:R-:W2:Y:S04]  /*37270*/  LDL.LU R7, [R1+0x6fd4] ;  /* 0x006fd40001077983 */ /* 0x001ea80000300800 */
[----:B--2---:R0:W-:Y:S04]  /*37280*/  STS.U16 [R0+0x2e00], R7 ;  /* 0x002e000700007388 */ /* 0x0041e80000000400 */
[----:B0-----:R-:W2:Y:S01]  /*37290*/  LDL.LU R7, [R1+0x6fd0] ;  /* 0x006fd00001077983 */ /* 0x001ea20000300800 */
[----:B---3--:R0:W-:Y:S02]  /*372a0*/  STS.U16 [R0+0x2f00], R12 ;  /* 0x002f000c00007388 */ /* 0x0081e40000000400 */
[----:B----4-:R-:W-:Y:S02]  /*372b0*/  STS.U16 [R0+0x3e00], R15 ;  /* 0x003e000f00007388 */ /* 0x010fe40000000400 */
        /* <DEDUP_REMOVED lines=23> */
[----:B------:R-:W-:Y:S01]  /*37430*/  STS.U16 [R0+0xfe00], R11 ;  /* 0x00fe000b00007388 */ /* 0x000fe20000000400 */
[----:B0-----:R-:W3:Y:S01]  /*37440*/  LDL.LU R12, [R1+0x1d4] ;  /* 0x0001d400010c7983 */ /* 0x001ee20000300800 */
[----:B------:R0:W-:Y:S03]  /*37450*/  STS.U16 [R0+0xff00], R13 ;  /* 0x00ff000d00007388 */ /* 0x0001e60000000400 */
[----:B0-----:R-:W4:Y:S01]  /*37460*/  LDL.LU R13, [R1+0x1d0] ;  /* 0x0001d000010d7983 */ /* 0x001f220000300800 */
[----:B------:R-:W-:Y:S03]  /*37470*/  STL [R1+0x6da0], R0 ;  /* 0x006da00001007387 */ /* 0x000fe60000100800 */
[----:B--2---:R-:W-:Y:S01]  /*37480*/  STL [R1+0x6fbc], R7 ;  /* 0x006fbc0701007387 */ /* 0x004fe20000100800 */
[----:B------:R-:W2:Y:S03]  /*37490*/  LDL.LU R26, [R1+0x1c4] ;  /* 0x0001c400011a7983 */ /* 0x000ea60000300800 */
[----:B--2---:R0:W-:Y:S04]  /*374a0*/  STL [R1+0x6fc8], R26 ;  /* 0x006fc81a01007387 */ /* 0x0041e80000100800 */
[----:B0-----:R-:W2:Y:S01]  /*374b0*/  LDL.LU R26, [R1+0x1c8] ;  /* 0x0001c800011a7983 */ /* 0x001ea20000300800 */
[----:B------:R-:W-:-:S03]  /*374c0*/  IMAD.SHL.U32 R0, R7, 0x2, RZ ;  /* 0x0000000207007824 */ /* 0x000fc600078e00ff */
[----:B--2---:R0:W-:Y:S04]  /*374d0*/  STL [R1+0x6fcc], R26 ;  /* 0x006fcc1a01007387 */ /* 0x0041e80000100800 */
[----:B0-----:R-:W2:Y:S01]  /*374e0*/  LDL.LU R26, [R1+0x1cc] ;  /* 0x0001cc00011a7983 */ /* 0x001ea20000300800 */
        /* <DEDUP_REMOVED lines=23> */
[----:B------:R-:W2:Y:S04]  /*37660*/  LDL.LU R10, [R1+0x164] ;  /* 0x00016400010a7983 */ /* 0x000ea80000300800 */
[----:B---3--:R0:W-:Y:S01]  /*37670*/  STS.U16 [R0+0x10000], R12 ;  /* 0x0100000c00007388 */ /* 0x0081e20000000400 */
[----:B------:R-:W3:Y:S02]  /*37680*/  LDL.LU R11, [R1+0x160] ;  /* 0x00016000010b7983 */ /* 0x000ee40000300800 */
[----:B----4-:R1:W-:Y:S01]  /*37690*/  STS.U16 [R0+0x10800], R13 ;  /* 0x0108000d00007388 */ /* 0x0103e20000000400 */
[----:B0-----:R-:W4:Y:S01]  /*376a0*/  LDL.LU R12, [R1+0x15c] ;  /* 0x00015c00010c7983 */ /* 0x001f220000300800 */
[----:B-1----:R-:W3:Y:S03]  /*376b0*/  LDL.LU R13, [R1+0x148] ;  /* 0x00014800010d7983 */ /* 0x002ee60000300800 */
[----:B--2---:R0:W-:Y:S04]  /*376c0*/  STS.U16 [R0+0x11000], R26 ;  /* 0x0110001a00007388 */ /* 0x0041e80000000400 */
[----:B0-----:R-:W2:Y:S04]  /*376d0*/  LDL.LU R26, [R1+0x6fcc] ;  /* 0x006fcc00011a7983 */ /* 0x001ea80000300800 */
[----:B--2---:R0:W-:Y:S04]  /*376e0*/  STS.U16 [R0+0x11800], R26 ;  /* 0x0118001a00007388 */ /* 0x0041e80000000400 */
[----:B0-----:R-:W2:Y:S04]  /*376f0*/  LDL.LU R26, [R1+0x6fc8] ;  /* 0x006fc800011a7983 */ /* 0x001ea80000300800 */
[----:B--2---:R0:W-:Y:S04]  /*37700*/  STS.U16 [R0+0x12000], R26 ;  /* 0x0120001a00007388 */ /* 0x0041e80000000400 */
[----:B0-----:R-:W2:Y:S01]  /*37710*/  LDL.LU R26, [R1+0x6fc4] ;  /* 0x006fc400011a7983 */ /* 0x001ea20000300800 */
[----:B------:R0:W-:Y:S02]  /*37720*/  STS.U16 [R0+0x12800], R7 ;  /* 0x0128000700007388 */ /* 0x0001e40000000400 */
[----:B------:R-:W-:Y:S02]  /*37730*/  STS.U16 [R0+0x13000], R15 ;  /* 0x0130000f00007388 */ /* 0x000fe40000000400 */
[----:B------:R1:W-:Y:S01]  /*37740*/  STS.U16 [R0+0x13800], R14 ;  /* 0x0138000e00007388 */ /* 0x0003e20000000400 */
[----:B------:R3:W-:Y:S01]  /*37750*/  STS.U16 [R0+0x14000], R29 ;  /* 0x0140001d00007388 */ /* 0x0007e20000000400 */
[----:B------:R4:W-:Y:S02]  /*37760*/  STS.U16 [R0+0x14800], R27 ;  /* 0x0148001b00007388 */ /* 0x0009e40000000400 */
[----:B------:R4:W-:Y:S02]  /*37770*/  STS.U16 [R0+0x15000], R25 ;  /* 0x0150001900007388 */ /* 0x0009e40000000400 */
[----:B------:R4:W-:Y:S01]  /*37780*/  STS.U16 [R0+0x15800], R23 ;  /* 0x0158001700007388 */ /* 0x0009e20000000400 */
[----:B------:R4:W-:Y:S04]  /*37790*/  STS.U16 [R0+0x16000], R21 ;  /* 0x0160001500007388 */ /* 0x0009e80000000400 */
[----:B0-----:R-:W2:Y:S01]  /*377a0*/  LDL.LU R7, [R1+0x150] ;  /* 0x0001500001077983 */ /* 0x001ea20000300800 */
[----:B------:R0:W-:Y:S03]  /*377b0*/  STS.U16 [R0+0x16800], R19 ;  /* 0x0168001300007388 */ /* 0x0001e60000000400 */
[----:B-1----:R-:W2:Y:S01]  /*377c0*/  LDL.LU R14, [R1+0x14c] ;  /* 0x00014c00010e7983 */ /* 0x002ea20000300800 */
[----:B---3--:R-:W3:Y:S02]  /*377d0*/  LDL.LU R29, [R1+0x144] ;  /* 0x00014400011d7983 */ /* 0x008ee40000300800 */
[----:B----4-:R-:W4:Y:S01]  /*377e0*/  LDL.LU R27, [R1+0x140] ;  /* 0x00014000011b7983 */ /* 0x010f220000300800 */
[----:B------:R-:W3:Y:S04]  /*377f0*/  LDL.LU R25, [R1+0x13c] ;  /* 0x00013c0001197983 */ /* 0x000ee80000300800 */
[----:B------:R1:W-:Y:S04]  /*37800*/  STS.U16 [R0+0x17000], R17 ;  /* 0x0170001100007388 */ /* 0x0003e80000000400 */
[----:B------:R-:W3:Y:S01]  /*37810*/  LDL.LU R23, [R1+0x138] ;  /* 0x0001380001177983 */ /* 0x000ee20000300800 */
[----:B------:R1:W-:Y:S02]  /*37820*/  STS.U16 [R0+0x17800], R16 ;  /* 0x0178001000007388 */ /* 0x0003e40000000400 */
[----:B------:R-:W3:Y:S02]  /*37830*/  LDL.LU R21, [R1+0x134] ;  /* 0x0001340001157983 */ /* 0x000ee40000300800 */
[----:B------:R1:W-:Y:S01]  /*37840*/  STS.U16 [R0+0x18000], R18 ;  /* 0x0180001200007388 */ /* 0x0003e20000000400 */
[----:B0-----:R-:W3:Y:S04]  /*37850*/  LDL.LU R19, [R1+0x130] ;  /* 0x0001300001137983 */ /* 0x001ee80000300800 */
[----:B------:R0:W-:Y:S01]  /*37860*/  STS.U16 [R0+0x18800], R20 ;  /* 0x0188001400007388 */ /* 0x0001e20000000400 */
[----:B------:R0:W-:Y:S02]  /*37870*/  STS.U16 [R0+0x19000], R22 ;  /* 0x0190001600007388 */ /* 0x0001e40000000400 */
[----:B------:R0:W-:Y:S01]  /*37880*/  STS.U16 [R0+0x19800], R24 ;  /* 0x0198001800007388 */ /* 0x0001e20000000400 */
[----:B-1----:R-:W3:Y:S01]  /*37890*/  LDL.LU R17, [R1+0x12c] ;  /* 0x00012c0001117983 */ /* 0x002ee20000300800 */
[----:B------:R-:W3:Y:S02]  /*378a0*/  LDL.LU R16, [R1+0x128] ;  /* 0x0001280001107983 */ /* 0x000ee40000300800 */
[----:B------:R1:W-:Y:S01]  /*378b0*/  STS.U16 [R0+0x1a000], R2 ;  /* 0x01a0000200007388 */ /* 0x0003e20000000400 */
[----:B------:R-:W3:Y:S01]  /*378c0*/  LDL.LU R18, [R1+0x124] ;  /* 0x0001240001127983 */ /* 0x000ee20000300800 */
[----:B0-----:R-:W3:Y:S02]  /*378d0*/  LDL.LU R20, [R1+0x120] ;  /* 0x0001200001147983 */ /* 0x001ee40000300800 */
[----:B------:R0:W-:Y:S02]  /*378e0*/  STS.U16 [R0+0x1a800], R28 ;  /* 0x01a8001c00007388 */ /* 0x0001e40000000400 */
[----:B------:R-:W3:Y:S01]  /*378f0*/  LDL.LU R22, [R1+0x11c] ;  /* 0x00011c0001167983 */ /* 0x000ee20000300800 */
[----:B------:R0:W-:Y:S04]  /*37900*/  STS.U16 [R0+0x1b000], R3 ;  /* 0x01b0000300007388 */ /* 0x0001e80000000400 */
[----:B------:R-:W3:Y:S01]  /*37910*/  LDL.LU R24, [R1+0x118] ;  /* 0x0001180001187983 */ /* 0x000ee20000300800 */
[----:B------:R0:W-:Y:S02]  /*37920*/  STS.U16 [R0+0x1b800], R4 ;  /* 0x01b8000400007388 */ /* 0x0001e40000000400 */
[----:B-1----:R-:W3:Y:S02]  /*37930*/  LDL.LU R2, [R1+0x114] ;  /* 0x0001140001027983 */ /* 0x002ee40000300800 */
[----:B------:R-:W-:Y:S01]  /*37940*/  STS.U16 [R0+0x1c000], R5 ;  /* 0x01c0000500007388 */ /* 0x000fe20000000400 */
[----:B------:R1:W-:Y:S04]  /*37950*/  STS.U16 [R0+0x1c800], R6 ;  /* 0x01c8000600007388 */ /* 0x0003e80000000400 */
[----:B0-----:R-:W3:Y:S01]  /*37960*/  LDL.LU R28, [R1+0x110] ;  /* 0x00011000011c7983 */ /* 0x001ee20000300800 */
[----:B------:R0:W-:Y:S02]  /*37970*/  STS.U16 [R0+0x1d000], R8 ;  /* 0x01d0000800007388 */ /* 0x0001e40000000400 */
[----:B------:R0:W-:Y:S01]  /*37980*/  STS.U16 [R0+0x1d800], R9 ;  /* 0x01d8000900007388 */ /* 0x0001e20000000400 */
[----:B------:R-:W3:Y:S01]  /*37990*/  LDL.LU R3, [R1+0x10c] ;  /* 0x00010c0001037983 */ /* 0x000ee20000300800 */
[----:B------:R-:W3:Y:S02]  /*379a0*/  LDL.LU R4, [R1+0x108] ;  /* 0x0001080001047983 */ /* 0x000ee40000300800 */
[----:B------:R0:W-:Y:S02]  /*379b0*/  STS.U16 [R0+0x1e000], R10 ;  /* 0x01e0000a00007388 */ /* 0x0001e40000000400 */
[----:B------:R0:W-:Y:S01]  /*379c0*/  STS.U16 [R0+0x1e800], R11 ;  /* 0x01e8000b00007388 */ /* 0x0001e20000000400 */
[----:B-1----:R-:W3:Y:S04]  /*379d0*/  LDL.LU R6, [R1+0x104] ;  /* 0x0001040001067983 */ /* 0x002ee80000300800 */
[----:B0-----:R-:W3:Y:S01]  /*379e0*/  LDL.LU R8, [R1+0x100] ;  /* 0x0001000001087983 */ /* 0x001ee20000300800 */
[----:B------:R-:W3:Y:S03]  /*379f0*/  LDL.LU R9, [R1+0xfc] ;  /* 0x0000fc0001097983 */ /* 0x000ee60000300800 */
[----:B------:R-:W-:Y:S01]  /*37a00*/  STS.U16 [R0+0x1f000], R12 ;  /* 0x01f0000c00007388 */ /* 0x000fe20000000400 */
[----:B------:R0:W-:Y:S03]  /*37a10*/  STS.U16 [R0+0x1f800], R13 ;  /* 0x01f8000d00007388 */ /* 0x0001e60000000400 */
[----:B------:R-:W3:Y:S01]  /*37a20*/  LDL.LU R10, [R1+0xf8] ;  /* 0x0000f800010a7983 */ /* 0x000ee20000300800 */
[----:B------:R-:W3:Y:S03]  /*37a30*/  LDL.LU R11, [R1+0xf4] ;  /* 0x0000f400010b7983 */ /* 0x000ee60000300800 */
[----:B0-----:R-:W3:Y:S01]  /*37a40*/  LDL.LU R13, [R1+0xf0] ;  /* 0x0000f000010d7983 */ /* 0x001ee20000300800 */
[----:B------:R-:W3:Y:S01]  /*37a50*/  LDL.LU R12, [R1+0xec] ;  /* 0x0000ec00010c7983 */ /* 0x000ee20000300800 */
[----:B--2---:R-:W-:-:S05]  /*37a60*/  LOP3.LUT R26, R26, 0x7f, RZ, 0xc0, !PT ;  /* 0x0000007f1a1a7812 */ /* 0x004fca00078ec0ff */
[----:B------:R-:W-:Y:S02]  /*37a70*/  IMAD.SHL.U32 R5, R26, 0x2, RZ ;  /* 0x000000021a057824 */ /* 0x000fe400078e00ff */
[----:B------:R-:W2:Y:S01]  /*37a80*/  LDL.LU R26, [R1+0xe8] ;  /* 0x0000e800011a7983 */ /* 0x000ea20000300800 */
[----:B------:R-:W-:Y:S02]  /*37a90*/  STL [R1+0x6de0], R0 ;  /* 0x006de00001007387 */ /* 0x000fe40000100800 */
[----:B------:R-:W-:Y:S01]  /*37aa0*/  STL [R1+0x6e0c], R0 ;  /* 0x006e0c0001007387 */ /* 0x000fe20000100800 */
[----:B------:R-:W-:Y:S01]  /*37ab0*/  LOP3.LUT R15, R5, 0x10, RZ, 0x3c, !PT ;  /* 0x00000010050f7812 */ /* 0x000fe200078e3cff */
[----:B------:R0:W-:Y:S04]  /*37ac0*/  STL [R1+0x6fc0], R5 ;  /* 0x006fc00501007387 */ /* 0x0001e80000100800 */
[----:B0-----:R-:W2:Y:S01]  /*37ad0*/  LDL.LU R5, [R1+0x154] ;  /* 0x0001540001057983 */ /* 0x001ea20000300800 */
[----:B------:R-:W-:Y:S02]  /*37ae0*/  STL [R1+0x6e14], R0 ;  /* 0x006e140001007387 */ /* 0x000fe40000100800 */
[----:B------:R-:W-:Y:S02]  /*37af0*/  STL [R1+0x6f24], R0 ;  /* 0x006f240001007387 */ /* 0x000fe40000100800 */
[----:B------:R0:W-:Y:S02]  /*37b00*/  STL [R1+0x6f7c], R0 ;  /* 0x006f7c0001007387 */ /* 0x0001e40000100800 */
[----:B0-----:R-:W2:Y:S04]  /*37b10*/  LDL.LU R0, [R1+0x158] ;  /* 0x0001580001007983 */ /* 0x001ea80000300800 */
[----:B--2---:R-:W-:Y:S01]  /*37b20*/  STS.U16 [R15+0x10100], R0 ;  /* 0x010100000f007388 */ /* 0x004fe20000000400 */
[----:B------:R0:W-:Y:S02]  /*37b30*/  STS.U16 [R15+0x10900], R5 ;  /* 0x010900050f007388 */ /* 0x0001e40000000400 */
[----:B------:R1:W-:Y:S02]  /*37b40*/  STS.U16 [R15+0x11100], R7 ;  /* 0x011100070f007388 */ /* 0x0003e40000000400 */
[----:B------:R-:W-:Y:S01]  /*37b50*/  STS.U16 [R15+0x11900], R14 ;  /* 0x0119000e0f007388 */ /* 0x000fe20000000400 */
[----:B---3--:R-:W-:Y:S01]  /*37b60*/  STS.U16 [R15+0x12100], R29 ;  /* 0x0121001d0f007388 */ /* 0x008fe20000000400 */
[----:B----4-:R-:W-:Y:S02]  /*37b70*/  STS.U16 [R15+0x12900], R27 ;  /* 0x0129001b0f007388 */ /* 0x010fe40000000400 */
        /* <DEDUP_REMOVED lines=18> */
[----:B------:R-:W-:Y:S04]  /*37ca0*/  STS.U16 [R15+0x1c100], R11 ;  /* 0x01c1000b0f007388 */ /* 0x000fe80000000400 */
[----:B0-----:R-:W2:Y:S01]  /*37cb0*/  LDL.LU R5, [R1+0xe4] ;  /* 0x0000e40001057983 */ /* 0x001ea20000300800 */
[----:B-1----:R-:W3:Y:S02]  /*37cc0*/  LDL.LU R7, [R1+0xe0] ;  /* 0x0000e00001077983 */ /* 0x002ee40000300800 */
[----:B------:R0:W-:Y:S02]  /*37cd0*/  STS.U16 [R15+0x1c900], R13 ;  /* 0x01c9000d0f007388 */ /* 0x0001e40000000400 */
[----:B0-----:R-:W4:Y:S01]  /*37ce0*/  LDL.LU R13, [R1+0xdc] ;  /* 0x0000dc00010d7983 */ /* 0x001f220000300800 */
[----:B------:R-:W4:Y:S02]  /*37cf0*/  LDL.LU R8, [R1+0xd8] ;  /* 0x0000d80001087983 */ /* 0x000f240000300800 */
[----:B------:R-:W4:Y:S02]  /*37d00*/  LDL.LU R9, [R1+0xd4] ;  /* 0x0000d40001097983 */ /* 0x000f240000300800 */
[----:B------:R-:W4:Y:S01]  /*37d10*/  LDL.LU R10, [R1+0xd0] ;  /* 0x0000d000010a7983 */ /* 0x000f220000300800 */
[----:B------:R0:W-:Y:S04]  /*37d20*/  STS.U16 [R15+0x1d100], R12 ;  /* 0x01d1000c0f007388 */ /* 0x0001e80000000400 */
[----:B------:R-:W4:Y:S01]  /*37d30*/  LDL.LU R11, [R1+0xcc] ;  /* 0x0000cc00010b7983 */ /* 0x000f220000300800 */
[----:B------:R1:W-:Y:S03]  /*37d40*/  STS.U16 [R15+0x1d900], R26 ;  /* 0x01d9001a0f007388 */ /* 0x0003e60000000400 */
[----:B0-----:R-:W4:Y:S01]  /*37d50*/  LDL.LU R12, [R1+0xc8] ;  /* 0x0000c800010c7983 */ /* 0x001f220000300800 */
[----:B-1----:R-:W4:Y:S02]  /*37d60*/  LDL.LU R26, [R1+0xc4] ;  /* 0x0000c400011a7983 */ /* 0x002f240000300800 */
        /* <DEDUP_REMOVED lines=19> */
[----:B--2---:R0:W-:Y:S01]  /*37ea0*/  STS.U16 [R15+0x1e100], R5 ;  /* 0x01e100050f007388 */ /* 0x0041e20000000400 */
[----:B---3--:R1:W-:Y:S03]  /*37eb0*/  STS.U16 [R15+0x1e900], R7 ;  /* 0x01e900070f007388 */ /* 0x0083e60000000400 */
[----:B0-----:R-:W2:Y:S01]  /*37ec0*/  LDL.LU R5, [R1+0x6fc0] ;  /* 0x006fc00001057983 */ /* 0x001ea20000300800 */
[----:B-1----:R-:W3:Y:S03]  /*37ed0*/  LDL.LU R7, [R1+0x6fbc] ;  /* 0x006fbc0001077983 */ /* 0x002ee60000300800 */
[----:B----4-:R0:W-:Y:S04]  /*37ee0*/  STS.U16 [R15+0x1f100], R13 ;  /* 0x01f1000d0f007388 */ /* 0x0101e80000000400 */
[----:B0-----:R-:W4:Y:S04]  /*37ef0*/  LDL.LU R13, [R1+0x6fb8] ;  /* 0x006fb800010d7983 */ /* 0x001f280000300800 */
[----:B----4-:R0:W-:Y:S04]  /*37f00*/  STS.U16 [R15+0x1f900], R13 ;  /* 0x01f9000d0f007388 */ /* 0x0101e80000000400 */
[----:B0-----:R-:W2:Y:S01]  /*37f10*/  LDL.LU R15, [R1+0x6fb4] ;  /* 0x006fb400010f7983 */ /* 0x001ea20000300800 */
[----:B------:R0:W-:Y:S03]  /*37f20*/  STL [R1+0x6f80], R13 ;  /* 0x006f800d01007387 */ /* 0x0001e60000100800 */
[----:B0-----:R-:W3:Y:S01]  /*37f30*/  LDL.LU R13, [R1+0xc0] ;  /* 0x0000c000010d7983 */ /* 0x001ee20000300800 */
[----:B--2---:R-:W-:-:S05]  /*37f40*/  LOP3.LUT R5, R5, 0x20, RZ, 0x3c, !PT ;  /* 0x0000002005057812 */ /* 0x004fca00078e3cff */
[----:B------:R0:W-:Y:S01]  /*37f50*/  STS.U16 [R5+0x10200], R8 ;  /* 0x0102000805007388 */ /* 0x0001e20000000400 */
[----:B------:R1:W-:Y:S02]  /*37f60*/  STS.U16 [R5+0x10a00], R9 ;  /* 0x010a000905007388 */ /* 0x0003e40000000400 */
[----:B------:R2:W-:Y:S02]  /*37f70*/  STS.U16 [R5+0x11200], R10 ;  /* 0x0112000a05007388 */ /* 0x0005e40000000400 */
[----:B------:R2:W-:Y:S01]  /*37f80*/  STS.U16 [R5+0x11a00], R11 ;  /* 0x011a000b05007388 */ /* 0x0005e20000000400 */
[----:B------:R2:W-:Y:S01]  /*37f90*/  STS.U16 [R5+0x12200], R12 ;  /* 0x0122000c05007388 */ /* 0x0005e20000000400 */
[----:B------:R2:W-:Y:S03]  /*37fa0*/  STS.U16 [R5+0x12a00], R26 ;  /* 0x012a001a05007388 */ /* 0x0005e60000000400 */
[----:B0-----:R-:W2:Y:S01]  /*37fb0*/  LDL.LU R8, [R1+0x6fb0] ;  /* 0x006fb00001087983 */ /* 0x001ea20000300800 */
[----:B-1----:R-:W2:Y:S02]  /*37fc0*/  LDL.LU R9, [R1+0x6fac] ;  /* 0x006fac0001097983 */ /* 0x002ea40000300800 */
[----:B--2---:R-:W2:Y:S01]  /*37fd0*/  LDL.LU R10, [R1+0x6fa8] ;  /* 0x006fa800010a7983 */ /* 0x004ea20000300800 */
[----:B------:R-:W2:Y:S04]  /*37fe0*/  LDL.LU R11, [R1+0x6fa4] ;  /* 0x006fa400010b7983 */ /* 0x000ea80000300800 */
[----:B------:R-:W2:Y:S01]  /*37ff0*/  LDL.LU R12, [R1+0x6fa0] ;  /* 0x006fa000010c7983 */ /* 0x000ea20000300800 */
[----:B------:R-:W2:Y:S03]  /*38000*/  LDL.LU R26, [R1+0x6f9c] ;  /* 0x006f9c00011a7983 */ /* 0x000ea60000300800 */
[----:B---3--:R0:W-:Y:S04]  /*38010*/  STS.U16 [R5+0x13200], R13 ;  /* 0x0132000d05007388 */ /* 0x0081e80000000400 */
[----:B0-----:R-:W3:Y:S04]  /*38020*/  LDL.LU R13, [R1+0x70] ;  /* 0x00007000010d7983 */ /* 0x001ee80000300800 */
[----:B---3--:R0:W-:Y:S04]  /*38030*/  STL [R1+0x6f84], R13 ;  /* 0x006f840d01007387 */ /* 0x0081e80000100800 */
[----:B0-----:R-:W3:Y:S04]  /*38040*/  LDL.LU R13, [R1+0x74] ;  /* 0x00007400010d7983 */ /* 0x001ee80000300800 */
[----:B---3--:R0:W-:Y:S04]  /*38050*/  STL [R1+0x6f88], R13 ;  /* 0x006f880d01007387 */ /* 0x0081e80000100800 */
[----:B0-----:R-:W3:Y:S04]  /*38060*/  LDL.LU R13, [R1+0x7c] ;  /* 0x00007c00010d7983 */ /* 0x001ee80000300800 */
[----:B---3--:R0:W-:Y:S04]  /*38070*/  STL [R1+0x6f8c], R13 ;  /* 0x006f8c0d01007387 */ /* 0x0081e80000100800 */
[----:B0-----:R-:W3:Y:S04]  /*38080*/  LDL.LU R13, [R1+0x80] ;  /* 0x00008000010d7983 */ /* 0x001ee80000300800 */
[----:B---3--:R0:W-:Y:S04]  /*38090*/  STL [R1+0x6f90], R13 ;  /* 0x006f900d01007387 */ /* 0x0081e80000100800 */
[----:B0-----:R-:W3:Y:S01]  /*380a0*/  LDL.LU R13, [R1+0x84] ;  /* 0x00008400010d7983 */ /* 0x001ee20000300800 */
[----:B------:R-:W-:Y:S02]  /*380b0*/  STS.U16 [R5+0x13a00], R0 ;  /* 0x013a000005007388 */ /* 0x000fe40000000400 */
[----:B------:R-:W-:Y:S02]  /*380c0*/  STS.U16 [R5+0x14200], R14 ;  /* 0x0142000e05007388 */ /* 0x000fe40000000400 */
[----:B------:R-:W-:Y:S01]  /*380d0*/  STS.U16 [R5+0x14a00], R29 ;  /* 0x014a001d05007388 */ /* 0x000fe20000000400 */
[----:B------:R-:W-:Y:S01]  /*380e0*/  STS.U16 [R5+0x15200], R27 ;  /* 0x0152001b05007388 */ /* 0x000fe20000000400 */
[----:B------:R-:W-:Y:S02]  /*380f0*/  STS.U16 [R5+0x15a00], R25 ;  /* 0x015a001905007388 */ /* 0x000fe40000000400 */
[----:B------:R-:W-:Y:S02]  /*38100*/  STS.U16 [R5+0x16200], R23 ;  /* 0x0162001705007388 */ /* 0x000fe40000000400 */
[----:B------:R-:W-:Y:S01]  /*38110*/  STS.U16 [R5+0x16a00], R21 ;  /* 0x016a001505007388 */ /* 0x000fe20000000400 */
[----:B---3--:R0:W-:Y:S04]  /*38120*/  STL [R1+0x6f94], R13 ;  /* 0x006f940d01007387 */ /* 0x0081e80000100800 */
        /* <DEDUP_REMOVED lines=9> */
[----:B------:R0:W-:Y:S01]  /*381c0*/  STS.U16 [R5+0x1b200], R28 ;  /* 0x01b2001c05007388 */ /* 0x0001e20000000400 */
[----:B------:R-:W-:-:S02]  /*381d0*/  IMAD.SHL.U32 R7, R7, 0x2, RZ ;  /* 0x0000000207077824 */ /* 0x000fc400078e00ff */
[----:B------:R1:W-:Y:S02]  /*381e0*/  STS.U16 [R5+0x1ba00], R3 ;  /* 0x01ba000305007388 */ /* 0x0003e40000000400 */
[----:B------:R0:W-:Y:S01]  /*381f0*/  STS.U16 [R5+0x1c200], R4 ;  /* 0x01c2000405007388 */ /* 0x0001e20000000400 */
[----:B------:R-:W-:Y:S04]  /*38200*/  STS.U16 [R5+0x1ca00], R6 ;  /* 0x01ca000605007388 */ /* 0x000fe80000000400 */
[----:B---3--:R3:W-:Y:S01]  /*38210*/  STL [R1+0x6f98], R13 ;  /* 0x006f980d01007387 */ /* 0x0087e20000100800 */
[----:B0-----:R-:W4:Y:S02]  /*38220*/  LDL.LU R28, [R1+0x6c] ;  /* 0x00006c00011c7983 */ /* 0x001f240000300800 */
        /* <DEDUP_REMOVED lines=14> */
[----:B-1----:R-:W4:Y:S01]  /*38310*/  LDL.LU R3, [R1+0x2c] ;  /* 0x00002c0001037983 */ /* 0x002f220000300800 */
[----:B------:R-:W4:Y:S01]  /*38320*/  LDL.LU R4, [R1+0x24] ;  /* 0x0000240001047983 */ /* 0x000f220000300800 */
[----:B---3--:R-:W-:Y:S01]  /*38330*/  LOP3.LUT R13, R7, 0x20, RZ, 0x3c, !PT ;  /* 0x00000020070d7812 */ /* 0x008fe200078e3cff */
[----:B------:R-:W4:Y:S01]  /*38340*/  LDL.LU R5, [R1+0x1c] ;  /* 0x00001c0001057983 */ /* 0x000f220000300800 */
[----:B------:R-:W4:Y:S01]  /*38350*/  LDL.LU R6, [R1+0x14] ;  /* 0x0000140001067983 */ /* 0x000f220000300800 */
[----:B------:R-:W4:Y:S02]  /*38360*/  LDL.LU R7, [R1+0xc] ;  /* 0x00000c0001077983 */ /* 0x000f240000300800 */
[----:B--2---:R-:W-:Y:S01]  /*38370*/  STL [R1+0x6de4], R26 ;  /* 0x006de41a01007387 */ /* 0x004fe20000100800 */
[----:B------:R-:W-:Y:S01]  /*38380*/  STS.U16 [R13+0x1d200], R26 ;  /* 0x01d2001a0d007388 */ /* 0x000fe20000000400 */
[----:B------:R-:W-:Y:S02]  /*38390*/  STL [R1+0x6dec], R26 ;  /* 0x006dec1a01007387 */ /* 0x000fe40000100800 */
[----:B------:R-:W-:Y:S02]  /*383a0*/  STL [R1+0x6df4], R26 ;  /* 0x006df41a01007387 */ /* 0x000fe40000100800 */
[----:B------:R-:W-:Y:S01]  /*383b0*/  STS.U16 [R13+0x1da00], R12 ;  /* 0x01da000c0d007388 */ /* 0x000fe20000000400 */
[----:B------:R-:W-:Y:S04]  /*383c0*/  STL [R1+0x6dfc], R26 ;  /* 0x006dfc1a01007387 */ /* 0x000fe80000100800 */
[----:B------:R-:W-:Y:S01]  /*383d0*/  STS.U16 [R13+0x1e200], R11 ;  /* 0x01e2000b0d007388 */ /* 0x000fe20000000400 */
[----:B------:R-:W-:Y:S02]  /*383e0*/  STL [R1+0x6e04], R26 ;  /* 0x006e041a01007387 */ /* 0x000fe40000100800 */
[----:B------:R-:W-:Y:S02]  /*383f0*/  STS.U16 [R13+0x1ea00], R10 ;  /* 0x01ea000a0d007388 */ /* 0x000fe40000000400 */
[----:B------:R-:W-:Y:S01]  /*38400*/  STS.U16 [R13+0x1f200], R9 ;  /* 0x01f200090d007388 */ /* 0x000fe20000000400 */
[----:B------:R-:W-:Y:S01]  /*38410*/  STL [R1+0x6df8], R9 ;  /* 0x006df80901007387 */ /* 0x000fe20000100800 */
[----:B------:R-:W-:Y:S03]  /*38420*/  STL [R1+0x6e00], R9 ;  /* 0x006e000901007387 */ /* 0x000fe60000100800 */
[----:B------:R0:W-:Y:S04]  /*38430*/  STS.U16 [R13+0x1fa00], R8 ;  /* 0x01fa00080d007388 */ /* 0x0001e80000000400 */
[----:B0-----:R-:W2:Y:S01]  /*38440*/  LDL.LU R13, [R1+0x6f98] ;  /* 0x006f9800010d7983 */ /* 0x001ea20000300800 */
[----:B------:R-:W-:-:S05]  /*38450*/  LOP3.LUT R24, R15, 0x30, RZ, 0x3c, !PT ;  /* 0x000000300f187812 */ /* 0x000fca00078e3cff */
[----:B--2---:R0:W-:Y:S04]  /*38460*/  STS.U16 [R24+0x10300], R13 ;  /* 0x0103000d18007388 */ /* 0x0041e80000000400 */
[----:B0-----:R-:W2:Y:S04]  /*38470*/  LDL.LU R13, [R1+0x6f94] ;  /* 0x006f9400010d7983 */ /* 0x001ea80000300800 */
        /* <DEDUP_REMOVED lines=8> */
[----:B--2---:R0:W-:Y:S01]  /*38500*/  STS.U16 [R24+0x12b00], R13 ;  /* 0x012b000d18007388 */ /* 0x0041e20000000400 */
[----:B----4-:R1:W-:Y:S02]  /*38510*/  STS.U16 [R24+0x13300], R28 ;  /* 0x0133001c18007388 */ /* 0x0103e40000000400 */
[----:B------:R2:W-:Y:S02]  /*38520*/  STS.U16 [R24+0x13b00], R0 ;  /* 0x013b000018007388 */ /* 0x0005e40000000400 */
[----:B------:R4:W-:Y:S01]  /*38530*/  STS.U16 [R24+0x14300], R14 ;  /* 0x0143000e18007388 */ /* 0x0009e20000000400 */
[----:B------:R4:W-:Y:S01]  /*38540*/  STS.U16 [R24+0x14b00], R29 ;  /* 0x014b001d18007388 */ /* 0x0009e20000000400 */
[----:B------:R4:W-:Y:S03]  /*38550*/  STS.U16 [R24+0x15300], R27 ;  /* 0x0153001b18007388 */ /* 0x0009e60000000400 */
[----:B0-----:R-:W3:Y:S01]  /*38560*/  LDL.LU R13, [R1+0x6f80] ;  /* 0x006f8000010d7983 */ /* 0x001ee20000300800 */
[----:B-1----:R-:W3:Y:S02]  /*38570*/  LDL.LU R28, [R1+0x8] ;  /* 0x00000800011c7983 */ /* 0x002ee40000300800 */
[----:B--2---:R-:W2:Y:S02]  /*38580*/  LDL.LU R0, [R1+0x6f7c] ;  /* 0x006f7c0001007983 */ /* 0x004ea40000300800 */
[----:B----4-:R-:W4:Y:S01]  /*38590*/  LDL.LU R14, [R1+0x6f78] ;  /* 0x006f7800010e7983 */ /* 0x010f220000300800 */
[----:B------:R-:W2:Y:S01]  /*385a0*/  LDL.LU R29, [R1+0x6f74] ;  /* 0x006f7400011d7983 */ /* 0x000ea20000300800 */
[----:B------:R-:W2:Y:S03]  /*385b0*/  LDL.LU R27, [R1+0x6f70] ;  /* 0x006f7000011b7983 */ /* 0x000ea60000300800 */
[----:B------:R0:W-:Y:S01]  /*385c0*/  STS.U16 [R24+0x15b00], R25 ;  /* 0x015b001918007388 */ /* 0x0001e20000000400 */
[----:B------:R1:W-:Y:S02]  /*385d0*/  STS.U16 [R24+0x16300], R23 ;  /* 0x0163001718007388 */ /* 0x0003e40000000400 */
[----:B------:R1:W-:Y:S02]  /*385e0*/  STS.U16 [R24+0x16b00], R21 ;  /* 0x016b001518007388 */ /* 0x0003e40000000400 */
[----:B------:R1:W-:Y:S01]  /*385f0*/  STS.U16 [R24+0x17300], R19 ;  /* 0x0173001318007388 */ /* 0x0003e20000000400 */
[----:B------:R1:W-:Y:S01]  /*38600*/  STS.U16 [R24+0x17b00], R17 ;  /* 0x017b001118007388 */ /* 0x0003e20000000400 */
[----:B------:R1:W-:Y:S03]  /*38610*/  STS.U16 [R24+0x18300], R16 ;  /* 0x0183001018007388 */ /* 0x0003e60000000400 */
[----:B0-----:R-:W2:Y:S01]  /*38620*/  LDL.LU R25, [R1+0x6f6c] ;  /* 0x006f6c0001197983 */ /* 0x001ea20000300800 */
[----:B-1----:R-:W2:Y:S03]  /*38630*/  LDL.LU R23, [R1+0x6f68] ;  /* 0x006f680001177983 */ /* 0x002ea60000300800 */
[----:B------:R-:W2:Y:S01]  /*38640*/  LDL.LU R21, [R1+0x6f64] ;  /* 0x006f640001157983 */ /* 0x000ea20000300800 */
[----:B------:R-:W2:Y:S03]  /*38650*/  LDL.LU R19, [R1+0x6f60] ;  /* 0x006f600001137983 */ /* 0x000ea60000300800 */
        /* <DEDUP_REMOVED lines=16> */
[----:B------:R1:W-:Y:S01]  /*38760*/  STS.U16 [R24+0x1cb00], R7 ;  /* 0x01cb000718007388 */ /* 0x0003e20000000400 */
[----:B0-----:R-:W2:Y:S01]  /*38770*/  LDL.LU R5, [R1+0x6f3c] ;  /* 0x006f3c0001057983 */ /* 0x001ea20000300800 */
[----:B-1----:R-:W2:Y:S02]  /*38780*/  LDL.LU R6, [R1+0x6f38] ;  /* 0x006f380001067983 */ /* 0x002ea40000300800 */
[----:B------:R-:W2:Y:S02]  /*38790*/  LDL.LU R7, [R1+0x6f34] ;  /* 0x006f340001077983 */ /* 0x000ea40000300800 */
[----:B--2---:R-:W-:Y:S01]  /*387a0*/  STS.U16 [R24+0x1d300], R7 ;  /* 0x01d3000718007388 */ /* 0x004fe20000000400 */
[----:B------:R-:W-:Y:S02]  /*387b0*/  STS.U16 [R24+0x1db00], R6 ;  /* 0x01db000618007388 */ /* 0x000fe40000000400 */
[----:B------:R-:W-:Y:S01]  /*387c0*/  STS.U16 [R24+0x1e300], R5 ;  /* 0x01e3000518007388 */ /* 0x000fe20000000400 */
[----:B------:R-:W-:Y:S01]  /*387d0*/  STL [R1+0x6de8], R5 ;  /* 0x006de80501007387 */ /* 0x000fe20000100800 */
[----:B------:R-:W-:Y:S02]  /*387e0*/  STS.U16 [R24+0x1eb00], R4 ;  /* 0x01eb000418007388 */ /* 0x000fe40000000400 */
[----:B------:R-:W-:Y:S02]  /*387f0*/  STL [R1+0x6df0], R5 ;  /* 0x006df00501007387 */ /* 0x000fe40000100800 */
[----:B------:R0:W-:Y:S01]  /*38800*/  STS.U16 [R24+0x1f300], R3 ;  /* 0x01f3000318007388 */ /* 0x0001e20000000400 */
[----:B------:R1:W-:Y:S04]  /*38810*/  STS.U16 [R24+0x1fb00], R2 ;  /* 0x01fb000218007388 */ /* 0x0003e80000000400 */
[----:B0-----:R-:W2:Y:S01]  /*38820*/  LDL.LU R3, [R1] ;  /* 0x0000000001037983 */ /* 0x001ea20000300800 */
[----:B-1----:R-:W2:Y:S02]  /*38830*/  LDL.LU R24, [R1+0x6f30] ;  /* 0x006f300001187983 */ /* 0x002ea40000300800 */
[----:B------:R-:W2:Y:S01]  /*38840*/  LDL.LU R2, [R1+0x4] ;  /* 0x0000040001027983 */ /* 0x000ea20000300800 */
[----:B------:R-:W-:-:S05]  /*38850*/  LOP3.LUT R15, R15, 0x40, RZ, 0x3c, !PT ;  /* 0x000000400f0f7812 */ /* 0x000fca00078e3cff */
[----:B---3--:R0:W-:Y:S04]  /*38860*/  STS.U16 [R15+0x10400], R28 ;  /* 0x0104001c0f007388 */ /* 0x0081e80000000400 */
[----:B0-----:R-:W3:Y:S04]  /*38870*/  LDL.LU R28, [R1+0x6f2c] ;  /* 0x006f2c00011c7983 */ /* 0x001ee80000300800 */
[----:B--2---:R0:W-:Y:S01]  /*38880*/  STS.U16 [R15+0x10c00], R2 ;  /* 0x010c00020f007388 */ /* 0x0041e20000000400 */
[----:B------:R1:W-:Y:S03]  /*38890*/  STS.U16 [R15+0x11400], R3 ;  /* 0x011400030f007388 */ /* 0x0003e60000000400 */
[----:B0-----:R-:W2:Y:S04]  /*388a0*/  LDL R2, [R1+0x1ccc] ;  /* 0x001ccc0001027983 */ /* 0x001ea80000100800 */
[----:B-1----:R-:W2:Y:S01]  /*388b0*/  LDL R3, [R1+0x15cc] ;  /* 0x0015cc0001037983 */ /* 0x002ea20000100800 */
[----:B------:R-:W-:-:S03]  /*388c0*/  PRMT R0, RZ, 0x7610, R0 ;  /* 0x00007610ff007816 */ /* 0x000fc60000000000 */
[----:B---3--:R-:W-:Y:S01]  /*388d0*/  STS.U16 [R15+0x11c00], R28 ;  /* 0x011c001c0f007388 */ /* 0x008fe20000000400 */
[----:B------:R-:W-:Y:S02]  /*388e0*/  STS.U16 [R15+0x12400], R24 ;  /* 0x012400180f007388 */ /* 0x000fe40000000400 */
[----:B------:R-:W-:Y:S02]  /*388f0*/  STS.U16 [R15+0x12c00], R22 ;  /* 0x012c00160f007388 */ /* 0x000fe40000000400 */
[----:B------:R-:W-:Y:S01]  /*38900*/  STS.U16 [R15+0x13400], R20 ;  /* 0x013400140f007388 */ /* 0x000fe20000000400 */
[----:B------:R-:W-:Y:S04]  /*38910*/  STS.U16 [R15+0x13c00], R18 ;  /* 0x013c00120f007388 */ /* 0x000fe80000000400 */
[----:B--2---:R-:W2:Y:S01]  /*38920*/  @!P0 LDG.E.U16 R0, [R2.64] ;  /* 0x0000000602008981 */ /* 0x004ea2000c1e1500 */
[----:B------:R-:W-:Y:S02]  /*38930*/  STS.U16 [R15+0x14400], R16 ;  /* 0x014400100f007388 */ /* 0x000fe40000000400 */
[----:B------:R-:W-:Y:S02]  /*38940*/  STS.U16 [R15+0x14c00], R17 ;  /* 0x014c00110f007388 */ /* 0x000fe40000000400 */
[----:B------:R-:W-:Y:S01]  /*38950*/  STS.U16 [R15+0x15400], R19 ;  /* 0x015400130f007388 */ /* 0x000fe20000000400 */
[----:B------:R-:W-:Y:S01]  /*38960*/  STS.U16 [R15+0x15c00], R21 ;  /* 0x015c00150f007388 */ /* 0x000fe20000000400 */
[----:B------:R-:W-:Y:S02]  /*38970*/  STS.U16 [R15+0x16400], R23 ;  /* 0x016400170f007388 */ /* 0x000fe40000000400 */
[----:B------:R-:W-:Y:S02]  /*38980*/  STS.U16 [R15+0x16c00], R25 ;  /* 0x016c00190f007388 */ /* 0x000fe40000000400 */
[----:B------:R-:W-:Y:S01]  /*38990*/  STS.U16 [R15+0x17400], R27 ;  /* 0x0174001b0f007388 */ /* 0x000fe20000000400 */
[----:B------:R0:W-:Y:S04]  /*389a0*/  STS.U16 [R15+0x17c00], R29 ;  /* 0x017c001d0f007388 */ /* 0x0001e80000000400 */
[----:B0-----:R-:W3:Y:S04]  /*389b0*/  LDL.LU R15, [R1+0x6f28] ;  /* 0x006f2800010f7983 */ /* 0x001ee80000300800 */
[----:B--2---:R0:W-:Y:S04]  /*389c0*/  STL [R1+0x154], R0 ;  /* 0x0001540001007387 */ /* 0x0041e80000100800 */
[----:B0-----:R-:W2:Y:S01]  /*389d0*/  LDL.LU R0, [R1+0x6f24] ;  /* 0x006f240001007983 */ /* 0x001ea20000300800 */
[----:B------:R-:W2:Y:S02]  /*389e0*/  LDL R2, [R1+0x15c8] ;  /* 0x0015c80001027983 */ /* 0x000ea40000100800 */
[----:B------:R-:W2:Y:S01]  /*389f0*/  LDL R3, [R1+0x1cc8] ;  /* 0x001cc80001037983 */ /* 0x000ea20000100800 */
[----:B---3--:R-:W-:-:S02]  /*38a00*/  PRMT R15, RZ, 0x7610, R15 ;  /* 0x00007610ff0f7816 */ /* 0x008fc4000000000f */
[----:B--2---:R-:W-:-:S04]  /*38a10*/  @!P0 LOP3.LUT R3, R3, R2, RZ, 0x3c, !PT ;  /* 0x0000000203038212 */ /* 0x004fc800078e3cff */
        /* <DEDUP_REMOVED lines=596> */
[----:B------:R0:W2:Y:S04]  /*3af60*/  @!P0 LDG.E.U16 R15, [R2.64] ;  /* 0x00000006020f8981 */ /* 0x0000a8000c1e1500 */
[----:B0-----:R-:W4:Y:S04]  /*3af70*/  LDL R2, [R1+0x1798] ;  /* 0x0017980001027983 */ /* 0x001f280000100800 */
[----:B------:R-:W4:Y:S01]  /*3af80*/  LDL R3, [R1+0x179c] ;  /* 0x00179c0001037983 */ /* 0x000f220000100800 */
[----:B---3--:R-:W-:Y:S02]  /*3af90*/  PRMT R14, RZ, 0x7610, R14 ;  /* 0x00007610ff0e7816 */ /* 0x008fe4000000000e */
[----:B----4-:R-:W-:-:S04]  /*3afa0*/  @!P0 LOP3.LUT R3, R3, R2, RZ, 0x3c, !PT ;  /* 0x0000000203038212 */ /* 0x010fc800078e3cff */
[----:B------:R-:W-:-:S04]  /*3afb0*/  @!P0 LOP3.LUT R2, R3, R2, RZ, 0x3c, !PT ;  /* 0x0000000203028212 */ /* 0x000fc800078e3cff */
[----:B------:R-:W-:-:S05]  /*3afc0*/  @!P0 LOP3.LUT R3, R3, R2, RZ, 0x3c, !PT ;  /* 0x0000000203038212 */ /* 0x000fca00078e3cff */
[----:B------:R-:W3:Y:S04]  /*3afd0*/  @!P0 LDG.E.U16 R14, [R2.64] ;  /* 0x00000006020e8981 */ /* 0x000ee8000c1e1500 */
[----:B--2---:R0:W-:Y:S04]  /*3afe0*/  STL [R1+0x48], R15 ;  /* 0x0000480f01007387 */ /* 0x0041e80000100800 */
[----:B0-----:R-:W2:Y:S04]  /*3aff0*/  LDL R15, [R1+0x165c] ;  /* 0x00165c00010f7983 */ /* 0x001ea80000100800 */
        /* <DEDUP_REMOVED lines=35> */
[----:B------:R-:W2:Y:S01]  /*3b230*/  @!P0 LDG.E.U16 R14, [R2.64] ;  /* 0x00000006020e8981 */ /* 0x000ea2000c1e1500 */
[----:B---3--:R-:W-:-:S03]  /*3b240*/  PRMT R0, RZ, 0x7610, R0 ;  /* 0x00007610ff007816 */ /* 0x008fc60000000000 */
[----:B--2---:R0:W-:Y:S04]  /*3b250*/  STL [R1+0x24], R14 ;  /* 0x0000240e01007387 */ /* 0x0041e80000100800 */
[----:B0-----:R-:W2:Y:S01]  /*3b260*/  LDL.LU R14, [R1+0x6e08] ;  /* 0x006e0800010e7983 */ /* 0x001ea20000300800 */
[----:B------:R-:W3:Y:S02]  /*3b270*/  LDL R3, [R1+0x1658] ;  /* 0x0016580001037983 */ /* 0x000ee40000100800 */
[----:B------:R-:W-:Y:S01]  /*3b280*/  @!P0 IMAD.MOV.U32 R2, RZ, RZ, R15 ;  /* 0x000000ffff028224 */ /* 0x000fe200078e000f */
[----:B------:R-:W-:Y:S02]  /*3b290*/  PRMT R29, RZ, 0x7610, R29 ;  /* 0x00007610ff1d7816 */ /* 0x000fe4000000001d */
[----:B------:R-:W-:-:S02]  /*3b2a0*/  PRMT R13, RZ, 0x7610, R13 ;  /* 0x00007610ff0d7816 */ /* 0x000fc4000000000d */
[----:B------:R-:W-:Y:S02]  /*3b2b0*/  PRMT R12, RZ, 0x7610, R12 ;  /* 0x00007610ff0c7816 */ /* 0x000fe4000000000c */
[----:B------:R-:W-:Y:S02]  /*3b2c0*/  PRMT R11, RZ, 0x7610, R11 ;  /* 0x00007610ff0b7816 */ /* 0x000fe4000000000b */
[----:B------:R-:W-:Y:S01]  /*3b2d0*/  PRMT R10, RZ, 0x7610, R10 ;  /* 0x00007610ff0a7816 */ /* 0x000fe2000000000a */
[----:B------:R-:W4:Y:S04]  /*3b2e0*/  LDL R15, [R1+0x1794] ;  /* 0x00179400010f7983 */ /* 0x000f280000100800 */
[----:B---3--:R0:W3:Y:S04]  /*3b2f0*/  @!P0 LDG.E.U16 R0, [R2.64] ;  /* 0x0000000602008981 */ /* 0x0080e8000c1e1500 */
[----:B0-----:R-:W2:Y:S04]  /*3b300*/  LDL R2, [R1+0x1618] ;  /* 0x0016180001027983 */ /* 0x001ea80000100800 */
[----:B------:R-:W2:Y:S02]  /*3b310*/  LDL R3, [R1+0x161c] ;  /* 0x00161c0001037983 */ /* 0x000ea40000100800 */
[----:B--2---:R-:W-:-:S04]  /*3b320*/  @!P0 LOP3.LUT R3, R3, R2, RZ, 0x3c, !PT ;  /* 0x0000000203038212 */ /* 0x004fc800078e3cff */
[----:B------:R-:W-:-:S04]  /*3b330*/  @!P0 LOP3.LUT R2, R3, R2, RZ, 0x3c, !PT ;  /* 0x0000000203028212 */ /* 0x000fc800078e3cff */
[----:B------:R-:W-:-:S05]  /*3b340*/  @!P0 LOP3.LUT R3, R3, R2, RZ, 0x3c, !PT ;  /* 0x0000000203038212 */ /* 0x000fca00078e3cff */
[----:B------:R0:W2:Y:S04]  /*3b350*/  @!P0 LDG.E.U16 R29, [R2.64] ;  /* 0x00000006021d8981 */ /* 0x0000a8000c1e1500 */
        /* <DEDUP_REMOVED lines=24> */
[----:B0-----:R-:W2:Y:S01]  /*3b4e0*/  LDL R3, [R1+0x1790] ;  /* 0x0017900001037983 */ /* 0x001ea20000100800 */
[----:B------:R-:W-:Y:S01]  /*3b4f0*/  PRMT R14, RZ, 0x7610, R14 ;  /* 0x00007610ff0e7816 */ /* 0x000fe2000000000e */
[----:B----4-:R-:W-:Y:S01]  /*3b500*/  @!P0 IMAD.MOV.U32 R2, RZ, RZ, R15 ;  /* 0x000000ffff028224 */ /* 0x010fe200078e000f */
[----:B------:R-:W-:Y:S01]  /*3b510*/  PRMT R26, RZ, 0x7610, R26 ;  /* 0x00007610ff1a7816 */ /* 0x000fe2000000001a */
[----:B------:R-:W4:Y:S04]  /*3b520*/  LDL R15, [R1+0x1610] ;  /* 0x00161000010f7983 */ /* 0x000f280000100800 */
[----:B--2---:R0:W2:Y:S04]  /*3b530*/  @!P0 LDG.E.U16 R14, [R2.64] ;  /* 0x00000006020e8981 */ /* 0x0040a8000c1e1500 */
[----:B0-----:R-:W2:Y:S04]  /*3b540*/  LDL R2, [R1+0x1750] ;  /* 0x0017500001027983 */ /* 0x001ea80000100800 */
        /* <DEDUP_REMOVED lines=42> */
[----:B------:R3:W2:Y:S01]  /*3b7f0*/  @!P0 LDG.E.U16 R26, [R2.64] ;  /* 0x00000006021a8981 */ /* 0x0006a2000c1e1500 */
[----:B------:R-:W-:Y:S01]  /*3b800*/  PRMT R28, RZ, 0x7610, R28 ;  /* 0x00007610ff1c7816 */ /* 0x000fe2000000001c */
[----:B---3--:R-:W-:Y:S02]  /*3b810*/  @!P0 IMAD.MOV.U32 R2, RZ, RZ, R14 ;  /* 0x000000ffff028224 */ /* 0x008fe400078e000e */
[----:B----4-:R-:W-:-:S05]  /*3b820*/  @!P0 IMAD.MOV.U32 R3, RZ, RZ, R15 ;  /* 0x000000ffff038224 */ /* 0x010fca00078e000f */
[----:B------:R0:W3:Y:S04]  /*3b830*/  @!P0 LDG.E.U16 R28, [R2.64] ;  /* 0x00000006021c8981 */ /* 0x0000e8000c1e1500 */
[----:B--2---:R1:W-:Y:S04]  /*3b840*/  STL [R1+0x4], R26 ;  /* 0x0000041a01007387 */ /* 0x0043e80000100800 */
[----:B-1----:R-:W2:Y:S01]  /*3b850*/  LDL.LU R26, [R1+0x6df4] ;  /* 0x006df400011a7983 */ /* 0x002ea20000300800 */
[----:B0-----:R-:W4:Y:S02]  /*3b860*/  LDL R2, [R1+0x15e8] ;  /* 0x0015e80001027983 */ /* 0x001f240000100800 */
[----:B------:R-:W4:Y:S01]  /*3b870*/  LDL R3, [R1+0x1d0c] ;  /* 0x001d0c0001037983 */ /* 0x000f220000100800 */
[----:B------:R-:W-:Y:S01]  /*3b880*/  PRMT R9, RZ, 0x7610, R9 ;  /* 0x00007610ff097816 */ /* 0x000fe20000000009 */
[----:B------:R-:W2:Y:S04]  /*3b890*/  LDL R15, [R1+0x1d90] ;  /* 0x001d9000010f7983 */ /* 0x000ea80000100800 */
[----:B------:R-:W2:Y:S01]  /*3b8a0*/  LDL R14, [R1+0x1dbc] ;  /* 0x001dbc00010e7983 */ /* 0x000ea20000100800 */
[----:B---3--:R-:W-:Y:S01]  /*3b8b0*/  STL [R1+0x6dc0], R28 ;  /* 0x006dc01c01007387 */ /* 0x008fe20000100800 */
[----:B----4-:R-:W-:-:S04]  /*3b8c0*/  @!P0 LOP3.LUT R3, R3, R2, RZ, 0x3c, !PT ;  /* 0x0000000203038212 */ /* 0x010fc800078e3cff */
[----:B------:R-:W-:-:S04]  /*3b8d0*/  @!P0 LOP3.LUT R2, R3, R2, RZ, 0x3c, !PT ;  /* 0x0000000203028212 */ /* 0x000fc800078e3cff */
[----:B------:R-:W-:-:S05]  /*3b8e0*/  @!P0 LOP3.LUT R3, R3, R2, RZ, 0x3c, !PT ;  /* 0x0000000203038212 */ /* 0x000fca00078e3cff */
[----:B------:R0:W3:Y:S04]  /*3b8f0*/  @!P0 LDG.E.U16 R9, [R2.64] ;  /* 0x0000000602098981 */ /* 0x0000e8000c1e1500 */
[----:B0-----:R-:W4:Y:S04]  /*3b900*/  LDL R2, [R1+0x1d10] ;  /* 0x001d100001027983 */ /* 0x001f280000100800 */
[----:B------:R-:W4:Y:S01]  /*3b910*/  LDL R3, [R1+0x1d4c] ;  /* 0x001d4c0001037983 */ /* 0x000f220000100800 */
[----:B------:R-:W-:-:S03]  /*3b920*/  PRMT R8, RZ, 0x7610, R8 ;  /* 0x00007610ff087816 */ /* 0x000fc60000000008 */
[----:B---3--:R0:W-:Y:S04]  /*3b930*/  STL [R1+0x6dc4], R9 ;  /* 0x006dc40901007387 */ /* 0x0081e80000100800 */
[----:B0-----:R-:W3:Y:S01]  /*3b940*/  LDL R9, [R1+0x1d8c] ;  /* 0x001d8c0001097983 */ /* 0x001ee20000100800 */
[----:B----4-:R-:W-:-:S04]  /*3b950*/  @!P0 LOP3.LUT R3, R3, R2, RZ, 0x3c, !PT ;  /* 0x0000000203038212 */ /* 0x010fc800078e3cff */
[----:B------:R-:W-:-:S04]  /*3b960*/  @!P0 LOP3.LUT R2, R3, R2, RZ, 0x3c, !PT ;  /* 0x0000000203028212 */ /* 0x000fc800078e3cff */
[----:B------:R-:W-:-:S05]  /*3b970*/  @!P0 LOP3.LUT R3, R3, R2, RZ, 0x3c, !PT ;  /* 0x0000000203038212 */ /* 0x000fca00078e3cff */
[----:B------:R0:W4:Y:S04]  /*3b980*/  @!P0 LDG.E.U16 R8, [R2.64] ;  /* 0x0000000602088981 */ /* 0x000128000c1e1500 */
[----:B0-----:R-:W2:Y:S01]  /*3b990*/  LDL R3, [R1+0x1d50] ;  /* 0x001d500001037983 */ /* 0x001ea20000100800 */
[----:B------:R-:W-:Y:S01]  /*3b9a0*/  PRMT R7, RZ, 0x7610, R7 ;  /* 0x00007610ff077816 */ /* 0x000fe20000000007 */
[----:B---3--:R-:W-:-:S05]  /*3b9b0*/  @!P0 IMAD.MOV.U32 R2, RZ, RZ, R9 ;  /* 0x000000ffff028224 */ /* 0x008fca00078e0009 */
[----:B--2---:R0:W2:Y:S01]  /*3b9c0*/  @!P0 LDG.E.U16 R7, [R2.64] ;  /* 0x0000000602078981 */ /* 0x0040a2000c1e1500 */
[----:B------:R-:W-:-:S03]  /*3b9d0*/  PRMT R6, RZ, 0x7610, R6 ;  /* 0x00007610ff067816 */ /* 0x000fc60000000006 */
[----:B----4-:R1:W-:Y:S01]  /*3b9e0*/  STL [R1+0x6dc8], R8 ;  /* 0x006dc80801007387 */ /* 0x0103e20000100800 */
[----:B0-----:R-:W-:Y:S02]  /*3b9f0*/  @!P0 IMAD.MOV.U32 R2, RZ, RZ, R14 ;  /* 0x000000ffff028224 */ /* 0x001fe400078e000e */
[----:B------:R-:W-:-:S05]  /*3ba00*/  @!P0 IMAD.MOV.U32 R3, RZ, RZ, R15 ;  /* 0x000000ffff038224 */ /* 0x000fca00078e000f */
[----:B------:R0:W3:Y:S04]  /*3ba10*/  @!P0 LDG.E.U16 R6, [R2.64] ;  /* 0x0000000602068981 */ /* 0x0000e8000c1e1500 */
[----:B--2---:R2:W-:Y:S01]  /*3ba20*/  STL [R1+0x6dcc], R7 ;  /* 0x006dcc0701007387 */ /* 0x0045e20000100800 */
[----:B0-----:R-:W4:Y:S02]  /*3ba30*/  LDL R2, [R1+0x1788] ;  /* 0x0017880001027983 */ /* 0x001f240000100800 */
[----:B------:R-:W4:Y:S01]  /*3ba40*/  LDL R3, [R1+0x178c] ;  /* 0x00178c0001037983 */ /* 0x000f220000100800 */
[----:B------:R-:W-:Y:S01]  /*3ba50*/  PRMT R5, RZ, 0x7610, R5 ;  /* 0x00007610ff057816 */ /* 0x000fe20000000005 */
[----:B------:R-:W3:Y:S04]  /*3ba60*/  LDL R15, [R1+0x16c8] ;  /* 0x0016c800010f7983 */ /* 0x000ee80000100800 */
[----:B------:R-:W3:Y:S04]  /*3ba70*/  LDL R14, [R1+0x16cc] ;  /* 0x0016cc00010e7983 */ /* 0x000ee80000100800 */
[----:B------:R-:W3:Y:S04]  /*3ba80*/  LDL R9, [R1+0x1688] ;  /* 0x0016880001097983 */ /* 0x000ee80000100800 */
[----:B-1----:R-:W3:Y:S04]  /*3ba90*/  LDL R8, [R1+0x168c] ;  /* 0x00168c0001087983 */ /* 0x002ee80000100800 */
[----:B--2---:R-:W2:Y:S01]  /*3baa0*/  LDL R7, [R1+0x174c] ;  /* 0x00174c0001077983 */ /* 0x004ea20000100800 */
[----:B----4-:R-:W-:-:S04]  /*3bab0*/  @!P0 LOP3.LUT R3, R3, R2, RZ, 0x3c, !PT ;  /* 0x0000000203038212 */ /* 0x010fc800078e3cff */
[----:B------:R-:W-:-:S04]  /*3bac0*/  @!P0 LOP3.LUT R2, R3, R2, RZ, 0x3c, !PT ;  /* 0x0000000203028212 */ /* 0x000fc800078e3cff */
[----:B------:R-:W-:-:S05]  /*3bad0*/  @!P0 LOP3.LUT R3, R3, R2, RZ, 0x3c, !PT ;  /* 0x0000000203038212 */ /* 0x000fca00078e3cff */
[----:B------:R-:W4:Y:S04]  /*3bae0*/  @!P0 LDG.E.U16 R5, [R2.64] ;  /* 0x0000000602058981 */ /* 0x000f28000c1e1500 */
[----:B---3--:R-:W-:Y:S01]  /*3baf0*/  STL [R1+0x6dd0], R6 ;  /* 0x006dd00601007387 */ /* 0x008fe20000100800 */
[----:B------:R-:W-:-:S03]  /*3bb00*/  PRMT R26, RZ, 0x7610, R26 ;  /* 0x00007610ff1a7816 */ /* 0x000fc6000000001a */
[----:B----4-:R0:W-:Y:S04]  /*3bb10*/  STL [R1+0x1c], R5 ;  /* 0x00001c0501007387 */ /* 0x0101e80000100800 */
[----:B0-----:R-:W3:Y:S01]  /*3bb20*/  LDL.LU R5, [R1+0x6df0] ;  /* 0x006df00001057983 */ /* 0x001ee20000300800 */
[----:B------:R-:W4:Y:S02]  /*3bb30*/  LDL R3, [R1+0x1748] ;  /* 0x0017480001037983 */ /* 0x000f240000100800 */
[----:B--2---:R-:W-:Y:S02]  /*3bb40*/  @!P0 IMAD.MOV.U32 R2, RZ, RZ, R7 ;  /* 0x000000ffff028224 */ /* 0x004fe400078e0007 */
[----:B------:R-:W2:Y:S04]  /*3bb50*/  LDL R7, [R1+0x164c] ;  /* 0x00164c0001077983 */ /* 0x000ea80000100800 */
[----:B----4-:R-:W4:Y:S04]  /*3bb60*/  @!P0 LDG.E.U16 R26, [R2.64] ;  /* 0x00000006021a8981 */ /* 0x010f28000c1e1500 */
[----:B----4-:R0:W-:Y:S04]  /*3bb70*/  STL [R1+0x18], R26 ;  /* 0x0000181a01007387 */ /* 0x0101e80000100800 */
[----:B0-----:R-:W4:Y:S01]  /*3bb80*/  LDL.LU R26, [R1+0x6dec] ;  /* 0x006dec00011a7983 */ /* 0x001f220000300800 */
[----:B------:R-:W2:Y:S02]  /*3bb90*/  LDL R2, [R1+0x1708] ;  /* 0x0017080001027983 */ /* 0x000ea40000100800 */
[----:B------:R-:W2:Y:S01]  /*3bba0*/  LDL R3, [R1+0x170c] ;  /* 0x00170c0001037983 */ /* 0x000ea20000100800 */
[----:B------:R-:W-:-:S02]  /*3bbb0*/  PRMT R28, RZ, 0x7610, R28 ;  /* 0x00007610ff1c7816 */ /* 0x000fc4000000001c */
[----:B---3--:R-:W-:Y:S02]  /*3bbc0*/  PRMT R5, RZ, 0x7610, R5 ;  /* 0x00007610ff057816 */ /* 0x008fe40000000005 */
[----:B--2---:R-:W-:-:S04]  /*3bbd0*/  @!P0 LOP3.LUT R3, R3, R2, RZ, 0x3c, !PT ;  /* 0x0000000203038212 */ /* 0x004fc800078e3cff */
[----:B------:R-:W-:-:S04]  /*3bbe0*/  @!P0 LOP3.LUT R2, R3, R2, RZ, 0x3c, !PT ;  /* 0x0000000203028212 */ /* 0x000fc800078e3cff */
[----:B------:R-:W-:-:S05]  /*3bbf0*/  @!P0 LOP3.LUT R3, R3, R2, RZ, 0x3c, !PT ;  /* 0x0000000203038212 */ /* 0x000fca00078e3cff */
[----:B------:R0:W2:Y:S01]  /*3bc00*/  @!P0 LDG.E.U16 R28, [R2.64] ;  /* 0x00000006021c8981 */ /* 0x0000a2000c1e1500 */
[----:B----4-:R-:W-:Y:S01]  /*3bc10*/  PRMT R26, RZ, 0x7610, R26 ;  /* 0x00007610ff1a7816 */ /* 0x010fe2000000001a */
[----:B0-----:R-:W-:Y:S02]  /*3bc20*/  @!P0 IMAD.MOV.U32 R2, RZ, RZ, R14 ;  /* 0x000000ffff028224 */ /* 0x001fe400078e000e */
[----:B------:R-:W-:-:S05]  /*3bc30*/  @!P0 IMAD.MOV.U32 R3, RZ, RZ, R15 ;  /* 0x000000ffff038224 */ /* 0x000fca00078e000f */
[----:B------:R0:W3:Y:S02]  /*3bc40*/  @!P0 LDG.E.U16 R5, [R2.64] ;  /* 0x0000000602058981 */ /* 0x0000e4000c1e1500 */
[----:B0-----:R-:W-:Y:S02]  /*3bc50*/  @!P0 IMAD.MOV.U32 R2, RZ, RZ, R8 ;  /* 0x000000ffff028224 */ /* 0x001fe400078e0008 */
[----:B------:R-:W-:-:S05]  /*3bc60*/  @!P0 IMAD.MOV.U32 R3, RZ, RZ, R9 ;  /* 0x000000ffff038224 */ /* 0x000fca00078e0009 */
[----:B------:R-:W4:Y:S04]  /*3bc70*/  @!P0 LDG.E.U16 R26, [R2.64] ;  /* 0x00000006021a8981 */ /* 0x000f28000c1e1500 */
[----:B--2---:R0:W-:Y:S01]  /*3bc80*/  STL [R1+0x14], R28 ;  /* 0x0000141c01007387 */ /* 0x0041e20000100800 */
[----:B------:R-:W2:Y:S02]  /*3bc90*/  LDL R15, [R1+0x15e4] ;  /* 0x0015e400010f7983 */ /* 0x000ea40000100800 */
[----:B------:R-:W2:Y:S01]  /*3bca0*/  LDL R14, [R1+0x1d14] ;  /* 0x001d1400010e7983 */ /* 0x000ea20000100800 */
[----:B0-----:R-:W2:Y:S04]  /*3bcb0*/  LDL R28, [R1+0x160c] ;  /* 0x00160c00011c7983 */ /* 0x001ea80000100800 */
[----:B---3--:R0:W-:Y:S04]  /*3bcc0*/  STL [R1+0x10], R5 ;  /* 0x0000100501007387 */ /* 0x0081e80000100800 */
[----:B0-----:R-:W3:Y:S01]  /*3bcd0*/  LDL.LU R5, [R1+0x6de8] ;  /* 0x006de80001057983 */ /* 0x001ee20000300800 */
[----:B------:R-:W2:Y:S02]  /*3bce0*/  LDL R9, [R1+0x1d18] ;  /* 0x001d180001097983 */ /* 0x000ea40000100800 */
[----:B------:R-:W2:Y:S01]  /*3bcf0*/  LDL R8, [R1+0x1d54] ;  /* 0x001d540001087983 */ /* 0x000ea20000100800 */
[----:B----4-:R0:W-:Y:S04]  /*3bd00*/  STL [R1+0xc], R26 ;  /* 0x00000c1a01007387 */ /* 0x0101e80000100800 */
[----:B0-----:R-:W4:Y:S01]  /*3bd10*/  LDL.LU R26, [R1+0x6de4] ;  /* 0x006de400011a7983 */ /* 0x001f220000300800 */
[----:B------:R-:W2:Y:S01]  /*3bd20*/  LDL R3, [R1+0x1648] ;  /* 0x0016480001037983 */ /* 0x000ea20000100800 */
[----:B------:R-:W-:Y:S01]  /*3bd30*/  PRMT R6, RZ, 0x7610, R6 ;  /* 0x00007610ff067816 */ /* 0x000fe20000000006 */
[----:B------:R-:W-:Y:S01]  /*3bd40*/  @!P0 IMAD.MOV.U32 R2, RZ, RZ, R7 ;  /* 0x000000ffff028224 */ /* 0x000fe200078e0007 */
[----:B------:R-:W-:-:S02]  /*3bd50*/  PRMT R27, RZ, 0x7610, R27 ;  /* 0x00007610ff1b7816 */ /* 0x000fc4000000001b */
[----:B------:R-:W-:Y:S01]  /*3bd60*/  PRMT R4, RZ, 0x7610, R4 ;  /* 0x00007610ff047816 */ /* 0x000fe20000000004 */
[----:B------:R-:W3:Y:S04]  /*3bd70*/  LDL R7, [R1+0x1d58] ;  /* 0x001d580001077983 */ /* 0x000ee80000100800 */
[----:B--2---:R0:W2:Y:S04]  /*3bd80*/  @!P0 LDG.E.U16 R6, [R2.64] ;  /* 0x0000000602068981 */ /* 0x0040a8000c1e1500 */
[----:B0-----:R-:W2:Y:S01]  /*3bd90*/  LDL R3, [R1+0x1608] ;  /* 0x0016080001037983 */ /* 0x001ea20000100800 */
[----:B------:R-:W-:Y:S01]  /*3bda0*/  @!P0 IMAD.MOV.U32 R2, RZ, RZ, R28 ;  /* 0x000000ffff028224 */ /* 0x000fe200078e001c */
[----:B---3--:R-:W-:-:S04]  /*3bdb0*/  PRMT R5, RZ, 0x7610, R5 ;  /* 0x00007610ff057816 */ /* 0x008fc80000000005 */
[----:B--2---:R0:W2:Y:S02]  /*3bdc0*/  @!P0 LDG.E.U16 R27, [R2.64] ;  /* 0x00000006021b8981 */ /* 0x0040a4000c1e1500 */
[----:B0-----:R-:W-:Y:S02]  /*3bdd0*/  @!P0 IMAD.MOV.U32 R2, RZ, RZ, R14 ;  /* 0x000000ffff028224 */ /* 0x001fe400078e000e */
[----:B------:R-:W-:Y:S02]  /*3bde0*/  @!P0 IMAD.MOV.U32 R3, RZ, RZ, R15 ;  /* 0x000000ffff038224 */ /* 0x000fe400078e000f */
[----:B------:R-:W-:Y:S02]  /*3bdf0*/  @!P0 IMAD.MOV.U32 R14, RZ, RZ, R8 ;  /* 0x000000ffff0e8224 */ /* 0x000fe400078e0008 */
[----:B------:R-:W-:Y:S01]  /*3be00*/  @!P0 IMAD.MOV.U32 R15, RZ, RZ, R9 ;  /* 0x000000ffff0f8224 */ /* 0x000fe200078e0009 */
[----:B------:R-:W3:Y:S04]  /*3be10*/  @!P0 LDG.E.U16 R5, [R2.64] ;  /* 0x0000000602058981 */ /* 0x000ee8000c1e1500 */
[----:B------:R-:W4:Y:S04]  /*3be20*/  @!P0 LDG.E.U16 R4, [R14.64] ;  /* 0x000000060e048981 */ /* 0x000f28000c1e1500 */
[----:B------:R0:W-:Y:S04]  /*3be30*/  STL [R1], R6 ;  /* 0x0000000601007387 */ /* 0x0001e80000100800 */
[----:B0-----:R-:W4:Y:S04]  /*3be40*/  LDL R6, [R1+0x1d94] ;  /* 0x001d940001067983 */ /* 0x001f280000100800 */
[----:B--2---:R0:W-:Y:S04]  /*3be50*/  STL [R1+0x6da4], R27 ;  /* 0x006da41b01007387 */ /* 0x0041e80000100800 */
[----:B---3--:R1:W-:Y:S01]  /*3be60*/  STL [R1+0x6da8], R5 ;  /* 0x006da80501007387 */ /* 0x0083e20000100800 */
[----:B------:R-:W2:Y:S02]  /*3be70*/  LDL R28, [R1+0x1780] ;  /* 0x00178000011c7983 */ /* 0x000ea40000100800 */
[----:B0-----:R-:W3:Y:S01]  /*3be80*/  LDL R27, [R1+0x1784] ;  /* 0x00178400011b7983 */ /* 0x001ee20000100800 */
[----:B-1----:R-:W2:Y:S01]  /*3be90*/  LDL R5, [R1+0x1db8] ;  /* 0x001db80001057983 */ /* 0x002ea20000100800 */
[----:B----4-:R0:W-:Y:S01]  /*3bea0*/  STL [R1+0x6dac], R4 ;  /* 0x006dac0401007387 */ /* 0x0101e20000100800 */
[----:B------:R-:W-:Y:S01]  /*3beb0*/  PRMT R3, RZ, 0x7610, R3 ;  /* 0x00007610ff037816 */ /* 0x000fe20000000003 */
[----:B------:R-:W-:-:S02]  /*3bec0*/  @!P0 IMAD.MOV.U32 R14, RZ, RZ, R6 ;  /* 0x000000ffff0e8224 */ /* 0x000fc400078e0006 */
[----:B------:R-:W-:Y:S01]  /*3bed0*/  @!P0 IMAD.MOV.U32 R15, RZ, RZ, R7 ;  /* 0x000000ffff0f8224 */ /* 0x000fe200078e0007 */
[----:B------:R-:W4:Y:S04]  /*3bee0*/  LDL R9, [R1+0x1740] ;  /* 0x0017400001097983 */ /* 0x000f280000100800 */
[----:B------:R-:W3:Y:S04]  /*3bef0*/  LDL R8, [R1+0x1744] ;  /* 0x0017440001087983 */ /* 0x000ee80000100800 */
[----:B------:R2:W3:Y:S01]  /*3bf00*/  @!P0 LDG.E.U16 R3, [R14.64] ;  /* 0x000000060e038981 */ /* 0x0004e2000c1e1500 */
[----:B------:R-:W-:-:S03]  /*3bf10*/  PRMT R2, RZ, 0x7610, R2 ;  /* 0x00007610ff027816 */ /* 0x000fc60000000002 */
[----:B------:R-:W3:Y:S04]  /*3bf20*/  LDL R7, [R1+0x1700] ;  /* 0x0017000001077983 */ /* 0x000ee80000100800 */
[----:B0-----:R-:W3:Y:S04]  /*3bf30*/  LDL R4, [R1+0x1d98] ;  /* 0x001d980001047983 */ /* 0x001ee80000100800 */
[----:B------:R-:W4:Y:S01]  /*3bf40*/  LDL R6, [R1+0x1704] ;  /* 0x0017040001067983 */ /* 0x000f220000100800 */
[----:B------:R-:W-:Y:S01]  /*3bf50*/  PRMT R26, RZ, 0x7610, R26 ;  /* 0x00007610ff1a7816 */ /* 0x000fe2000000001a */
[----:B--2---:R-:W-:-:S02]  /*3bf60*/  @!P0 IMAD.MOV.U32 R14, RZ, RZ, R5 ;  /* 0x000000ffff0e8224 */ /* 0x004fc400078e0005 */
[----:B---3--:R-:W-:-:S05]  /*3bf70*/  @!P0 IMAD.MOV.U32 R15, RZ, RZ, R4 ;  /* 0x000000ffff0f8224 */ /* 0x008fca00078e0004 */
[----:B------:R0:W2:Y:S04]  /*3bf80*/  @!P0 LDG.E.U16 R2, [R14.64] ;  /* 0x000000060e028981 */ /* 0x0000a8000c1e1500 */
[----:B------:R1:W-:Y:S01]  /*3bf90*/  STL [R1+0x6db0], R3 ;  /* 0x006db00301007387 */ /* 0x0003e20000100800 */
[----:B------:R-:W-:Y:S01]  /*3bfa0*/  PRMT R22, RZ, 0x7610, R22 ;  /* 0x00007610ff167816 */ /* 0x000fe20000000016 */
[----:B------:R-:W3:Y:S02]  /*3bfb0*/  LDL R5, [R1+0x16c0] ;  /* 0x0016c00001057983 */ /* 0x000ee40000100800 */
[----:B------:R-:W3:Y:S02]  /*3bfc0*/  LDL R4, [R1+0x16c4] ;  /* 0x0016c40001047983 */ /* 0x000ee40000100800 */
[----:B0-----:R-:W-:-:S02]  /*3bfd0*/  @!P0 IMAD.MOV.U32 R14, RZ, RZ, R27 ;  /* 0x000000ffff0e8224 */ /* 0x001fc400078e001b */
[----:B------:R-:W-:-:S05]  /*3bfe0*/  @!P0 IMAD.MOV.U32 R15, RZ, RZ, R28 ;  /* 0x000000ffff0f8224 */ /* 0x000fca00078e001c */
[----:B------:R0:W3:Y:S01]  /*3bff0*/  @!P0 LDG.E.U16 R26, [R14.64] ;  /* 0x000000060e1a8981 */ /* 0x0000e2000c1e1500 */
[----:B------:R-:W-:Y:S01]  /*3c000*/  PRMT R20, RZ, 0x7610, R20 ;  /* 0x00007610ff147816 */ /* 0x000fe20000000014 */
[----:B0-----:R-:W-:Y:S02]  /*3c010*/  @!P0 IMAD.MOV.U32 R14, RZ, RZ, R8 ;  /* 0x000000ffff0e8224 */ /* 0x001fe400078e0008 */
[----:B----4-:R-:W-:-:S05]  /*3c020*/  @!P0 IMAD.MOV.U32 R15, RZ, RZ, R9 ;  /* 0x000000ffff0f8224 */ /* 0x010fca00078e0009 */
[----:B------:R0:W4:Y:S02]  /*3c030*/  @!P0 LDG.E.U16 R22, [R14.64] ;  /* 0x000000060e168981 */ /* 0x000124000c1e1500 */
[----:B0-----:R-:W-:Y:S02]  /*3c040*/  @!P0 IMAD.MOV.U32 R14, RZ, RZ, R6 ;  /* 0x000000ffff0e8224 */ /* 0x001fe400078e0006 */
[----:B------:R-:W-:-:S05]  /*3c050*/  @!P0 IMAD.MOV.U32 R15, RZ, RZ, R7 ;  /* 0x000000ffff0f8224 */ /* 0x000fca00078e0007 */
[----:B------:R3:W4:Y:S04]  /*3c060*/  @!P0 LDG.E.U16 R20, [R14.64] ;  /* 0x000000060e148981 */ /* 0x000728000c1e1500 */
[----:B--2---:R0:W-:Y:S01]  /*3c070*/  STL [R1+0x6db4], R2 ;  /* 0x006db40201007387 */ /* 0x0041e20000100800 */
[----:B-1----:R-:W2:Y:S03]  /*3c080*/  LDL R3, [R1+0x1680] ;  /* 0x0016800001037983 */ /* 0x002ea60000100800 */
[----:B0-----:R-:W2:Y:S01]  /*3c090*/  LDL R2, [R1+0x1684] ;  /* 0x0016840001027983 */ /* 0x001ea20000100800 */
[----:B------:R-:W-:Y:S01]  /*3c0a0*/  PRMT R18, RZ, 0x7610, R18 ;  /* 0x00007610ff127816 */ /* 0x000fe20000000012 */
[----:B---3--:R-:W-:-:S02]  /*3c0b0*/  @!P0 IMAD.MOV.U32 R14, RZ, RZ, R4 ;  /* 0x000000ffff0e8224 */ /* 0x008fc400078e0004 */
[----:B------:R-:W-:-:S05]  /*3c0c0*/  @!P0 IMAD.MOV.U32 R15, RZ, RZ, R5 ;  /* 0x000000ffff0f8224 */ /* 0x000fca00078e0005 */
[----:B------:R2:W3:Y:S04]  /*3c0d0*/  @!P0 LDG.E.U16 R18, [R14.64] ;  /* 0x000000060e128981 */ /* 0x0004e8000c1e1500 */
[----:B------:R-:W-:Y:S01]  /*3c0e0*/  STL [R1+0x6d90], R26 ;  /* 0x006d901a01007387 */ /* 0x000fe20000100800 */
[----:B------:R-:W-:-:S03]  /*3c0f0*/  PRMT R16, RZ, 0x7610, R16 ;  /* 0x00007610ff107816 */ /* 0x000fc60000000010 */
[----:B----4-:R0:W-:Y:S04]  /*3c100*/  STL [R1+0x6d94], R22 ;  /* 0x006d941601007387 */ /* 0x0101e80000100800 */
[----:B------:R1:W-:Y:S04]  /*3c110*/  STL [R1+0x6d98], R20 ;  /* 0x006d981401007387 */ /* 0x0003e80000100800 */
[----:B0-----:R-:W4:Y:S04]  /*3c120*/  LDL R22, [R1+0x1640] ;  /* 0x0016400001167983 */ /* 0x001f280000100800 */
[----:B-1----:R-:W4:Y:S01]  /*3c130*/  LDL R20, [R1+0x1644] ;  /* 0x0016440001147983 */ /* 0x002f220000100800 */
[----:B--2---:R-:W-:-:S02]  /*3c140*/  @!P0 IMAD.MOV.U32 R15, RZ, RZ, R3 ;  /* 0x000000ffff0f8224 */ /* 0x004fc400078e0003 */
[----:B------:R-:W-:-:S05]  /*3c150*/  @!P0 IMAD.MOV.U32 R14, RZ, RZ, R2 ;  /* 0x000000ffff0e8224 */ /* 0x000fca00078e0002 */
[----:B------:R4:W2:Y:S04]  /*3c160*/  @!P0 LDG.E.U16 R16, [R14.64] ;  /* 0x000000060e108981 */ /* 0x0008a8000c1e1500 */
[----:B---3--:R0:W-:Y:S01]  /*3c170*/  STL [R1+0x6d9c], R18 ;  /* 0x006d9c1201007387 */ /* 0x0081e20000100800 */
[----:B------:R-:W3:Y:S02]  /*3c180*/  LDL R27, [R1+0x1604] ;  /* 0x00160400011b7983 */ /* 0x000ee40000100800 */
[----:B------:R-:W3:Y:S02]  /*3c190*/  LDL.LU R26, [R1+0x94] ;  /* 0x00009400011a7983 */ /* 0x000ee40000300800 */
[----:B------:R-:W3:Y:S01]  /*3c1a0*/  LDL.LU R2, [R1+0x84] ;  /* 0x0000840001027983 */ /* 0x000ee20000300800 */
[----:B------:R-:W3:Y:S01]  /*3c1b0*/  LDL.LU R3, [R1+0x74] ;  /* 0x0000740001037983 */ /* 0x000ee20000300800 */
[----:B------:R-:W3:Y:S01]  /*3c1c0*/  LDL.LU R4, [R1+0x64] ;  /* 0x0000640001047983 */ /* 0x000ee20000300800 */
[----:B------:R-:W-:Y:S01]  /*3c1d0*/  PRMT R17, RZ, 0x7610, R17 ;  /* 0x00007610ff117816 */ /* 0x000fe20000000011 */
[----:B------:R-:W3:Y:S01]  /*3c1e0*/  LDL.LU R5, [R1+0x54] ;  /* 0x0000540001057983 */ /* 0x000ee20000300800 */
[----:B------:R-:W3:Y:S01]  /*3c1f0*/  LDL.LU R6, [R1+0x44] ;  /* 0x0000440001067983 */ /* 0x000ee20000300800 */
[----:B------:R-:W3:Y:S02]  /*3c200*/  LDL.LU R7, [R1+0x3c] ;  /* 0x00003c0001077983 */ /* 0x000ee40000300800 */
[----:B------:R-:W3:Y:S02]  /*3c210*/  LDL.LU R8, [R1+0x34] ;  /* 0x0000340001087983 */ /* 0x000ee40000300800 */
[----:B------:R-:W3:Y:S01]  /*3c220*/  LDL.LU R9, [R1+0x2c] ;  /* 0x00002c0001097983 */ /* 0x000ee20000300800 */
[----:B------:R-:W3:Y:S01]  /*3c230*/  LDL.LU R28, [R1+0x24] ;  /* 0x00002400011c7983 */ /* 0x000ee20000300800 */
[----:B----4-:R-:W-:-:S02]  /*3c240*/  @!P0 IMAD.MOV.U32 R15, RZ, RZ, R22 ;  /* 0x000000ffff0f8224 */ /* 0x010fc400078e0016 */
[----:B------:R-:W-:-:S05]  /*3c250*/  @!P0 IMAD.MOV.U32 R14, RZ, RZ, R20 ;  /* 0x000000ffff0e8224 */ /* 0x000fca00078e0014 */
[----:B------:R1:W4:Y:S04]  /*3c260*/  @!P0 LDG.E.U16 R17, [R14.64] ;  /* 0x000000060e118981 */ /* 0x000328000c1e1500 */
[----:B--2---:R2:W-:Y:S01]  /*3c270*/  STL [R1+0x6db8], R16 ;  /* 0x006db81001007387 */ /* 0x0045e20000100800 */
[----:B-1----:R-:W4:Y:S01]  /*3c280*/  LDL R15, [R1+0x1600] ;  /* 0x00160000010f7983 */ /* 0x002f220000100800 */
[----:B------:R-:W-:Y:S01]  /*3c290*/  PRMT R19, RZ, 0x7610, R19 ;  /* 0x00007610ff137816 */ /* 0x000fe20000000013 */
[----:B---3--:R-:W-:Y:S01]  /*3c2a0*/  @!P0 IMAD.MOV.U32 R14, RZ, RZ, R27 ;  /* 0x000000ffff0e8224 */ /* 0x008fe200078e001b */
[----:B------:R-:W3:Y:S04]  /*3c2b0*/  LDL R22, [R1+0x1d60] ;  /* 0x001d600001167983 */ /* 0x000ee80000100800 */
[----:B------:R-:W3:Y:S04]  /*3c2c0*/  LDL R20, [R1+0x1d9c] ;  /* 0x001d9c0001147983 */ /* 0x000ee80000100800 */
[----:B0-----:R-:W3:Y:S04]  /*3c2d0*/  LDL R18, [R1+0x1da0] ;  /* 0x001da00001127983 */ /* 0x001ee80000100800 */
[----:B--2---:R-:W2:Y:S04]  /*3c2e0*/  LDL R16, [R1+0x1db4] ;  /* 0x001db40001107983 */ /* 0x004ea80000100800 */
[----:B----4-:R0:W4:Y:S04]  /*3c2f0*/  @!P0 LDG.E.U16 R19, [R14.64] ;  /* 0x000000060e138981 */ /* 0x010128000c1e1500 */
[----:B------:R1:W-:Y:S04]  /*3c300*/  STL [R1+0x6dbc], R17 ;  /* 0x006dbc1101007387 */ /* 0x0003e80000100800 */
[----:B0-----:R-:W2:Y:S04]  /*3c310*/  LDL R14, [R1+0x1ce0] ;  /* 0x001ce000010e7983 */ /* 0x001ea80000100800 */
[----:B------:R-:W2:Y:S04]  /*3c320*/  LDL R15, [R1+0x1d1c] ;  /* 0x001d1c00010f7983 */ /* 0x000ea80000100800 */
[----:B-1----:R-:W3:Y:S04]  /*3c330*/  LDL R17, [R1+0x1d5c] ;  /* 0x001d5c0001117983 */ /* 0x002ee80000100800 */
[----:B----4-:R0:W-:Y:S04]  /*3c340*/  STL [R1+0x6dd4], R19 ;  /* 0x006dd41301007387 */ /* 0x0101e80000100800 */
[----:B0-----:R-:W4:Y:S01]  /*3c350*/  LDL R19, [R1+0x1d20] ;  /* 0x001d200001137983 */ /* 0x001f220000100800 */
[----:B--2---:R-:W-:-:S02]  /*3c360*/  @!P0 LOP3.LUT R15, R15, R14, RZ, 0x3c, !PT ;  /* 0x0000000e0f0f8212 */ /* 0x004fc400078e3cff */
[----:B------:R-:W-:Y:S02]  /*3c370*/  PRMT R21, RZ, 0x7610, R21 ;  /* 0x00007610ff157816 */ /* 0x000fe40000000015 */
[----:B------:R-:W-:-:S04]  /*3c380*/  @!P0 LOP3.LUT R14, R15, R14, RZ, 0x3c, !PT ;  /* 0x0000000e0f0e8212 */ /* 0x000fc800078e3cff */
[----:B------:R-:W-:Y:S02]  /*3c390*/  @!P0 LOP3.LUT R15, R15, R14, RZ, 0x3c, !PT ;  /* 0x0000000e0f0f8212 */ /* 0x000fe400078e3cff */
[----:B------:R-:W-:-:S03]  /*3c3a0*/  PRMT R23, RZ, 0x7610, R23 ;  /* 0x00007610ff177816 */ /* 0x000fc60000000017 */
[----:B------:R3:W2:Y:S02]  /*3c3b0*/  @!P0 LDG.E.U16 R21, [R14.64] ;  /* 0x000000060e158981 */ /* 0x0006a4000c1e1500 */
[----:B---3--:R-:W-:Y:S02]  /*3c3c0*/  @!P0 IMAD.MOV.U32 R14, RZ, RZ, R17 ;  /* 0x000000ffff0e8224 */ /* 0x008fe400078e0011 */
[----:B------:R-:W0:Y:S01]  /*3c3d0*/  S2R R27, SR_TID.X ;  /* 0x00000000001b7919 */ /* 0x000e220000002100 */
[----:B----4-:R-:W-:-:S05]  /*3c3e0*/  @!P0 IMAD.MOV.U32 R15, RZ, RZ, R19 ;  /* 0x000000ffff0f8224 */ /* 0x010fca00078e0013 */
[----:B------:R1:W3:Y:S01]  /*3c3f0*/  @!P0 LDG.E.U16 R23, [R14.64] ;  /* 0x000000060e178981 */ /* 0x0002e2000c1e1500 */
[----:B0-----:R-:W-:-:S05]  /*3c400*/  LOP3.LUT R27, R27, 0x7f, RZ, 0xc0, !PT ;  /* 0x0000007f1b1b7812 */ /* 0x001fca00078ec0ff */
[----:B------:R-:W-:-:S05]  /*3c410*/  IMAD.SHL.U32 R27, R27, 0x2, RZ ;  /* 0x000000021b1b7824 */ /* 0x000fca00078e00ff */
[----:B------:R-:W-:-:S05]  /*3c420*/  LOP3.LUT R27, R27, 0x40, RZ, 0x3c, !PT ;  /* 0x000000401b1b7812 */ /* 0x000fca00078e3cff */
        /* <DEDUP_REMOVED lines=9> */
[----:B--2---:R-:W-:Y:S01]  /*3c4c0*/  STL [R1+0x6dd8], R21 ;  /* 0x006dd81501007387 */ /* 0x004fe20000100800 */
[----:B------:R-:W-:Y:S02]  /*3c4d0*/  STS.U16 [R27+0x1cc00], R28 ;  /* 0x01cc001c1b007388 */ /* 0x000fe40000000400 */
[----:B------:R0:W-:Y:S02]  /*3c4e0*/  STS.U16 [R27+0x1d400], R0 ;  /* 0x01d400001b007388 */ /* 0x0001e40000000400 */
[----:B-1----:R-:W-:Y:S01]  /*3c4f0*/  @!P0 IMAD.MOV.U32 R15, RZ, RZ, R22 ;  /* 0x000000ffff0f8224 */ /* 0x002fe200078e0016 */
[----:B------:R-:W-:Y:S01]  /*3c500*/  PRMT R24, RZ, 0x7610, R24 ;  /* 0x00007610ff187816 */ /* 0x000fe20000000018 */
[----:B------:R-:W-:Y:S01]  /*3c510*/  @!P0 IMAD.MOV.U32 R14, RZ, RZ, R20 ;  /* 0x000000ffff0e8224 */ /* 0x000fe200078e0014 */
[----:B------:R-:W-:-:S04]  /*3c520*/  PRMT R25, RZ, 0x7610, R25 ;  /* 0x00007610ff197816 */ /* 0x000fc80000000019 */
[----:B------:R1:W2:Y:S04]  /*3c530*/  @!P0 LDG.E.U16 R24, [R14.64] ;  /* 0x000000060e188981 */ /* 0x0002a8000c1e1500 */
[----:B---3--:R3:W-:Y:S01]  /*3c540*/  STL [R1+0x6ddc], R23 ;  /* 0x006ddc1701007387 */ /* 0x0087e20000100800 */
[----:B0-----:R-:W4:Y:S03]  /*3c550*/  LDL.LU R0, [R1+0x6de0] ;  /* 0x006de00001007983 */ /* 0x001f260000300800 */
[----:B---3--:R-:W3:Y:S01]  /*3c560*/  LDL.LU R23, [R1+0x154] ;  /* 0x0001540001177983 */ /* 0x008ee20000300800 */
        /* <DEDUP_REMOVED lines=9> */
[----:B-1----:R-:W-:-:S02]  /*3c600*/  @!P0 IMAD.MOV.U32 R14, RZ, RZ, R16 ;  /* 0x000000ffff0e8224 */ /* 0x002fc400078e0010 */
[----:B------:R-:W-:-:S05]  /*3c610*/  @!P0 IMAD.MOV.U32 R15, RZ, RZ, R18 ;  /* 0x000000ffff0f8224 */ /* 0x000fca00078e0012 */
[----:B------:R0:W2:Y:S04]  /*3c620*/  @!P0 LDG.E.U16 R25, [R14.64] ;  /* 0x000000060e198981 */ /* 0x0000a8000c1e1500 */
[----:B------:R1:W-:Y:S04]  /*3c630*/  STS.U16 [R27+0x1dc00], R29 ;  /* 0x01dc001d1b007388 */ /* 0x0003e80000000400 */
        /* <DEDUP_REMOVED lines=9> */
[----:B-1----:R-:W2:Y:S03]  /*3c6d0*/  LDL.LU R29, [R1+0xac] ;  /* 0x0000ac00011d7983 */ /* 0x002ea60000300800 */
[----:B------:R0:W-:Y:S01]  /*3c6e0*/  STS.U16 [R27+0x1e400], R13 ;  /* 0x01e4000d1b007388 */ /* 0x0001e20000000400 */
[----:B------:R1:W-:Y:S02]  /*3c6f0*/  STS.U16 [R27+0x1ec00], R12 ;  /* 0x01ec000c1b007388 */ /* 0x0003e40000000400 */
[----:B------:R1:W-:Y:S02]  /*3c700*/  STS.U16 [R27+0x1f400], R11 ;  /* 0x01f4000b1b007388 */ /* 0x0003e40000000400 */
[----:B------:R1:W-:Y:S01]  /*3c710*/  STS.U16 [R27+0x1fc00], R10 ;  /* 0x01fc000a1b007388 */ /* 0x0003e20000000400 */
[----:B0-----:R-:W2:Y:S01]  /*3c720*/  LDL.LU R13, [R1+0xb8] ;  /* 0x0000b800010d7983 */ /* 0x001ea20000300800 */
[----:B-1----:R-:W2:Y:S02]  /*3c730*/  LDL.LU R12, [R1+0xc4] ;  /* 0x0000c400010c7983 */ /* 0x002ea40000300800 */
[----:B------:R-:W2:Y:S02]  /*3c740*/  LDL.LU R11, [R1+0xd0] ;  /* 0x0000d000010b7983 */ /* 0x000ea40000300800 */
[----:B------:R-:W2:Y:S01]  /*3c750*/  LDL.LU R10, [R1+0xdc] ;  /* 0x0000dc00010a7983 */ /* 0x000ea20000300800 */
[----:B------:R-:W2:Y:S01]  /*3c760*/  LDL.LU R27, [R1+0x28] ;  /* 0x00002800011b7983 */ /* 0x000ea20000300800 */
[----:B----4-:R-:W-:-:S05]  /*3c770*/  LOP3.LUT R17, R0, 0x50, RZ, 0x3c, !PT ;  /* 0x0000005000117812 */ /* 0x010fca00078e3cff */
[----:B---3--:R0:W-:Y:S01]  /*3c780*/  STS.U16 [R17+0x10500], R23 ;  /* 0x0105001711007388 */ /* 0x0081e20000000400 */
[----:B--2---:R1:W-:Y:S03]  /*3c790*/  STS.U16 [R17+0x10d00], R22 ;  /* 0x010d001611007388 */ /* 0x0043e60000000400 */
[----:B------:R3:W-:Y:S01]  /*3c7a0*/  STS.U16 [R17+0x11500], R26 ;  /* 0x0115001a11007388 */ /* 0x0007e20000000400 */
[----:B------:R3:W-:Y:S03]  /*3c7b0*/  STS.U16 [R17+0x11d00], R21 ;  /* 0x011d001511007388 */ /* 0x0007e60000000400 */
[----:B------:R4:W-:Y:S01]  /*3c7c0*/  STS.U16 [R17+0x12500], R19 ;  /* 0x0125001311007388 */ /* 0x0009e20000000400 */
[----:B------:R3:W-:Y:S03]  /*3c7d0*/  STS.U16 [R17+0x12d00], R6 ;  /* 0x012d000611007388 */ /* 0x0007e60000000400 */
[----:B0-----:R-:W2:Y:S04]  /*3c7e0*/  LDL.LU R23, [R1+0x6ddc] ;  /* 0x006ddc0001177983 */ /* 0x001ea80000300800 */
[----:B-1----:R-:W2:Y:S01]  /*3c7f0*/  LDL.LU R22, [R1+0x20] ;  /* 0x0000200001167983 */ /* 0x002ea20000300800 */
[----:B---3--:R-:W3:Y:S02]  /*3c800*/  LDL.LU R26, [R1+0x4] ;  /* 0x00000400011a7983 */ /* 0x008ee40000300800 */
[----:B------:R-:W3:Y:S01]  /*3c810*/  LDL.LU R21, [R1+0x6dd8] ;  /* 0x006dd80001157983 */ /* 0x000ee20000300800 */
[----:B----4-:R-:W4:Y:S01]  /*3c820*/  LDL.LU R19, [R1+0x6dd4] ;  /* 0x006dd40001137983 */ /* 0x010f220000300800 */
[----:B------:R-:W4:Y:S03]  /*3c830*/  LDL.LU R6, [R1+0x6dd0] ;  /* 0x006dd00001067983 */ /* 0x000f260000300800 */
[----:B------:R0:W-:Y:S01]  /*3c840*/  STS.U16 [R17+0x13500], R7 ;  /* 0x0135000711007388 */ /* 0x0001e20000000400 */
[----:B------:R1:W-:Y:S02]  /*3c850*/  STS.U16 [R17+0x13d00], R8 ;  /* 0x013d000811007388 */ /* 0x0003e40000000400 */
[----:B------:R1:W-:Y:S02]  /*3c860*/  STS.U16 [R17+0x14500], R9 ;  /* 0x0145000911007388 */ /* 0x0003e40000000400 */
[----:B------:R1:W-:Y:S01]  /*3c870*/  STS.U16 [R17+0x14d00], R28 ;  /* 0x014d001c11007388 */ /* 0x0003e20000000400 */
[----:B0-----:R-:W4:Y:S01]  /*3c880*/  LDL.LU R7, [R1+0x6dcc] ;  /* 0x006dcc0001077983 */ /* 0x001f220000300800 */
[----:B-1----:R-:W4:Y:S02]  /*3c890*/  LDL.LU R8, [R1+0x6dc8] ;  /* 0x006dc80001087983 */ /* 0x002f240000300800 */
[----:B------:R-:W4:Y:S02]  /*3c8a0*/  LDL.LU R9, [R1+0x6dc4] ;  /* 0x006dc40001097983 */ /* 0x000f240000300800 */
[----:B------:R-:W4:Y:S01]  /*3c8b0*/  LDL.LU R28, [R1+0x6dc0] ;  /* 0x006dc000011c7983 */ /* 0x000f220000300800 */
        /* <DEDUP_REMOVED lines=10> */
[----:B------:R1:W-:Y:S02]  /*3c960*/  STS.U16 [R17+0x1a500], R2 ;  /* 0x01a5000211007388 */ /* 0x0003e40000000400 */
[----:B------:R1:W-:Y:S01]  /*3c970*/  STS.U16 [R17+0x1ad00], R3 ;  /* 0x01ad000311007388 */ /* 0x0003e20000000400 */
[----:B------:R1:W-:Y:S01]  /*3c980*/  STS.U16 [R17+0x1b500], R4 ;  /* 0x01b5000411007388 */ /* 0x0003e20000000400 */
[----:B------:R1:W-:Y:S03]  /*3c990*/  STS.U16 [R17+0x1bd00], R5 ;  /* 0x01bd000511007388 */ /* 0x0003e60000000400 */
[----:B0-----:R-:W4:Y:S01]  /*3c9a0*/  LDL.LU R16, [R1+0x150] ;  /* 0x0001500001107983 */ /* 0x001f220000300800 */
[----:B-1----:R-:W4:Y:S03]  /*3c9b0*/  LDL.LU R2, [R1+0x144] ;  /* 0x0001440001027983 */ /* 0x002f260000300800 */
[----:B------:R-:W4:Y:S04]  /*3c9c0*/  LDL.LU R15, [R1+0xfc] ;  /* 0x0000fc00010f7983 */ /* 0x000f280000300800 */
[----:B------:R-:W4:Y:S01]  /*3c9d0*/  LDL.LU R3, [R1+0xf0] ;  /* 0x0000f00001037983 */ /* 0x000f220000300800 */
[----:B------:R-:W4:Y:S02]  /*3c9e0*/  LDL.LU R4, [R1+0xe4] ;  /* 0x0000e40001047983 */ /* 0x000f240000300800 */
[----:B------:R0:W-:Y:S02]  /*3c9f0*/  STS.U16 [R17+0x1c500], R27 ;  /* 0x01c5001b11007388 */ /* 0x0001e40000000400 */
[----:B------:R-:W4:Y:S01]  /*3ca00*/  LDL.LU R5, [R1+0xd8] ;  /* 0x0000d80001057983 */ /* 0x000f220000300800 */
        /* <DEDUP_REMOVED lines=12> */
[----:B-1----:R-:W4:Y:S03]  /*3cad0*/  LDL.LU R26, [R1+0x1c] ;  /* 0x00001c00011a7983 */ /* 0x002f260000300800 */
[----:B----4-:R0:W-:Y:S01]  /*3cae0*/  STS.U16 [R17+0x1dd00], R28 ;  /* 0x01dd001c11007388 */ /* 0x0101e20000000400 */
[----:B------:R1:W-:Y:S02]  /*3caf0*/  STS.U16 [R17+0x1e500], R9 ;  /* 0x01e5000911007388 */ /* 0x0003e40000000400 */
[----:B------:R4:W-:Y:S02]  /*3cb00*/  STS.U16 [R17+0x1ed00], R8 ;  /* 0x01ed000811007388 */ /* 0x0009e40000000400 */
[----:B------:R4:W-:Y:S01]  /*3cb10*/  STS.U16 [R17+0x1f500], R7 ;  /* 0x01f5000711007388 */ /* 0x0009e20000000400 */
[----:B------:R4:W-:Y:S04]  /*3cb20*/  STS.U16 [R17+0x1fd00], R6 ;  /* 0x01fd000611007388 */ /* 0x0009e80000000400 */
[----:B0-----:R-:W2:Y:S01]  /*3cb30*/  LDL.LU R28, [R1+0x108] ;  /* 0x00010800011c7983 */ /* 0x001ea20000300800 */
[----:B-1----:R-:W2:Y:S02]  /*3cb40*/  LDL.LU R9, [R1+0x114] ;  /* 0x0001140001097983 */ /* 0x002ea40000300800 */
[----:B----4-:R-:W4:Y:S01]  /*3cb50*/  LDL.LU R8, [R1+0x120] ;  /* 0x0001200001087983 */ /* 0x010f220000300800 */
[----:B------:R-:W2:Y:S04]  /*3cb60*/  LDL.LU R7, [R1+0x12c] ;  /* 0x00012c0001077983 */ /* 0x000ea80000300800 */
[----:B------:R-:W2:Y:S01]  /*3cb70*/  LDL.LU R17, [R1+0x6dbc] ;  /* 0x006dbc0001117983 */ /* 0x000ea20000300800 */
[----:B------:R-:W2:Y:S01]  /*3cb80*/  LDL.LU R6, [R1+0x138] ;  /* 0x0001380001067983 */ /* 0x000ea20000300800 */
[----:B------:R-:W-:-:S05]  /*3cb90*/  LOP3.LUT R0, R0, 0x60, RZ, 0x3c, !PT ;  /* 0x0000006000007812 */ /* 0x000fca00078e3cff */
[----:B------:R0:W-:Y:S01]  /*3cba0*/  STS.U16 [R0+0x10600], R16 ;  /* 0x0106001000007388 */ /* 0x0001e20000000400 */
[----:B------:R1:W-:Y:S03]  /*3cbb0*/  STS.U16 [R0+0x10e00], R2 ;  /* 0x010e000200007388 */ /* 0x0003e60000000400 */
[----:B0-----:R-:W4:Y:S01]  /*3cbc0*/  LDL.LU R16, [R1+0x6db8] ;  /* 0x006db80001107983 */ /* 0x001f220000300800 */
[----:B-1----:R-:W4:Y:S03]  /*3cbd0*/  LDL.LU R2, [R1+0x6db4] ;  /* 0x006db40001027983 */ /* 0x002f260000300800 */
[----:B--2---:R-:W-:Y:S01]  /*3cbe0*/  STS.U16 [R0+0x11600], R6 ;  /* 0x0116000600007388 */ /* 0x004fe20000000400 */
[----:B------:R-:W-:Y:S02]  /*3cbf0*/  STS.U16 [R0+0x11e00], R7 ;  /* 0x011e000700007388 */ /* 0x000fe40000000400 */
[----:B----4-:R-:W-:Y:S01]  /*3cc00*/  STS.U16 [R0+0x12600], R8 ;  /* 0x0126000800007388 */ /* 0x010fe20000000400 */
[----:B------:R-:W-:Y:S04]  /*3cc10*/  STS.U16 [R0+0x12e00], R9 ;  /* 0x012e000900007388 */ /* 0x000fe80000000400 */
[----:B------:R-:W-:Y:S01]  /*3cc20*/  STS.U16 [R0+0x13600], R28 ;  /* 0x0136001c00007388 */ /* 0x000fe20000000400 */
[----:B------:R0:W-:Y:S02]  /*3cc30*/  STS.U16 [R0+0x13e00], R15 ;  /* 0x013e000f00007388 */ /* 0x0001e40000000400 */
        /* <DEDUP_REMOVED lines=8> */
[----:B------:R-:W4:Y:S04]  /*3ccc0*/  LDL.LU R27, [R1] ;  /* 0x00000000011b7983 */ /* 0x000f280000300800 */
        /* <DEDUP_REMOVED lines=9> */
[----:B------:R1:W-:Y:S03]  /*3cd60*/  STS.U16 [R0+0x1ae00], R26 ;  /* 0x01ae001a00007388 */ /* 0x0003e60000000400 */
[----:B0-----:R-:W4:Y:S01]  /*3cd70*/  LDL.LU R18, [R1+0x14c] ;  /* 0x00014c0001127983 */ /* 0x001f220000300800 */
[----:B-1----:R-:W4:Y:S02]  /*3cd80*/  LDL.LU R20, [R1+0x140] ;  /* 0x0001400001147983 */ /* 0x002f240000300800 */
[----:B------:R-:W4:Y:S01]  /*3cd90*/  LDL.LU R22, [R1+0x134] ;  /* 0x0001340001167983 */ /* 0x000f220000300800 */
[----:B------:R-:W4:Y:S04]  /*3cda0*/  LDL.LU R26, [R1+0x128] ;  /* 0x00012800011a7983 */ /* 0x000f280000300800 */
        /* <DEDUP_REMOVED lines=10> */
[----:B------:R-:W4:Y:S01]  /*3ce50*/  LDL.LU R14, [R1+0x58] ;  /* 0x00005800010e7983 */ /* 0x000f220000300800 */
[----:B---3--:R0:W-:Y:S01]  /*3ce60*/  STS.U16 [R0+0x1b600], R15 ;  /* 0x01b6000f00007388 */ /* 0x0081e20000000400 */
[----:B------:R1:W-:Y:S02]  /*3ce70*/  STS.U16 [R0+0x1be00], R3 ;  /* 0x01be000300007388 */ /* 0x0003e40000000400 */
[----:B--2---:R2:W-:Y:S02]  /*3ce80*/  STS.U16 [R0+0x1c600], R4 ;  /* 0x01c6000400007388 */ /* 0x0045e40000000400 */
[----:B----4-:R3:W-:Y:S01]  /*3ce90*/  STS.U16 [R0+0x1ce00], R5 ;  /* 0x01ce000500007388 */ /* 0x0107e20000000400 */
[----:B------:R3:W-:Y:S04]  /*3cea0*/  STS.U16 [R0+0x1d600], R27 ;  /* 0x01d6001b00007388 */ /* 0x0007e80000000400 */
[----:B0-----:R-:W4:Y:S01]  /*3ceb0*/  LDL.LU R15, [R1+0x48] ;  /* 0x00004800010f7983 */ /* 0x001f220000300800 */
[----:B-1----:R-:W4:Y:S02]  /*3cec0*/  LDL.LU R3, [R1+0x6db0] ;  /* 0x006db00001037983 */ /* 0x002f240000300800 */
[----:B--2---:R-:W2:Y:S01]  /*3ced0*/  LDL.LU R4, [R1+0x6dac] ;  /* 0x006dac0001047983 */ /* 0x004ea20000300800 */
[----:B---3--:R-:W3:Y:S04]  /*3cee0*/  LDL.LU R5, [R1+0x6da8] ;  /* 0x006da80001057983 */ /* 0x008ee80000300800 */
[----:B------:R-:W2:Y:S04]  /*3cef0*/  LDL.LU R27, [R1+0x6da4] ;  /* 0x006da400011b7983 */ /* 0x000ea80000300800 */
[----:B--2---:R0:W-:Y:S01]  /*3cf00*/  STS.U16 [R0+0x1de00], R27 ;  /* 0x01de001b00007388 */ /* 0x0041e20000000400 */
[----:B---3--:R1:W-:Y:S02]  /*3cf10*/  STS.U16 [R0+0x1e600], R5 ;  /* 0x01e6000500007388 */ /* 0x0083e40000000400 */
[----:B------:R2:W-:Y:S02]  /*3cf20*/  STS.U16 [R0+0x1ee00], R4 ;  /* 0x01ee000400007388 */ /* 0x0005e40000000400 */
[----:B----4-:R3:W-:Y:S01]  /*3cf30*/  STS.U16 [R0+0x1f600], R3 ;  /* 0x01f6000300007388 */ /* 0x0107e20000000400 */
[----:B------:R3:W-:Y:S04]  /*3cf40*/  STS.U16 [R0+0x1fe00], R2 ;  /* 0x01fe000200007388 */ /* 0x0007e80000000400 */
[----:B0-----:R-:W2:Y:S01]  /*3cf50*/  LDL.LU R27, [R1+0xec] ;  /* 0x0000ec00011b7983 */ /* 0x001ea20000300800 */
[----:B-1----:R-:W2:Y:S02]  /*3cf60*/  LDL.LU R5, [R1+0xf8] ;  /* 0x0000f80001057983 */ /* 0x002ea40000300800 */
[----:B--2---:R-:W2:Y:S01]  /*3cf70*/  LDL.LU R4, [R1+0x104] ;  /* 0x0001040001047983 */ /* 0x004ea20000300800 */
[----:B---3--:R-:W3:Y:S04]  /*3cf80*/  LDL.LU R3, [R1+0x110] ;  /* 0x0001100001037983 */ /* 0x008ee80000300800 */
[----:B------:R-:W2:Y:S01]  /*3cf90*/  LDL.LU R0, [R1+0x6da0] ;  /* 0x006da00001007983 */ /* 0x000ea20000300800 */
[----:B------:R-:W3:Y:S03]  /*3cfa0*/  LDL.LU R2, [R1+0x11c] ;  /* 0x00011c0001027983 */ /* 0x000ee60000300800 */
[----:B--2---:R0:W-:Y:S01]  /*3cfb0*/  STS.U16 [R0+0x10700], R18 ;  /* 0x0107001200007388 */ /* 0x0041e20000000400 */
[----:B------:R1:W-:Y:S02]  /*3cfc0*/  STS.U16 [R0+0x10f00], R20 ;  /* 0x010f001400007388 */ /* 0x0003e40000000400 */
[----:B------:R2:W-:Y:S02]  /*3cfd0*/  STS.U16 [R0+0x11700], R22 ;  /* 0x0117001600007388 */ /* 0x0005e40000000400 */
[----:B------:R3:W-:Y:S01]  /*3cfe0*/  STS.U16 [R0+0x11f00], R26 ;  /* 0x011f001a00007388 */ /* 0x0007e20000000400 */
[----:B0-----:R-:W4:Y:S01]  /*3cff0*/  LDL.LU R18, [R1+0x6d9c] ;  /* 0x006d9c0001127983 */ /* 0x001f220000300800 */
[----:B-1----:R-:W4:Y:S02]  /*3d000*/  LDL.LU R20, [R1+0x6d98] ;  /* 0x006d980001147983 */ /* 0x002f240000300800 */
[----:B--2---:R-:W2:Y:S02]  /*3d010*/  LDL.LU R22, [R1+0x6d94] ;  /* 0x006d940001167983 */ /* 0x004ea40000300800 */
[----:B---3--:R-:W3:Y:S01]  /*3d020*/  LDL.LU R26, [R1+0x6d90] ;  /* 0x006d9000011a7983 */ /* 0x008ee20000300800 */
[----:B------:R0:W-:Y:S01]  /*3d030*/  STS.U16 [R0+0x12700], R2 ;  /* 0x0127000200007388 */ /* 0x0001e20000000400 */
        /* <DEDUP_REMOVED lines=16> */
[----:B0-----:R-:W4:Y:S04]  /*3d140*/  LDL R2, [R1+0x974] ;  /* 0x0009740001027983 */ /* 0x001f280000100800 */
[----:B---3--:R-:W-:Y:S01]  /*3d150*/  STS.U16 [R0+0x1af00], R26 ;  /* 0x01af001a00007388 */ /* 0x008fe20000000400 */
[----:B--2---:R0:W-:Y:S03]  /*3d160*/  STS.U16 [R0+0x1b700], R22 ;  /* 0x01b7001600007388 */ /* 0x0041e60000000400 */
[----:B0-----:R-:W2:Y:S01]  /*3d170*/  LDL R22, [R1+0x978] ;  /* 0x0009780001167983 */ /* 0x001ea20000100800 */
        /* <DEDUP_REMOVED lines=9> */
[----:B------:R-:W-:Y:S06]  /*3d210*/  BAR.SYNC.DEFER_BLOCKING 0x0 ;  /* 0x0000000000007b1d */ /* 0x000fec0000010000 */
[----:B------:R-:W-:Y:S04]  /*3d220*/  LDSM.16.MT88.4 R24, [R2] ;  /* 0x000000000218783b */ /* 0x000fe80000004200 */
[----:B--2---:R-:W0:Y:S04]  /*3d230*/  LDSM.16.M88.4 R4, [R22+0x10000] ;  /* 0x010000001604783b */ /* 0x004e280000000200 */
[----:B------:R-:W1:Y:S04]  /*3d240*/  LDSM.16.M88.4 R8, [R22+0x11000] ;  /* 0x011000001608783b */ /* 0x000e680000000200 */
[----:B------:R-:W-:Y:S04]  /*3d250*/  LDSM.16.M88.4 R12, [R22+0x13000] ;  /* 0x01300000160c783b */ /* 0x000fe80000000200 */
[----:B0-----:R-:W-:Y:S01]  /*3d260*/  STL.64 [R1+0x20], R4 ;  /* 0x0000200401007387 */ /* 0x001fe20000100a00 */
[----:B------:R-:W-:-:S02]  /*3d270*/  IMAD.MOV.U32 R19, RZ, RZ, R4 ;  /* 0x000000ffff137224 */ /* 0x000fc400078e0004 */
[----:B------:R-:W-:Y:S02]  /*3d280*/  STL.64 [R1+0x28], R6 ;  /* 0x0000280601007387 */ /* 0x000fe40000100a00 */
[----:B------:R-:W-:Y:S02]  /*3d290*/  IMAD.MOV.U32 R18, RZ, RZ, R5 ;  /* 0x000000ffff127224 */ /* 0x000fe400078e0005 */
[----:B------:R-:W0:Y:S04]  /*3d2a0*/  LDSM.16.M88.4 R4, [R22+0x12000] ;  /* 0x012000001604783b */ /* 0x000e280000000200 */
[----:B-1----:R-:W-:Y:S01]  /*3d2b0*/  STL.64 [R1+0x10], R8 ;  /* 0x0000100801007387 */ /* 0x002fe20000100a00 */
[----:B------:R-:W-:Y:S02]  /*3d2c0*/  STL.64 [R1+0x18], R10 ;  /* 0x0000180a01007387 */ /* 0x000fe40000100a00 */
[----:B------:R-:W1:Y:S01]  /*3d2d0*/  LDSM.16.M88.4 R8, [R22+0x14000] ;  /* 0x014000001608783b */ /* 0x000e620000000200 */
[----:B0-----:R-:W-:Y:S03]  /*3d2e0*/  STL.64 [R1], R4 ;  /* 0x0000000401007387 */ /* 0x001fe60000100a00 */
[----:B------:R-:W-:Y:S02]  /*3d2f0*/  STL.64 [R1+0x8], R6 ;  /* 0x0000080601007387 */ /* 0x000fe40000100a00 */
[----:B------:R-:W-:Y:S02]  /*3d300*/  STL [R1+0x65c4], R14 ;  /* 0x0065c40e01007387 */ /* 0x000fe40000100800 */
[----:B------:R-:W-:Y:S01]  /*3d310*/  STL [R1+0x65c0], R15 ;  /* 0x0065c00f01007387 */ /* 0x000fe20000100800 */
[----:B------:R-:W-:Y:S01]  /*3d320*/  STL.64 [R1+0x6d68], R12 ;  /* 0x006d680c01007387 */ /* 0x000fe20000100a00 */
[----:B------:R-:W-:-:S02]  /*3d330*/  IMAD.MOV.U32 R17, RZ, RZ, R4 ;  /* 0x000000ffff117224 */ /* 0x000fc400078e0004 */
[----:B------:R-:W-:Y:S02]  /*3d340*/  IMAD.MOV.U32 R16, RZ, RZ, R5 ;  /* 0x000000ffff107224 */ /* 0x000fe400078e0005 */
[----:B-1----:R-:W-:Y:S01]  /*3d350*/  STL [R1+0x669c], R10 ;  /* 0x00669c0a01007387 */ /* 0x002fe20000100800 */
[----:B------:R-:W-:Y:S04]  /*3d360*/  STL [R1+0x6698], R11 ;  /* 0x0066980b01007387 */ /* 0x000fe80000100800 */
[----:B------:R-:W0:Y:S01]  /*3d370*/  LDSM.16.M88.4 R4, [R22+0x15000] ;  /* 0x015000001604783b */ /* 0x000e220000000200 */
[----:B------:R-:W-:Y:S02]  /*3d380*/  STL.64 [R1+0x6d50], R8 ;  /* 0x006d500801007387 */ /* 0x000fe40000100a00 */
[----:B------:R-:W1:Y:S01]  /*3d390*/  LDSM.16.M88.4 R8, [R22+0x16000] ;  /* 0x016000001608783b */ /* 0x000e620000000200 */
[----:B------:R-:W2:Y:S04]  /*3d3a0*/  LDSM.16.M88.4 R12, [R22+0x17000] ;  /* 0x01700000160c783b */ /* 0x000ea80000000200 */
[----:B0-----:R-:W-:Y:S01]  /*3d3b0*/  STL [R1+0x66a4], R6 ;  /* 0x0066a40601007387 */ /* 0x001fe20000100800 */
[----:B------:R-:W-:Y:S02]  /*3d3c0*/  STL [R1+0x66a0], R7 ;  /* 0x0066a00701007387 */ /* 0x000fe40000100800 */
[----:B-1----:R-:W-:Y:S02]  /*3d3d0*/  STL.64 [R1+0x30], R8 ;  /* 0x0000300801007387 */ /* 0x002fe40000100a00 */
[----:B------:R-:W-:Y:S02]  /*3d3e0*/  STL.64 [R1+0x38], R10 ;  /* 0x0000380a01007387 */ /* 0x000fe40000100a00 */
[----:B------:R-:W0:Y:S04]  /*3d3f0*/  LDSM.16.M88.4 R8, [R22+0x18000] ;  /* 0x018000001608783b */ /* 0x000e280000000200 */
[----:B--2---:R-:W-:Y:S01]  /*3d400*/  STL.64 [R1+0xc0], R12 ;  /* 0x0000c00c01007387 */ /* 0x004fe20000100a00 */
[----:B------:R-:W-:Y:S02]  /*3d410*/  STL.64 [R1+0xc8], R14 ;  /* 0x0000c80e01007387 */ /* 0x000fe40000100a00 */
[----:B------:R-:W1:Y:S01]  /*3d420*/  LDSM.16.M88.4 R12, [R22+0x19000] ;  /* 0x01900000160c783b */ /* 0x000e620000000200 */
[----:B0-----:R-:W-:Y:S03]  /*3d430*/  STL.64 [R1+0xb0], R8 ;  /* 0x0000b00801007387 */ /* 0x001fe60000100a00 */
[----:B------:R-:W-:-:S02]  /*3d440*/  IMAD.MOV.U32 R29, RZ, RZ, R8 ;  /* 0x000000ffff1d7224 */ /* 0x000fc400078e0008 */
[----:B------:R-:W-:Y:S02]  /*3d450*/  STL.64 [R1+0xb8], R10 ;  /* 0x0000b80a01007387 */ /* 0x000fe40000100a00 */
[----:B------:R-:W-:Y:S02]  /*3d460*/  IMAD.MOV.U32 R28, RZ, RZ, R9 ;  /* 0x000000ffff1c7224 */ /* 0x000fe400078e0009 */
[----:B------:R-:W0:Y:S04]  /*3d470*/  LDSM.16.M88.4 R8, [R22+0x1a000] ;  /* 0x01a000001608783b */ /* 0x000e280000000200 */
[----:B------:R-:W-:Y:S01]  /*3d480*/  STL [R1+0x6d4c], R28 ;  /* 0x006d4c1c01007387 */ /* 0x000fe20000100800 */
[----:B------:R-:W-:Y:S02]  /*3d490*/  STL [R1+0x6d48], R29 ;  /* 0x006d481d01007387 */ /* 0x000fe40000100800 */
[----:B-1----:R-:W-:Y:S02]  /*3d4a0*/  STL.64 [R1+0xa0], R12 ;  /* 0x0000a00c01007387 */ /* 0x002fe40000100a00 */
[----:B------:R-:W-:Y:S02]  /*3d4b0*/  STL.64 [R1+0xa8], R14 ;  /* 0x0000a80e01007387 */ /* 0x000fe40000100a00 */
[----:B------:R-:W1:Y:S04]  /*3d4c0*/  LDSM.16.M88.4 R12, [R22+0x1b000] ;  /* 0x01b00000160c783b */ /* 0x000e680000000200 */
[----:B0-----:R-:W-:Y:S01]  /*3d4d0*/  STL.64 [R1+0x90], R8 ;  /* 0x0000900801007387 */ /* 0x001fe20000100a00 */
[----:B------:R-:W-:Y:S02]  /*3d4e0*/  STL.64 [R1+0x98], R10 ;  /* 0x0000980a01007387 */ /* 0x000fe40000100a00 */
[----:B------:R-:W0:Y:S01]  /*3d4f0*/  LDSM.16.M88.4 R8, [R22+0x1c000] ;  /* 0x01c000001608783b */ /* 0x000e220000000200 */
[----:B-1----:R-:W-:Y:S03]  /*3d500*/  STL.64 [R1+0x80], R12 ;  /* 0x0000800c01007387 */ /* 0x002fe60000100a00 */
[----:B------:R-:W-:Y:S02]  /*3d510*/  STL.64 [R1+0x88], R14 ;  /* 0x0000880e01007387 */ /* 0x000fe40000100a00 */
[----:B------:R-:W1:Y:S01]  /*3d520*/  LDSM.16.M88.4 R12, [R22+0x1d000] ;  /* 0x01d00000160c783b */ /* 0x000e620000000200 */
[----:B0-----:R-:W-:Y:S03]  /*3d530*/  STL.64 [R1+0x70], R8 ;  /* 0x0000700801007387 */ /* 0x001fe60000100a00 */
[----:B------:R-:W-:-:S02]  /*3d540*/  IMAD.MOV.U32 R28, RZ, RZ, R8 ;  /* 0x000000ffff1c7224 */ /* 0x000fc400078e0008 */
[----:B------:R-:W-:Y:S02]  /*3d550*/  STL.64 [R1+0x78], R10 ;  /* 0x0000780a01007387 */ /* 0x000fe40000100a00 */
[----:B------:R-:W-:Y:S02]  /*3d560*/  IMAD.MOV.U32 R29, RZ, RZ, R9 ;  /* 0x000000ffff1d7224 */ /* 0x000fe400078e0009 */
[----:B------:R-:W0:Y:S04]  /*3d570*/  LDSM.16.M88.4 R8, [R22+0x1e000] ;  /* 0x01e000001608783b */ /* 0x000e280000000200 */
[----:B-1----:R-:W-:Y:S01]  /*3d580*/  STL.64 [R1+0x60], R12 ;  /* 0x0000600c01007387 */ /* 0x002fe20000100a00 */
[----:B------:R-:W-:Y:S03]  /*3d590*/  STL.64 [R1+0x68], R14 ;  /* 0x0000680e01007387 */ /* 0x000fe60000100a00 */
[----:B0-----:R-:W-:Y:S01]  /*3d5a0*/  STL.64 [R1+0x50], R8 ;  /* 0x0000500801007387 */ /* 0x001fe20000100a00 */
[----:B------:R-:W-:-:S02]  /*3d5b0*/  IMAD.MOV.U32 R3, RZ, RZ, R8 ;  /* 0x000000ffff037224 */ /* 0x000fc400078e0008 */
[----:B------:R-:W-:Y:S02]  /*3d5c0*/  STL.64 [R1+0x58], R10 ;  /* 0x0000580a01007387 */ /* 0x000fe40000100a00 */
[----:B------:R-:W-:Y:S02]  /*3d5d0*/  IMAD.MOV.U32 R0, RZ, RZ, R9 ;  /* 0x000000ffff007224 */ /* 0x000fe400078e0009 */
[----:B------:R-:W0:Y:S04]  /*3d5e0*/  LDSM.16.M88.4 R8, [R22+0x1f000] ;  /* 0x01f000001608783b */ /* 0x000e280000000200 */
[----:B0-----:R-:W-:Y:S01]  /*3d5f0*/  STL.64 [R1+0x40], R8 ;  /* 0x0000400801007387 */ /* 0x001fe20000100a00 */
[----:B------:R-:W-:Y:S02]  /*3d600*/  STL.64 [R1+0x48], R10 ;  /* 0x0000480a01007387 */ /* 0x000fe40000100a00 */
[----:B------:R-:W2:Y:S02]  /*3d610*/  LDL.LU.64 R12, [R1+0xda0] ;  /* 0x000da000010c7983 */ /* 0x000ea40000300a00 */
[----:B------:R-:W3:Y:S02]  /*3d620*/  LDL.LU.64 R14, [R1+0xda8] ;  /* 0x000da800010e7983 */ /* 0x000ee40000300a00 */
[----:B------:R-:W-:-:S02]  /*3d630*/  IMAD.MOV.U32 R7, RZ, RZ, R8 ;  /* 0x000000ffff077224 */ /* 0x000fc400078e0008 */
[----:B------:R-:W-:Y:S01]  /*3d640*/  IMAD.MOV.U32 R6, RZ, RZ, R9 ;  /* 0x000000ffff067224 */ /* 0x000fe200078e0009 */
[----:B---3--:R-:W-:Y:S01]  /*3d650*/  STL.64 [R1+0x6d78], R14 ;  /* 0x006d780e01007387 */ /* 0x008fe20000100a00 */
[----:B--2---:R0:W-:Y:S03]  /*3d660*/  STL.64 [R1+0x6d70], R12 ;  /* 0x006d700c01007387 */ /* 0x0041e60000100a00 */
[----:B0-----:R-:W2:Y:S04]  /*3d670*/  LDL.64 R12, [R1+0x10] ;  /* 0x00001000010c7983 */ /* 0x001ea80000100a00 */
[----:B--2---:R-:W-:Y:S01]  /*3d680*/  STL.64 [R1+0x6d80], R12 ;  /* 0x006d800c01007387 */ /* 0x004fe20000100a00 */
[----:B------:R-:W-:Y:S02]  /*3d690*/  STL.64 [R1+0x6d60], R6 ;  /* 0x006d600601007387 */ /* 0x000fe40000100a00 */
[----:B------:R0:W-:Y:S02]  /*3d6a0*/  STL.64 [R1+0x6d58], R4 ;  /* 0x006d580401007387 */ /* 0x0001e40000100a00 */
[----:B0-----:R-:W-:-:S02]  /*3d6b0*/  IMAD.MOV.U32 R4, RZ, RZ, R17 ;  /* 0x000000ffff047224 */ /* 0x001fc400078e0011 */
[----:B------:R-:W-:-:S05]  /*3d6c0*/  IMAD.MOV.U32 R5, RZ, RZ, R16 ;  /* 0x000000ffff057224 */ /* 0x000fca00078e0010 */
[----:B------:R0:W-:Y:S04]  /*3d6d0*/  STL.64 [R1+0x6d88], R4 ;  /* 0x006d880401007387 */ /* 0x0001e80000100a00 */
[----:B0-----:R-:W2:Y:S01]  /*3d6e0*/  LDL.LU.64 R4, [R1+0xdc0] ;  /* 0x000dc00001047983 */ /* 0x001ea20000300a00 */
[----:B------:R-:W2:Y:S02]  /*3d6f0*/  LDL.LU.64 R6, [R1+0xdc8] ;  /* 0x000dc80001067983 */ /* 0x000ea40000300a00 */
[----:B------:R-:W-:Y:S02]  /*3d700*/  IMAD.MOV.U32 R12, RZ, RZ, R19 ;  /* 0x000000ffff0c7224 */ /* 0x000fe400078e0013 */
[----:B------:R-:W-:Y:S01]  /*3d710*/  IMAD.MOV.U32 R13, RZ, RZ, R18 ;  /* 0x000000ffff0d7224 */ /* 0x000fe200078e0012 */
[----:B------:R-:W3:Y:S04]  /*3d720*/  LDL.LU.64 R8, [R1+0xd90] ;  /* 0x000d900001087983 */ /* 0x000ee80000300a00 */
[----:B------:R-:W0:Y:S01]  /*3d730*/  LDSM.16.MT88.4 R16, [R2+0x80] ;  /* 0x000080000210783b */ /* 0x000e220000004200 */
[----:B------:R-:W3:Y:S02]  /*3d740*/  LDL.LU.64 R10, [R1+0xd98] ;  /* 0x000d9800010a7983 */ /* 0x000ee40000300a00 */
[----:B------:R-:W4:Y:S02]  /*3d750*/  LDL.LU.64 R20, [R1+0xba0] ;  /* 0x000ba00001147983 */ /* 0x000f240000300a00 */
[----:B------:R-:W4:Y:S01]  /*3d760*/  LDL.LU.64 R22, [R1+0xba8] ;  /* 0x000ba80001167983 */ /* 0x000f220000300a00 */
[----:B0-----:R-:W-:Y:S01]  /*3d770*/  STL.64 [R1+0x6cc8], R18 ;  /* 0x006cc81201007387 */ /* 0x001fe20000100a00 */
[----:B------:R0:W-:Y:S03]  /*3d780*/  STL.64 [R1+0x6cc0], R16 ;  /* 0x006cc01001007387 */ /* 0x0001e60000100a00 */
[----:B0-----:R-:W3:Y:S01]  /*3d790*/  LDL.LU.64 R16, [R1+0xdb0] ;  /* 0x000db00001107983 */ /* 0x001ee20000300a00 */
[----:B------:R-:W3:Y:S01]  /*3d7a0*/  LDL.LU.64 R18, [R1+0xdb8] ;  /* 0x000db80001127983 */ /* 0x000ee20000300a00 */
[C---:B--2---:R-:W-:Y:S02]  /*3d7b0*/  HMMA.16816.F32 R12, R24.reuse, R12, R4 ;  /* 0x0000000c180c723c */ /* 0x044fe40000001804 */
[----:B------:R-:W2:Y:S11]  /*3d7c0*/  LDL.LU.64 R4, [R1+0x6d88] ;  /* 0x006d880001047983 */ /* 0x000eb60000300a00 */
[----:B------:R-:W-:Y:S10]  /*3d7d0*/  @!UPT UIADD3 URZ, URZ, URZ, URZ ;  /* 0x0000003f3f3ff290 */ /* 0x000ff4000fffe03f */
[----:B------:R0:W-:Y:S01]  /*3d7e0*/  STL.64 [R1+0x4f0], R12 ;  /* 0x0004f00c01007387 */ /* 0x0001e20000100a00 */
[----:B------:R1:W-:Y:S03]  /*3d7f0*/  STL.64 [R1+0x4f8], R14 ;  /* 0x0004f80e01007387 */ /* 0x0003e60000100a00 */
[----:B0-----:R-:W3:Y:S02]  /*3d800*/  LDL.LU.64 R12, [R1+0x6d80] ;  /* 0x006d8000010c7983 */ /* 0x001ee40000300a00 */
[C---:B---3--:R-:W-:Y:S11]  /*3d810*/  HMMA.16816.F32 R16, R24.reuse, R12, R16 ;  /* 0x0000000c1810723c */ /* 0x048ff60000001810 */
[----:B------:R-:W-:Y:S11]  /*3d820*/  @!UPT UIADD3 URZ, URZ, URZ, URZ ;  /* 0x0000003f3f3ff290 */ /* 0x000ff6000fffe03f */
[----:B------:R-:W-:Y:S01]  /*3d830*/  @!UPT UIADD3 URZ, URZ, URZ, URZ ;  /* 0x0000003f3f3ff290 */ /* 0x000fe2000fffe03f */
[----:B------:R0:W-:Y:S01]  /*3d840*/  STL.64 [R1+0x4e0], R16 ;  /* 0x0004e01001007387 */ /* 0x0001e20000100a00 */
[----:B------:R-:W-:Y:S02]  /*3d850*/  STL.64 [R1+0x4e8], R18 ;  /* 0x0004e81201007387 */ /* 0x000fe40000100a00 */
[----:B-1----:R-:W2:Y:S02]  /*3d860*/  LDL.LU.64 R14, [R1+0x6d78] ;  /* 0x006d7800010e7983 */ /* 0x002ea40000300a00 */
[----:B0-----:R-:W-:Y:S02]  /*3d870*/  IMAD.MOV.U32 R17, RZ, RZ, R12 ;  /* 0x000000ffff117224 */ /* 0x001fe400078e000c */
[----:B------:R-:W-:Y:S02]  /*3d880*/  IMAD.MOV.U32 R16, RZ, RZ, R13 ;  /* 0x000000ffff107224 */ /* 0x000fe400078e000d */
[----:B------:R-:W2:Y:S03]  /*3d890*/  LDL.LU.64 R12, [R1+0x6d70] ;  /* 0x006d7000010c7983 */ /* 0x000ea60000300a00 */
[----:B------:R0:W-:Y:S02]  /*3d8a0*/  STL.64 [R1+0x6d28], R16 ;  /* 0x006d281001007387 */ /* 0x0001e40000100a00 */
[----:B0-----:R-:W3:Y:S01]  /*3d8b0*/  LDL.LU.64 R16, [R1+0xbd0] ;  /* 0x000bd00001107983 */ /* 0x001ee20000300a00 */
[----:B------:R-:W3:Y:S01]  /*3d8c0*/  LDL.LU.64 R18, [R1+0xbd8] ;  /* 0x000bd80001127983 */ /* 0x000ee20000300a00 */
[C---:B--2---:R-:W-:Y:S02]  /*3d8d0*/  HMMA.16816.F32 R4, R24.reuse, R4, R12 ;  /* 0x000000041804723c */ /* 0x044fe4000000180c */
[----:B------:R-:W2:Y:S11]  /*3d8e0*/  LDL.LU.64 R12, [R1+0x6d68] ;  /* 0x006d6800010c7983 */ /* 0x000eb60000300a00 */
[----:B------:R-:W-:Y:S11]  /*3d8f0*/  @!UPT UIADD3 URZ, URZ, URZ, URZ ;  /* 0x0000003f3f3ff290 */ /* 0x000ff6000fffe03f */
[----:B------:R-:W-:Y:S02]  /*3d900*/  IMAD.MOV.U32 R14, RZ, RZ, R6 ;  /* 0x000000ffff0e7224 */ /* 0x000fe400078e0006 */
[----:B------:R-:W-:Y:S01]  /*3d910*/  IMAD.MOV.U32 R15, RZ, RZ, R7 ;  /* 0x000000ffff0f7224 */ /* 0x000fe200078e0007 */
[----:B------:R0:W-:Y:S01]  /*3d920*/  STL.64 [R1+0x4d0], R4 ;  /* 0x0004d00401007387 */ /* 0x0001e20000100a00 */
[----:B------:R-:W3:Y:S03]  /*3d930*/  LDL.LU.64 R6, [R1+0x6d60] ;  /* 0x006d600001067983 */ /* 0x000ee60000300a00 */
[----:B0-----:R-:W4:Y:S01]  /*3d940*/  LDL.LU.64 R4, [R1+0x6d58] ;  /* 0x006d580001047983 */ /* 0x001f220000300a00 */
[----:B------:R-:W-:Y:S02]  /*3d950*/  STL [R1+0x65cc], R14 ;  /* 0x0065cc0e01007387 */ /* 0x000fe40000100800 */
[----:B------:R-:W-:Y:S01]  /*3d960*/  STL [R1+0x65c8], R15 ;  /* 0x0065c80f01007387 */ /* 0x000fe20000100800 */
[C---:B--2---:R-:W-:Y:S11]  /*3d970*/  HMMA.16816.F32 R8, R24.reuse, R12, R8 ;  /* 0x0000000c1808723c */ /* 0x044ff60000001808 */
[----:B------:R-:W-:Y:S11]  /*3d980*/  @!UPT UIADD3 URZ, URZ, URZ, URZ ;  /* 0x0000003f3f3ff290 */ /* 0x000ff6000fffe03f */
[----:B------:R-:W-:Y:S01]  /*3d990*/  @!UPT UIADD3 URZ, URZ, URZ, URZ ;  /* 0x0000003f3f3ff290 */ /* 0x000fe2000fffe03f */
[----:B------:R0:W-:Y:S01]  /*3d9a0*/  STL.64 [R1+0x4c0], R8 ;  /* 0x0004c00801007387 */ /* 0x0001e20000100a00 */
[----:B------:R-:W-:Y:S03]  /*3d9b0*/  STL.64 [R1+0x4c8], R10 ;  /* 0x0004c80a01007387 */ /* 0x000fe60000100a00 */
[----:B0-----:R-:W3:Y:S02]  /*3d9c0*/  LDL.LU.64 R8, [R1+0x6d50] ;  /* 0x006d500001087983 */ /* 0x001ee40000300a00 */
[C---:B---3--:R-:W-:Y:S02]  /*3d9d0*/  HMMA.16816.F32 R16, R24.reuse, R8, R16 ;  /* 0x000000081810723c */ /* 0x048fe40000001810 */
[----:B------:R-:W-:Y:S11]  /*3d9e0*/  STL.64 [R1+0x6d40], R8 ;  /* 0x006d400801007387 */ /* 0x000ff60000100a00 */
[----:B------:R-:W-:Y:S10]  /*3d9f0*/  @!UPT UIADD3 URZ, URZ, URZ, URZ ;  /* 0x0000003f3f3ff290 */ /* 0x000ff4000fffe03f */
[----:B------:R-:W-:Y:S01]  /*3da00*/  STL.64 [R1+0x4b0], R16 ;  /* 0x0004b01001007387 */ /* 0x000fe20000100a00 */
[----:B------:R4:W-:Y:S02]  /*3da10*/  STL.64 [R1+0x4b8], R18 ;  /* 0x0004b81201007387 */ /* 0x0009e40000100a00 */
[----:B----4-:R-:W-:Y:S01]  /*3da20*/  HMMA.16816.F32 R16, R24, R4, R20 ;  /* 0x000000041810723c */ /* 0x010fe20000001814 */
[----:B------:R-:W0:Y:S11]  /*3da30*/  LDSM.16.MT88.4 R20, [R2+0x100] ;  /* 0x000100000214783b */ /* 0x000e360000004200 */
[----:B------:R-:W-:Y:S11]  /*3da40*/  @!UPT UIADD3 URZ, URZ, URZ, URZ ;  /* 0x0000003f3f3ff290 */ /* 0x000ff6000fffe03f */
[----:B------:R1:W-:Y:S01]  /*3da50*/  STL [R1+0x4a0], R16 ;  /* 0x0004a01001007387 */ /* 0x0003e20000100800 */
[----:B------:R2:W-:Y:S02]  /*3da60*/  STL [R1+0x4ac], R19 ;  /* 0x0004ac1301007387 */ /* 0x0005e40000100800 */
[----:B------:R-:W3:Y:S02]  /*3da70*/  LDL.LU.64 R8, [R1+0xbc0] ;  /* 0x000bc00001087983 */ /* 0x000ee40000300a00 */
[----:B------:R-:W-:Y:S01]  /*3da80*/  IMAD.MOV.U32 R14, RZ, RZ, R17 ;  /* 0x000000ffff0e7224 */ /* 0x000fe200078e0011 */
[----:B------:R-:W3:Y:S01]  /*3da90*/  LDL.LU.64 R10, [R1+0xbc8] ;  /* 0x000bc800010a7983 */ /* 0x000ee20000300a00 */
[----:B------:R-:W-:-:S03]  /*3daa0*/  IMAD.MOV.U32 R15, RZ, RZ, R18 ;  /* 0x000000ffff0f7224 */ /* 0x000fc600078e0012 */
[----:B-1----:R-:W4:Y:S01]  /*3dab0*/  LDL.LU.64 R16, [R1+0xbb0] ;  /* 0x000bb00001107983 */ /* 0x002f220000300a00 */
[----:B--2---:R-:W2:Y:S03]  /*3dac0*/  LDL.LU.64 R18, [R1+0xbb8] ;  /* 0x000bb80001127983 */ /* 0x004ea60000300a00 */
[----:B--2---:R-:W-:Y:S01]  /*3dad0*/  STL.64 [R1+0x6d38], R18 ;  /* 0x006d381201007387 */ /* 0x004fe20000100a00 */
[----:B----4-:R1:W-:Y:S03]  /*3dae0*/  STL.64 [R1+0x6d30], R16 ;  /* 0x006d301001007387 */ /* 0x0103e60000100a00 */
[----:B-1----:R-:W3:Y:S01]  /*3daf0*/  LDL.64 R16, [R1+0x30] ;  /* 0x0000300001107983 */ /* 0x002ee20000100a00 */
[----:B------:R-:W-:Y:S02]  /*3db00*/  STL.64 [R1+0x6cb8], R4 ;  /* 0x006cb80401007387 */ /* 0x000fe40000100a00 */
[----:B------:R-:W-:Y:S02]  /*3db10*/  STL.64 [R1+0x6c90], R14 ;  /* 0x006c900e01007387 */ /* 0x000fe40000100a00 */
[----:B------:R1:W-:Y:S02]  /*3db20*/  STL.64 [R1+0x6c88], R12 ;  /* 0x006c880c01007387 */ /* 0x0003e40000100a00 */
[----:B-1----:R-:W2:Y:S01]  /*3db30*/  LDL.64 R12, [R1+0xc0] ;  /* 0x0000c000010c7983 */ /* 0x002ea20000100a00 */
[----:B------:R-:W-:Y:S02]  /*3db40*/  STL [R1+0x6c60], R2 ;  /* 0x006c600201007387 */ /* 0x000fe40000100800 */
[----:B0-----:R-:W-:Y:S02]  /*3db50*/  STL.64 [R1+0x6bc8], R22 ;  /* 0x006bc81601007387 */ /* 0x001fe40000100a00 */
[----:B------:R0:W-:Y:S02]  /*3db60*/  STL.64 [R1+0x6bc0], R20 ;  /* 0x006bc01401007387 */ /* 0x0001e40000100a00 */
[----:B0-----:R-:W-:-:S02]  /*3db70*/  IMAD.MOV.U32 R20, RZ, RZ, R28 ;  /* 0x000000ffff147224 */ /* 0x001fc400078e001c */
[----:B------:R-:W-:Y:S01]  /*3db80*/  IMAD.MOV.U32 R21, RZ, RZ, R29 ;  /* 0x000000ffff157224 */ /* 0x000fe200078e001d */
[----:B------:R-:W4:Y:S01]  /*3db90*/  LDL.LU R28, [R1+0x6d4c] ;  /* 0x006d4c00011c7983 */ /* 0x000f220000300800 */
[----:B------:R-:W2:Y:S01]  /*3dba0*/  LDL.LU R29, [R1+0x6d48] ;  /* 0x006d4800011d7983 */ /* 0x000ea20000300800 */
[----:B---3--:R-:W-:Y:S11]  /*3dbb0*/  HMMA.16816.F32 R8, R24, R16, R8 ;  /* 0x000000101808723c */ /* 0x008ff60000001808 */
[----:B------:R-:W-:Y:S11]  /*3dbc0*/  @!UPT UIADD3 URZ, URZ, URZ, URZ ;  /* 0x0000003f3f3ff290 */ /* 0x000ff6000fffe03f */
[----:B------:R-:W-:Y:S01]  /*3dbd0*/  @!UPT UIADD3 URZ, URZ, URZ, URZ ;  /* 0x0000003f3f3ff290 */ /* 0x000fe2000fffe03f */
[----:B------:R0:W-:Y:S01]  /*3dbe0*/  STL.64 [R1+0x820], R8 ;  /* 0x0008200801007387 */ /* 0x0001e20000100a00 */
[----:B------:R1:W-:Y:S03]  /*3dbf0*/  STL.64 [R1+0x828], R10 ;  /* 0x0008280a01007387 */ /* 0x0003e60000100a00 */
[----:B0-----:R-:W3:Y:S01]  /*3dc00*/  LDL.LU.64 R8, [R1+0x6d40] ;  /* 0x006d400001087983 */ /* 0x001ee20000300a00 */
[----:B-1----:R-:W-:Y:S02]  /*3dc10*/  IMAD.MOV.U32 R11, RZ, RZ, R16 ;  /* 0x000000ffff0b7224 */ /* 0x002fe400078e0010 */
[----:B------:R-:W-:Y:S02]  /*3dc20*/  IMAD.MOV.U32 R10, RZ, RZ, R17 ;  /* 0x000000ffff0a7224 */ /* 0x000fe400078e0011 */
[----:B------:R-:W3:Y:S01]  /*3dc30*/  LDL.LU.64 R18, [R1+0x6d38] ;  /* 0x006d380001127983 */ /* 0x000ee20000300a00 */
[----:B------:R-:W3:Y:S02]  /*3dc40*/  LDL.LU.64 R16, [R1+0x6d30] ;  /* 0x006d300001107983 */ /* 0x000ee40000300a00 */
[----:B------:R-:W-:Y:S02]  /*3dc50*/  STL [R1+0x6c68], R10 ;  /* 0x006c680a01007387 */ /* 0x000fe40000100800 */
[----:B------:R-:W-:Y:S02]  /*3dc60*/  STL [R1+0x6c64], R11 ;  /* 0x006c640b01007387 */ /* 0x000fe40000100800 */
[----:B--2---:R-:W-:-:S02]  /*3dc70*/  IMAD.MOV.U32 R23, RZ, RZ, R12 ;  /* 0x000000ffff177224 */ /* 0x004fc400078e000c */
[----:B------:R-:W-:Y:S01]  /*3dc80*/  IMAD.MOV.U32 R22, RZ, RZ, R13 ;  /* 0x000000ffff167224 */ /* 0x000fe200078e000d */
[C---:B---3--:R-:W-:Y:S01]  /*3dc90*/  HMMA.16816.F32 R16, R24.reuse, R12, R16 ;  /* 0x0000000c1810723c */ /* 0x048fe20000001810 */
[----:B------:R-:W-:Y:S11]  /*3dca0*/  STL.64 [R1+0x6d08], R8 ;  /* 0x006d080801007387 */ /* 0x000ff60000100a00 */
[----:B------:R-:W-:Y:S11]  /*3dcb0*/  @!UPT UIADD3 URZ, URZ, URZ, URZ ;  /* 0x0000003f3f3ff290 */ /* 0x000ff6000fffe03f */
[----:B------:R0:W-:Y:S01]  /*3dcc0*/  STL.64 [R1+0x810], R16 ;  /* 0x0008101001007387 */ /* 0x0001e20000100a00 */
[----:B------:R-:W-:Y:S03]  /*3dcd0*/  STL.64 [R1+0x818], R18 ;  /* 0x0008181201007387 */ /* 0x000fe60000100a00 */
[----:B0-----:R-:W2:Y:S01]  /*3dce0*/  LDL.LU.64 R16, [R1+0x6d28] ;  /* 0x006d280001107983 */ /* 0x001ea20000300a00 */
[----:B------:R-:W3:Y:S02]  /*3dcf0*/  LDL.64 R12, [R1] ;  /* 0x00000000010c7983 */ /* 0x000ee40000100a00 */
[----:B------:R-:W-:Y:S02]  /*3dd00*/  IMAD.MOV.U32 R8, RZ, RZ, R29 ;  /* 0x000000ffff087224 */ /* 0x000fe400078e001d */
[----:B----4-:R-:W-:Y:S01]  /*3dd10*/  IMAD.MOV.U32 R9, RZ, RZ, R28 ;  /* 0x000000ffff097224 */ /* 0x010fe200078e001c */
[----:B---3--:R0:W-:Y:S04]  /*3dd20*/  STL.64 [R1+0x6c98], R12 ;  /* 0x006c980c01007387 */ /* 0x0081e80000100a00 */
[----:B0-----:R-:W3:Y:S01]  /*3dd30*/  LDL.LU.64 R12, [R1+0xa10] ;  /* 0x000a1000010c7983 */ /* 0x001ee20000300a00 */
[----:B------:R-:W3:Y:S02]  /*3dd40*/  LDL.LU.64 R14, [R1+0xa18] ;  /* 0x000a1800010e7983 */ /* 0x000ee40000300a00 */
[----:B------:R-:W-:Y:S02]  /*3dd50*/  STL [R1+0x6c6c], R23 ;  /* 0x006c6c1701007387 */ /* 0x000fe40000100800 */
[----:B------:R-:W-:Y:S01]  /*3dd60*/  STL [R1+0x6d00], R22 ;  /* 0x006d001601007387 */ /* 0x000fe20000100800 */
[----:B------:R0:W-:Y:S04]  /*3dd70*/  STL.64 [R1+0x6cf8], R20 ;  /* 0x006cf81401007387 */ /* 0x0001e80000100a00 */
[----:B0-----:R-:W4:Y:S01]  /*3dd80*/  LDL.64 R20, [R1+0x90] ;  /* 0x0000900001147983 */ /* 0x001f220000100a00 */
[----:B---3--:R-:W-:Y:S03]  /*3dd90*/  HMMA.16816.F32 R8, R24, R8, R12 ;  /* 0x000000081808723c */ /* 0x008fe6000000180c */
[----:B----4-:R0:W-:Y:S04]  /*3dda0*/  STL.64 [R1+0x6d10], R20 ;  /* 0x006d101401007387 */ /* 0x0101e80000100a00 */
[----:B0-----:R-:W3:Y:S11]  /*3ddb0*/  LDL.64 R20, [R1+0xa0] ;  /* 0x0000a00001147983 */ /* 0x001ef60000100a00 */
[----:B------:R-:W-:Y:S05]  /*3ddc0*/  @!UPT UIADD3 URZ, URZ, URZ, URZ ;  /* 0x0000003f3f3ff290 */ /* 0x000fea000fffe03f */
[----:B------:R0:W-:Y:S02]  /*3ddd0*/  STL.64 [R1+0x800], R8 ;  /* 0x0008000801007387 */ /* 0x0001e40000100a00 */
[----:B------:R1:W-:Y:S01]  /*3dde0*/  STL.64 [R1+0x808], R10 ;  /* 0x0008080a01007387 */ /* 0x0003e20000100a00 */
[----:B0-----:R-:W4:Y:S01]  /*3ddf0*/  LDL.LU.64 R8, [R1+0x9f0] ;  /* 0x0009f00001087983 */ /* 0x001f220000300a00 */
[----:B-1----:R-:W3:Y:S02]  /*3de00*/  LDL.LU.64 R10, [R1+0x9f8] ;  /* 0x0009f800010a7983 */ /* 0x002ee40000300a00 */
[----:B--2---:R-:W-:Y:S02]  /*3de10*/  IMAD.MOV.U32 R12, RZ, RZ, R17 ;  /* 0x000000ffff0c7224 */ /* 0x004fe400078e0011 */
[----:B------:R-:W-:Y:S02]  /*3de20*/  IMAD.MOV.U32 R13, RZ, RZ, R16 ;  /* 0x000000ffff0d7224 */ /* 0x000fe400078e0010 */
[----:B------:R-:W-:-:S02]  /*3de30*/  IMAD.MOV.U32 R16, RZ, RZ, R7 ;  /* 0x000000ffff107224 */ /* 0x000fc400078e0007 */
[----:B------:R-:W-:Y:S01]  /*3de40*/  IMAD.MOV.U32 R17, RZ, RZ, R6 ;  /* 0x000000ffff117224 */ /* 0x000fe200078e0006 */
[----:B---3--:R-:W-:Y:S01]  /*3de50*/  STL.64 [R1+0x6d20], R10 ;  /* 0x006d200a01007387 */ /* 0x008fe20000100a00 */
[----:B----4-:R0:W-:Y:S03]  /*3de60*/  STL.64 [R1+0x6d18], R8 ;  /* 0x006d180801007387 */ /* 0x0101e60000100a00 */
[----:B0-----:R-:W2:Y:S01]  /*3de70*/  LDL.LU.64 R8, [R1+0xa00] ;  /* 0x000a000001087983 */ /* 0x001ea20000300a00 */
[----:B------:R-:W2:Y:S02]  /*3de80*/  LDL.LU.64 R10, [R1+0xa08] ;  /* 0x000a0800010a7983 */ /* 0x000ea40000300a00 */
[----:B------:R0:W-:Y:S02]  /*3de90*/  STL.64 [R1+0x6cd8], R16 ;  /* 0x006cd81001007387 */ /* 0x0001e40000100a00 */
[----:B------:R-:W3:Y:S01]  /*3dea0*/  LDL.LU.64 R4, [R1+0x930] ;  /* 0x0009300001047983 */ /* 0x000ee20000300a00 */
[----:B------:R-:W3:Y:S01]  /*3deb0*/  LDL.LU.64 R6, [R1+0x938] ;  /* 0x0009380001067983 */ /* 0x000ee20000300a00 */
[----:B0-----:R-:W-:-:S02]  /*3dec0*/  IMAD.MOV.U32 R16, RZ, RZ, R3 ;  /* 0x000000ffff107224 */ /* 0x001fc400078e0003 */
[----:B------:R-:W-:-:S05]  /*3ded0*/  IMAD.MOV.U32 R17, RZ, RZ, R0 ;  /* 0x000000ffff117224 */ /* 0x000fca00078e0000 */
[----:B------:R0:W-:Y:S04]  /*3dee0*/  STL.64 [R1+0x6cf0], R16 ;  /* 0x006cf01001007387 */ /* 0x0001e80000100a00 */
[----:B0-----:R-:W4:Y:S01]  /*3def0*/  LDL.64 R16, [R1+0x80] ;  /* 0x0000800001107983 */ /* 0x001f220000100a00 */
[----:B------:R0:W-:Y:S03]  /*3df00*/  STL.64 [R1+0x6cb0], R12 ;  /* 0x006cb00c01007387 */ /* 0x0001e60000100a00 */
[----:B0-----:R-:W3:Y:S01]  /*3df10*/  LDL.64 R12, [R1+0x20] ;  /* 0x00002000010c7983 */ /* 0x001ee20000100a00 */
[----:B------:R-:W-:Y:S02]  /*3df20*/  IMAD.MOV.U32 R29, RZ, RZ, R20 ;  /* 0x000000ffff1d7224 */ /* 0x000fe400078e0014 */
[----:B------:R-:W-:Y:S01]  /*3df30*/  IMAD.MOV.U32 R28, RZ, RZ, R21 ;  /* 0x000000ffff1c7224 */ /* 0x000fe200078e0015 */
[C---:B--2---:R-:W-:Y:S01]  /*3df40*/  HMMA.16816.F32 R8, R24.reuse, R20, R8 ;  /* 0x000000141808723c */ /* 0x044fe20000001808 */
[----:B---3--:R0:W-:Y:S04]  /*3df50*/  STL.64 [R1+0x6cd0], R12 ;  /* 0x006cd00c01007387 */ /* 0x0081e80000100a00 */
[----:B0-----:R-:W4:Y:S01]  /*3df60*/  LDL.LU.64 R12, [R1+0x9e0] ;  /* 0x0009e000010c7983 */ /* 0x001f220000300a00 */
[----:B------:R-:W4:Y:S11]  /*3df70*/  LDL.LU.64 R14, [R1+0x9e8] ;  /* 0x0009e800010e7983 */ /* 0x000f360000300a00 */
[----:B------:R-:W-:Y:S06]  /*3df80*/  @!UPT UIADD3 URZ, URZ, URZ, URZ ;  /* 0x0000003f3f3ff290 */ /* 0x000fec000fffe03f */
[----:B------:R-:W-:Y:S02]  /*3df90*/  STL.64 [R1+0x7f0], R8 ;  /* 0x0007f00801007387 */ /* 0x000fe40000100a00 */
[----:B------:R0:W-:Y:S02]  /*3dfa0*/  STL.64 [R1+0x7f8], R10 ;  /* 0x0007f80a01007387 */ /* 0x0001e40000100a00 */
[----:B0-----:R-:W2:Y:S01]  /*3dfb0*/  LDL.LU.64 R10, [R1+0x6d20] ;  /* 0x006d2000010a7983 */ /* 0x001ea20000300a00 */
[----:B------:R-:W2:Y:S02]  /*3dfc0*/  LDL.LU.64 R8, [R1+0x6d18] ;  /* 0x006d180001087983 */ /* 0x000ea40000300a00 */
[----:B------:R-:W2:Y:S02]  /*3dfd0*/  LDL.LU.64 R20, [R1+0x6d10] ;  /* 0x006d100001147983 */ /* 0x000ea40000300a00 */
[C---:B--2---:R-:W-:Y:S01]  /*3dfe0*/  HMMA.16816.F32 R8, R24.reuse, R20, R8 ;  /* 0x000000141808723c */ /* 0x044fe20000001808 */
[----:B------:R-:W-:Y:S11]  /*3dff0*/  IMAD.MOV.U32 R2, RZ, RZ, R21 ;  /* 0x000000ffff027224 */ /* 0x000ff600078e0015 */
[----:B------:R-:W-:Y:S11]  /*3e000*/  @!UPT UIADD3 URZ, URZ, URZ, URZ ;  /* 0x0000003f3f3ff290 */ /* 0x000ff6000fffe03f */
[----:B------:R0:W-:Y:S01]  /*3e010*/  STL.64 [R1+0x7e0], R8 ;  /* 0x0007e00801007387 */ /* 0x0001e20000100a00 */
[----:B------:R1:W-:Y:S03]  /*3e020*/  STL.64 [R1+0x7e8], R10 ;  /* 0x0007e80a01007387 */ /* 0x0003e60000100a00 */
[----:B0-----:R-:W2:Y:S01]  /*3e030*/  LDL.LU.64 R8, [R1+0x6d08] ;  /* 0x006d080001087983 */ /* 0x001ea20000300a00 */
[----:B-1----:R-:W-:Y:S02]  /*3e040*/  IMAD.MOV.U32 R11, RZ, RZ, R20 ;  /* 0x000000ffff0b7224 */ /* 0x002fe400078e0014 */
[----:B------:R-:W3:Y:S02]  /*3e050*/  LDL.LU R22, [R1+0x6d00] ;  /* 0x006d000001167983 */ /* 0x000ee40000300800 */
[----:B------:R-:W2:Y:S01]  /*3e060*/  LDL.LU.64 R20, [R1+0x6cf8] ;  /* 0x006cf80001147983 */ /* 0x000ea20000300a00 */
[----:B----4-:R-:W-:Y:S01]  /*3e070*/  HMMA.16816.F32 R12, R24, R16, R12 ;  /* 0x00000010180c723c */ /* 0x010fe2000000180c */
[----:B------:R-:W-:-:S02]  /*3e080*/  IMAD.MOV.U32 R10, RZ, RZ, R17 ;  /* 0x000000ffff0a7224 */ /* 0x000fc400078e0011 */
[----:B------:R-:W-:Y:S11]  /*3e090*/  IMAD.MOV.U32 R23, RZ, RZ, R16 ;  /* 0x000000ffff177224 */ /* 0x000ff600078e0010 */
[----:B------:R-:W-:Y:S09]  /*3e0a0*/  @!UPT UIADD3 URZ, URZ, URZ, URZ ;  /* 0x0000003f3f3ff290 */ /* 0x000ff2000fffe03f */
[----:B------:R0:W-:Y:S01]  /*3e0b0*/  STL.64 [R1+0x7d0], R12 ;  /* 0x0007d00c01007387 */ /* 0x0001e20000100a00 */
[----:B------:R-:W-:Y:S02]  /*3e0c0*/  IMAD.MOV.U32 R0, RZ, RZ, R15 ;  /* 0x000000ffff007224 */ /* 0x000fe400078e000f */
[----:B------:R1:W-:Y:S02]  /*3e0d0*/  STL [R1+0x7d8], R14 ;  /* 0x0007d80e01007387 */ /* 0x0003e40000100800 */
[----:B------:R-:W-:Y:S01]  /*3e0e0*/  STL.64 [R1+0x6c80], R10 ;  /* 0x006c800a01007387 */ /* 0x000fe20000100a00 */
[C---:B--2---:R-:W-:Y:S01]  /*3e0f0*/  HMMA.16816.F32 R4, R24.reuse, R20, R4 ;  /* 0x000000141804723c */ /* 0x044fe20000001804 */
[----:B------:R-:W-:Y:S01]  /*3e100*/  STL.64 [R1+0x6c78], R8 ;  /* 0x006c780801007387 */ /* 0x000fe20000100a00 */
[----:B------:R-:W-:Y:S02]  /*3e110*/  STL [R1+0x6680], R0 ;  /* 0x0066800001007387 */ /* 0x000fe40000100800 */
[----:B------:R-:W2:Y:S02]  /*3e120*/  LDL.LU.64 R16, [R1+0x590] ;  /* 0x0005900001107983 */ /* 0x000ea40000300a00 */
[----:B------:R-:W2:Y:S11]  /*3e130*/  LDL.LU.64 R18, [R1+0x598] ;  /* 0x0005980001127983 */ /* 0x000eb60000300a00 */
[----:B------:R-:W-:Y:S06]  /*3e140*/  @!UPT UIADD3 URZ, URZ, URZ, URZ ;  /* 0x0000003f3f3ff290 */ /* 0x000fec000fffe03f */
[----:B------:R-:W-:Y:S01]  /*3e150*/  STL.64 [R1+0x7c0], R4 ;  /* 0x0007c00401007387 */ /* 0x000fe20000100a00 */
[----:B------:R-:W-:Y:S02]  /*3e160*/  STL.64 [R1+0x7c8], R6 ;  /* 0x0007c80601007387 */ /* 0x000fe40000100a00 */
[----:B0-----:R-:W4:Y:S02]  /*3e170*/  LDL.LU.64 R12, [R1+0x530] ;  /* 0x00053000010c7983 */ /* 0x001f240000300a00 */
[----:B-1----:R-:W2:Y:S02]  /*3e180*/  LDL.LU.64 R14, [R1+0x538] ;  /* 0x00053800010e7983 */ /* 0x002ea40000300a00 */
[----:B--2---:R-:W-:Y:S01]  /*3e190*/  STL.64 [R1+0x6ce8], R14 ;  /* 0x006ce80e01007387 */ /* 0x004fe20000100a00 */
[----:B----4-:R0:W-:Y:S03]  /*3e1a0*/  STL.64 [R1+0x6ce0], R12 ;  /* 0x006ce00c01007387 */ /* 0x0101e60000100a00 */
[----:B0-----:R-:W2:Y:S01]  /*3e1b0*/  LDL.LU.64 R12, [R1+0x580] ;  /* 0x00058000010c7983 */ /* 0x001ea20000300a00 */
[----:B------:R-:W2:Y:S02]  /*3e1c0*/  LDL.LU.64 R14, [R1+0x588] ;  /* 0x00058800010e7983 */ /* 0x000ea40000300a00 */
[----:B------:R-:W4:Y:S02]  /*3e1d0*/  LDL.LU.64 R4, [R1+0xd40] ;  /* 0x000d400001047983 */ /* 0x000f240000300a00 */
[----:B------:R-:W4:Y:S01]  /*3e1e0*/  LDL.LU.64 R6, [R1+0xd48] ;  /* 0x000d480001067983 */ /* 0x000f220000300a00 */
[----:B------:R-:W2:Y:S01]  /*3e1f0*/  LDL.LU.64 R8, [R1+0xd10] ;  /* 0x000d100001087983 */ /* 0x000ea20000300a00 */
[----:B------:R-:W2:Y:S03]  /*3e200*/  LDL.LU.64 R10, [R1+0xd18] ;  /* 0x000d1800010a7983 */ /* 0x000ea60000300a00 */
[----:B--2---:R-:W-:Y:S01]  /*3e210*/  STL.64 [R1+0x6ca8], R10 ;  /* 0x006ca80a01007387 */ /* 0x004fe20000100a00 */
[----:B------:R0:W-:Y:S03]  /*3e220*/  STL.64 [R1+0x6ca0], R8 ;  /* 0x006ca00801007387 */ /* 0x0001e60000100a00 */
[----:B0-----:R-:W2:Y:S01]  /*3e230*/  LDL.LU.64 R8, [R1+0xd30] ;  /* 0x000d300001087983 */ /* 0x001ea20000300a00 */
[----:B------:R-:W2:Y:S02]  /*3e240*/  LDL.LU.64 R10, [R1+0xd38] ;  /* 0x000d3800010a7983 */ /* 0x000ea40000300a00 */
[----:B------:R0:W-:Y:S02]  /*3e250*/  STL.64 [R1+0x6bf8], R20 ;  /* 0x006bf81401007387 */ /* 0x0001e40000100a00 */
[----:B---3--:R-:W-:Y:S01]  /*3e260*/  STL.64 [R1+0x6c70], R22 ;  /* 0x006c701601007387 */ /* 0x008fe20000100a00 */
[----:B0-----:R-:W3:Y:S02]  /*3e270*/  LDL.64 R20, [R1+0x60] ;  /* 0x0000600001147983 */ /* 0x001ee40000100a00 */
[C---:B---3--:R-:W-:Y:S11]  /*3e280*/  HMMA.16816.F32 R16, R24.reuse, R20, R16 ;  /* 0x000000141810723c */ /* 0x048ff60000001810 */
[----:B------:R-:W-:Y:S11]  /*3e290*/  @!UPT UIADD3 URZ, URZ, URZ, URZ ;  /* 0x0000003f3f3ff290 */ /* 0x000ff6000fffe03f */
[----:B------:R-:W-:Y:S01]  /*3e2a0*/  @!UPT UIADD3 URZ, URZ, URZ, URZ ;  /* 0x0000003f3f3ff290 */ /* 0x000fe2000fffe03f */
[----:B------:R0:W-:Y:S01]  /*3e2b0*/  STL.64 [R1+0x7b0], R16 ;  /* 0x0007b01001007387 */ /* 0x0001e20000100a00 */
[----:B------:R1:W-:Y:S03]  /*3e2c0*/  STL.64 [R1+0x7b8], R18 ;  /* 0x0007b81201007387 */ /* 0x0003e60000100a00 */
[----:B0-----:R-:W1:Y:S01]  /*3e2d0*/  LDL.LU.64 R16, [R1+0x6cf0] ;  /* 0x006cf00001107983 */ /* 0x001e620000300a00 */
[----:B------:R-:W-:Y:S02]  /*3e2e0*/  IMAD.MOV.U32 R3, RZ, RZ, R20 ;  /* 0x000000ffff037224 */ /* 0x000fe400078e0014 */
[----:B------:R-:W-:Y:S02]  /*3e2f0*/  IMAD.MOV.U32 R0, RZ, RZ, R21 ;  /* 0x000000ffff007224 */ /* 0x000fe400078e0015 */
[----:B------:R-:W3:Y:S01]  /*3e300*/  LDL.LU.64 R20, [R1+0xb20] ;  /* 0x000b200001147983 */ /* 0x000ee20000300a00 */
[----:B------:R-:W3:Y:S01]  /*3e310*/  LDL.LU.64 R22, [R1+0xb28] ;  /* 0x000b280001167983 */ /* 0x000ee20000300a00 */
[C---:B-1----:R-:W-:Y:S02]  /*3e320*/  HMMA.16816.F32 R16, R24.reuse, R16, R12 ;  /* 0x000000101810723c */ /* 0x042fe4000000180c */
[----:B------:R-:W2:Y:S01]  /*3e330*/  LDL.LU.64 R14, [R1+0x6ce8] ;  /* 0x006ce800010e7983 */ /* 0x000ea20000300a00 */
[----:B------:R-:W2:Y:S11]  /*3e340*/  LDL.LU.64 R12, [R1+0x6ce0] ;  /* 0x006ce000010c7983 */ /* 0x000eb60000300a00 */
[----:B------:R-:W-:Y:S09]  /*3e350*/  @!UPT UIADD3 URZ, URZ, URZ, URZ ;  /* 0x0000003f3f3ff290 */ /* 0x000ff2000fffe03f */
[----:B------:R0:W-:Y:S01]  /*3e360*/  STL.64 [R1+0x7a0], R16 ;  /* 0x0007a01001007387 */ /* 0x0001e20000100a00 */
[----:B------:R1:W-:Y:S03]  /*3e370*/  STL.64 [R1+0x7a8], R18 ;  /* 0x0007a81201007387 */ /* 0x0003e60000100a00 */
[----:B0-----:R-:W2:Y:S02]  /*3e380*/  LDL.LU.64 R16, [R1+0x6cd8] ;  /* 0x006cd80001107983 */ /* 0x001ea40000300a00 */
[----:B--2---:R-:W-:Y:S02]  /*3e390*/  HMMA.16816.F32 R24, R24, R16, R12 ;  /* 0x000000101818723c */ /* 0x004fe4000000180c */
[----:B------:R-:W4:Y:S01]  /*3e3a0*/  LDL.LU.64 R12, [R1+0x6cd0] ;  /* 0x006cd000010c7983 */ /* 0x000f220000300a00 */
[----:B-1----:R-:W4:Y:S02]  /*3e3b0*/  LDL.LU.64 R18, [R1+0x6cc8] ;  /* 0x006cc80001127983 */ /* 0x002f240000300a00 */
[----:B------:R-:W4:Y:S11]  /*3e3c0*/  LDL.LU.64 R16, [R1+0x6cc0] ;  /* 0x006cc00001107983 */ /* 0x000f360000300a00 */
[----:B------:R-:W-:Y:S07]  /*3e3d0*/  @!UPT UIADD3 URZ, URZ, URZ, URZ ;  /* 0x0000003f3f3ff290 */ /* 0x000fee000fffe03f */
[----:B------:R0:W-:Y:S01]  /*3e3e0*/  STL.64 [R1+0x490], R24 ;  /* 0x0004901801007387 */ /* 0x0001e20000100a00 */
[----:B------:R1:W-:Y:S03]  /*3e3f0*/  STL.64 [R1+0x498], R26 ;  /* 0x0004981a01007387 */ /* 0x0003e60000100a00 */
[----:B0-----:R-:W2:Y:S01]  /*3e400*/  LDL.LU.64 R24, [R1+0xd20] ;  /* 0x000d200001187983 */ /* 0x001ea20000300a00 */
[----:B-1----:R-:W2:Y:S01]  /*3e410*/  LDL.LU.64 R26, [R1+0xd28] ;  /* 0x000d2800011a7983 */ /* 0x002ea20000300a00 */
[C---:B----4-:R-:W-:Y:S11]  /*3e420*/  HMMA.16816.F32 R4, R16.reuse, R12, R4 ;  /* 0x0000000c1004723c */ /* 0x050ff60000001804 */
[----:B------:R-:W-:Y:S11]  /*3e430*/  @!UPT UIADD3 URZ, URZ, URZ, URZ ;  /* 0x0000003f3f3ff290 */ /* 0x000ff6000fffe03f */
[----:B------:R-:W-:Y:S01]  /*3e440*/  @!UPT UIADD3 URZ, URZ, URZ, URZ ;  /* 0x0000003f3f3ff290 */ /* 0x000fe2000fffe03f */
[----:B------:R0:W-:Y:S01]  /*3e450*/  STL.64 [R1+0x400], R4 ;  /* 0x0004000401007387 */ /* 0x0001e20000100a00 */
[----:B------:R1:W-:Y:S03]  /*3e460*/  STL.64 [R1+0x408], R6 ;  /* 0x0004080601007387 */ /* 0x0003e60000100a00 */
[----:B0-----:R-:W4:Y:S01]  /*3e470*/  LDL.LU.64 R4, [R1+0x6cb8] ;  /* 0x006cb80001047983 */ /* 0x001f220000300a00 */
[----:B-1----:R-:W-:Y:S02]  /*3e480*/  IMAD.MOV.U32 R7, RZ, RZ, R12 ;  /* 0x000000ffff077224 */ /* 0x002fe400078e000c */
[----:B------:R-:W-:Y:S02]  /*3e490*/  IMAD.MOV.U32 R6, RZ, RZ, R13 ;  /* 0x000000ffff067224 */ /* 0x000fe400078e000d */
[----:B------:R-:W2:Y:S02]  /*3e4a0*/  LDL.LU.64 R12, [R1+0x6cb0] ;  /* 0x006cb000010c7983 */ /* 0x000ea40000300a00 */
[C---:B--2---:R-:W-:Y:S02]  /*3e4b0*/  HMMA.16816.F32 R12, R16.reuse, R12, R8 ;  /* 0x0000000c100c723c */ /* 0x044fe40000001808 */
[----:B------:R-:W2:Y:S01]  /*3e4c0*/  LDL.LU.64 R10, [R1+0x6ca8] ;  /* 0x006ca800010a7983 */ /* 0x000ea20000300a00 */
[----:B------:R-:W2:Y:S11]  /*3e4d0*/  LDL.LU.64 R8, [R1+0x6ca0] ;  /* 0x006ca00001087983 */ /* 0x000eb60000300a00 */
[----:B------:R-:W-:Y:S09]  /*3e4e0*/  @!UPT UIADD3 URZ, URZ, URZ, URZ ;  /* 0x0000003f3f3ff290 */ /* 0x000ff2000fffe03f */
[----:B------:R0:W-:Y:S01]  /*3e4f0*/  STL.64 [R1+0x3f0], R12 ;  /* 0x0003f00c01007387 */ /* 0x0001e20000100a00 */
[----:B------:R1:W-:Y:S03]  /*3e500*/  STL.64 [R1+0x3f8], R14 ;  /* 0x0003f80e01007387 */ /* 0x0003e60000100a00 */
[----:B0-----:R-:W2:Y:S02]  /*3e510*/  LDL.LU.64 R12, [R1+0x6c98] ;  /* 0x006c9800010c7983 */ /* 0x001ea40000300a00 */
[C---:B--2---:R-:W-:Y:S11]  /*3e520*/  HMMA.16816.F32 R24, R16.reuse, R12, R24 ;  /* 0x0000000c1018723c */ /* 0x044ff60000001818 */
[----:B------:R-:W-:Y:S11]  /*3e530*/  @!UPT UIADD3 URZ, URZ, URZ, URZ ;  /* 0x0000003f3f3ff290 */ /* 0x000ff6000fffe03f */
[----:B------:R-:W-:Y:S01]  /*3e540*/  @!UPT UIADD3 URZ, URZ, URZ, URZ ;  /* 0x0000003f3f3ff290 */ /* 0x000fe2000fffe03f */
[----:B------:R0:W-:Y:S01]  /*3e550*/  STL.64 [R1+0x3e0], R24 ;  /* 0x0003e01801007387 */ /* 0x0001e20000100a00 */
[----:B------:R-:W-:Y:S02]  /*3e560*/  STL.64 [R1+0x3e8], R26 ;  /* 0x0003e81a01007387 */ /* 0x000fe40000100a00 */
[----:B-1----:R-:W2:Y:S02]  /*3e570*/  LDL.LU.64 R14, [R1+0x6c90] ;  /* 0x006c9000010e7983 */ /* 0x002ea40000300a00 */
[----:B0-----:R-:W-:Y:S02]  /*3e580*/  IMAD.MOV.U32 R25, RZ, RZ, R12 ;  /* 0x000000ffff197224 */ /* 0x001fe400078e000c */
[----:B------:R-:W-:Y:S02]  /*3e590*/  IMAD.MOV.U32 R24, RZ, RZ, R13 ;  /* 0x000000ffff187224 */ /* 0x000fe400078e000d */
[----:B------:R-:W2:Y:S02]  /*3e5a0*/  LDL.LU.64 R12, [R1+0x6c88] ;  /* 0x006c8800010c7983 */ /* 0x000ea40000300a00 */
[C---:B--2---:R-:W-:Y:S11]  /*3e5b0*/  HMMA.16816.F32 R8, R16.reuse, R12, R8 ;  /* 0x0000000c1008723c */ /* 0x044ff60000001808 */
[----:B------:R-:W-:Y:S11]  /*3e5c0*/  @!UPT UIADD3 URZ, URZ, URZ, URZ ;  /* 0x0000003f3f3ff290 */ /* 0x000ff6000fffe03f */
[----:B------:R-:W-:Y:S01]  /*3e5d0*/  @!UPT UIADD3 URZ, URZ, URZ, URZ ;  /* 0x0000003f3f3ff290 */ /* 0x000fe2000fffe03f */
[----:B------:R-:W-:Y:S01]  /*3e5e0*/  STL.64 [R1+0x3d0], R8 ;  /* 0x0003d00801007387 */ /* 0x000fe20000100a00 */
[----:B------:R0:W-:Y:S03]  /*3e5f0*/  STL.64 [R1+0x3d8], R10 ;  /* 0x0003d80a01007387 */ /* 0x0001e60000100a00 */
[----:B0-----:R-:W2:Y:S01]  /*3e600*/  LDL.LU.64 R10, [R1+0x6c80] ;  /* 0x006c8000010a7983 */ /* 0x001ea20000300a00 */
[----:B------:R-:W3:Y:S02]  /*3e610*/  LDL.LU.64 R8, [R1+0x6c78] ;  /* 0x006c780001087983 */ /* 0x000ee40000300a00 */
[----:B------:R-:W-:Y:S02]  /*3e620*/  STL.64 [R1+0x6b80], R14 ;  /* 0x006b800e01007387 */ /* 0x000fe40000100a00 */
[----:B------:R0:W-:Y:S02]  /*3e630*/  STL.64 [R1+0x6b78], R12 ;  /* 0x006b780c01007387 */ /* 0x0001e40000100a00 */
[----:B0-----:R-:W4:Y:S01]  /*3e640*/  LDL.LU.64 R12, [R1+0xaf0] ;  /* 0x000af000010c7983 */ /* 0x001f220000300a00 */
[----:B------:R-:W4:Y:S01]  /*3e650*/  LDL.LU.64 R14, [R1+0xaf8] ;  /* 0x000af800010e7983 */ /* 0x000f220000300a00 */
[C---:B---3--:R-:W-:Y:S11]  /*3e660*/  HMMA.16816.F32 R20, R16.reuse, R8, R20 ;  /* 0x000000081014723c */ /* 0x048ff60000001814 */
[----:B------:R-:W-:Y:S11]  /*3e670*/  @!UPT UIADD3 URZ, URZ, URZ, URZ ;  /* 0x0000003f3f3ff290 */ /* 0x000ff6000fffe03f */
[----:B------:R-:W-:Y:S01]  /*3e680*/  @!UPT UIADD3 URZ, URZ, URZ, URZ ;  /* 0x0000003f3f3ff290 */ /* 0x000fe2000fffe03f */
[----:B------:R-:W-:Y:S01]  /*3e690*/  STL.64 [R1+0x3c0], R20 ;  /* 0x0003c01401007387 */ /* 0x000fe20000100a00 */
[----:B------:R0:W-:Y:S03]  /*3e6a0*/  STL.64 [R1+0x3c8], R22 ;  /* 0x0003c81601007387 */ /* 0x0001e60000100a00 */
[----:B0-----:R-:W3:Y:S01]  /*3e6b0*/  LDL.LU.64 R22, [R1+0x6c70] ;  /* 0x006c700001167983 */ /* 0x001ee20000300a00 */
[----:B----4-:R-:W-:Y:S01]  /*3e6c0*/  HMMA.16816.F32 R12, R16, R4, R12 ;  /* 0x00000004100c723c */ /* 0x010fe2000000180c */
[----:B------:R0:W-:Y:S02]  /*3e6d0*/  STL.64 [R1+0x6b70], R8 ;  /* 0x006b700801007387 */ /* 0x0001e40000100a00 */
[----:B--2---:R-:W-:Y:S02]  /*3e6e0*/  IMAD.MOV.U32 R20, RZ, RZ, R11 ;  /* 0x000000ffff147224 */ /* 0x004fe400078e000b */
[----:B------:R-:W-:-:S02]  /*3e6f0*/  IMAD.MOV.U32 R21, RZ, RZ, R2 ;  /* 0x000000ffff157224 */ /* 0x000fc400078e0002 */
[----:B0-----:R-:W-:Y:S02]  /*3e700*/  IMAD.MOV.U32 R9, RZ, RZ, R10 ;  /* 0x000000ffff097224 */ /* 0x001fe400078e000a */
[----:B---3--:R-:W-:Y:S02]  /*3e710*/  IMAD.MOV.U32 R8, RZ, RZ, R23 ;  /* 0x000000ffff087224 */ /* 0x008fe400078e0017 */
[----:B------:R-:W2:Y:S01]  /*3e720*/  LDL.LU R23, [R1+0x6c6c] ;  /* 0x006c6c0001177983 */ /* 0x000ea20000300800 */
[----:B------:R-:W3:Y:S02]  /*3e730*/  LDL.LU R10, [R1+0x6c68] ;  /* 0x006c6800010a7983 */ /* 0x000ee40000300800 */
[----:B------:R-:W-:Y:S02]  /*3e740*/  STL.64 [R1+0x6c00], R8 ;  /* 0x006c000801007387 */ /* 0x000fe40000100a00 */
[----:B------:R-:W4:Y:S07]  /*3e750*/  LDL.LU R11, [R1+0x6c64] ;  /* 0x006c6400010b7983 */ /* 0x000f2e0000300800 */
[----:B------:R-:W-:Y:S01]  /*3e760*/  STL.64 [R1+0x3b0], R12 ;  /* 0x0003b00c01007387 */ /* 0x000fe20000100a00 */
[----:B------:R-:W-:Y:S02]  /*3e770*/  STL.64 [R1+0x3b8], R14 ;  /* 0x0003b80e01007387 */ /* 0x000fe40000100a00 */
[----:B------:R-:W2:Y:S02]  /*3e780*/  LDL.LU R2, [R1+0x6c60] ;  /* 0x006c600001027983 */ /* 0x000ea40000300800 */
[----:B------:R0:W-:Y:S02]  /*3e790*/  STL.64 [R1+0x6c08], R20 ;  /* 0x006c081401007387 */ /* 0x0001e40000100a00 */
[----:B0-----:R-:W-:-:S02]  /*3e7a0*/  IMAD.MOV.U32 R20, RZ, RZ, R29 ;  /* 0x000000ffff147224 */ /* 0x001fc400078e001d */
[----:B------:R-:W-:-:S05]  /*3e7b0*/  IMAD.MOV.U32 R21, RZ, RZ, R28 ;  /* 0x000000ffff157224 */ /* 0x000fca00078e001c */
[----:B------:R0:W-:Y:S04]  /*3e7c0*/  STL.64 [R1+0x6c18], R20 ;  /* 0x006c181401007387 */ /* 0x0001e80000100a00 */
[----:B0-----:R-:W3:Y:S01]  /*3e7d0*/  LDL.64 R20, [R1+0xb0] ;  /* 0x0000b00001147983 */ /* 0x001ee20000100a00 */
[----:B------:R-:W-:Y:S02]  /*3e7e0*/  IMAD.MOV.U32 R12, RZ, RZ, R25 ;  /* 0x000000ffff0c7224 */ /* 0x000fe400078e0019 */
[----:B------:R-:W-:Y:S02]  /*3e7f0*/  IMAD.MOV.U32 R13, RZ, RZ, R24 ;  /* 0x000000ffff0d7224 */ /* 0x000fe400078e0018 */
[----:B--2---:R-:W0:Y:S04]  /*3e800*/  LDSM.16.MT88.4 R24, [R2+0x180] ;  /* 0x000180000218783b */ /* 0x004e280000004200 */
[----:B---3--:R1:W-:Y:S01]  /*3e810*/  STL.64 [R1+0x6c30], R20 ;  /* 0x006c301401007387 */ /* 0x0083e20000100a00 */
[----:B------:R-:W-:Y:S02]  /*3e820*/  STL.64 [R1+0x6b88], R4 ;  /* 0x006b880401007387 */ /* 0x000fe40000100a00 */
[----:B-1----:R-:W-:-:S02]  /*3e830*/  IMAD.MOV.U32 R20, RZ, RZ, R23 ;  /* 0x000000ffff147224 */ /* 0x002fc400078e0017 */
[----:B------:R-:W-:-:S05]  /*3e840*/  IMAD.MOV.U32 R21, RZ, RZ, R22 ;  /* 0x000000ffff157224 */ /* 0x000fca00078e0016 */
[----:B------:R-:W-:Y:S01]  /*3e850*/  STL.64 [R1+0x6c48], R20 ;  /* 0x006c481401007387 */ /* 0x000fe20000100a00 */
[----:B------:R1:W-:Y:S03]  /*3e860*/  STL.64 [R1+0x6b90], R12 ;  /* 0x006b900c01007387 */ /* 0x0003e60000100a00 */
[----:B-1----:R-:W2:Y:S04]  /*3e870*/  LDL.64 R12, [R1+0x10] ;  /* 0x00001000010c7983 */ /* 0x002ea80000100a00 */
[----:B--2---:R1:W-:Y:S02]  /*3e880*/  STL.64 [R1+0x6ba8], R12 ;  /* 0x006ba80c01007387 */ /* 0x0043e40000100a00 */
[----:B-1----:R-:W-:-:S02]  /*3e890*/  IMAD.MOV.U32 R12, RZ, RZ, R7 ;  /* 0x000000ffff0c7224 */ /* 0x002fc400078e0007 */
[----:B------:R-:W-:-:S05]  /*3e8a0*/  IMAD.MOV.U32 R13, RZ, RZ, R6 ;  /* 0x000000ffff0d7224 */ /* 0x000fca00078e0006 */
[----:B------:R1:W-:Y:S04]  /*3e8b0*/  STL.64 [R1+0x6bd0], R12 ;  /* 0x006bd00c01007387 */ /* 0x0003e80000100a00 */
[----:B-1----:R-:W2:Y:S04]  /*3e8c0*/  LDL.64 R12, [R1+0x50] ;  /* 0x00005000010c7983 */ /* 0x002ea80000100a00 */
[----:B--2---:R1:W-:Y:S02]  /*3e8d0*/  STL.64 [R1+0x6be0], R12 ;  /* 0x006be00c01007387 */ /* 0x0043e40000100a00 */
[----:B-1----:R-:W-:-:S02]  /*3e8e0*/  IMAD.MOV.U32 R12, RZ, RZ, R3 ;  /* 0x000000ffff0c7224 */ /* 0x002fc400078e0003 */
[----:B------:R-:W-:-:S05]  /*3e8f0*/  IMAD.MOV.U32 R13, RZ, RZ, R0 ;  /* 0x000000ffff0d7224 */ /* 0x000fca00078e0000 */
[----:B------:R1:W-:Y:S04]  /*3e900*/  STL.64 [R1+0x6c10], R12 ;  /* 0x006c100c01007387 */ /* 0x0003e80000100a00 */
[----:B-1----:R-:W2:Y:S01]  /*3e910*/  LDL.LU.64 R12, [R1+0x9b0] ;  /* 0x0009b000010c7983 */ /* 0x002ea20000300a00 */
[----:B------:R-:W3:Y:S03]  /*3e920*/  LDL.LU.64 R14, [R1+0x9b8] ;  /* 0x0009b800010e7983 */ /* 0x000ee60000300a00 */
[----:B---3--:R-:W-:Y:S01]  /*3e930*/  STL.64 [R1+0x6c28], R14 ;  /* 0x006c280e01007387 */ /* 0x008fe20000100a00 */
[----:B--2---:R1:W-:Y:S03]  /*3e940*/  STL.64 [R1+0x6c20], R12 ;  /* 0x006c200c01007387 */ /* 0x0043e60000100a00 */
[----:B-1----:R-:W2:Y:S01]  /*3e950*/  LDL.LU.64 R12, [R1+0x9d0] ;  /* 0x0009d000010c7983 */ /* 0x002ea20000300a00 */
[----:B------:R-:W3:Y:S03]  /*3e960*/  LDL.LU.64 R14, [R1+0x9d8] ;  /* 0x0009d800010e7983 */ /* 0x000ee60000300a00 */
[----:B---3--:R-:W-:Y:S01]  /*3e970*/  STL.64 [R1+0x6c40], R14 ;  /* 0x006c400e01007387 */ /* 0x008fe20000100a00 */
[----:B--2---:R1:W-:Y:S03]  /*3e980*/  STL.64 [R1+0x6c38], R12 ;  /* 0x006c380c01007387 */ /* 0x0043e60000100a00 */
[----:B-1----:R-:W2:Y:S01]  /*3e990*/  LDL.LU.64 R12, [R1+0xb00] ;  /* 0x000b0000010c7983 */ /* 0x002ea20000300a00 */
[----:B------:R-:W3:Y:S02]  /*3e9a0*/  LDL.LU.64 R14, [R1+0xb08] ;  /* 0x000b0800010e7983 */ /* 0x000ee40000300a00 */
[----:B----4-:R-:W-:-:S02]  /*3e9b0*/  IMAD.MOV.U32 R20, RZ, RZ, R11 ;  /* 0x000000ffff147224 */ /* 0x010fc400078e000b */
[----:B------:R-:W-:Y:S01]  /*3e9c0*/  IMAD.MOV.U32 R21, RZ, RZ, R10 ;  /* 0x000000ffff157224 */ /* 0x000fe200078e000a */
[----:B---3--:R-:W-:Y:S01]  /*3e9d0*/  STL.64 [R1+0x6c58], R14 ;  /* 0x006c580e01007387 */ /* 0x008fe20000100a00 */
[----:B--2---:R1:W-:Y:S03]  /*3e9e0*/  STL.64 [R1+0x6c50], R12 ;  /* 0x006c500c01007387 */ /* 0x0043e60000100a00 */
[----:B-1----:R-:W2:Y:S01]  /*3e9f0*/  LDL.LU.64 R12, [R1+0xb10] ;  /* 0x000b1000010c7983 */ /* 0x002ea20000300a00 */
[----:B------:R-:W2:Y:S02]  /*3ea00*/  LDL.LU.64 R14, [R1+0xb18] ;  /* 0x000b1800010e7983 */ /* 0x000ea40000300a00 */
[----:B------:R-:W3:Y:S02]  /*3ea10*/  LDL.LU.64 R8, [R1+0x790] ;  /* 0x0007900001087983 */ /* 0x000ee40000300a00 */
[----:B------:R-:W3:Y:S01]  /*3ea20*/  LDL.LU.64 R10, [R1+0x798] ;  /* 0x00079800010a7983 */ /* 0x000ee20000300a00 */
[----:B------:R-:W4:Y:S01]  /*3ea30*/  LDL.LU.64 R4, [R1+0x570] ;  /* 0x0005700001047983 */ /* 0x000f220000300a00 */
[----:B------:R-:W4:Y:S02]  /*3ea40*/  LDL.LU.64 R6, [R1+0x578] ;  /* 0x0005780001067983 */ /* 0x000f240000300a00 */
[----:B0-----:R-:W-:Y:S02]  /*3ea50*/  STL.64 [R1+0x6b00], R26 ;  /* 0x006b001a01007387 */ /* 0x001fe40000100a00 */
[----:B------:R0:W-:Y:S02]  /*3ea60*/  STL.64 [R1+0x6af8], R24 ;  /* 0x006af81801007387 */ /* 0x0001e40000100a00 */
[----:B0-----:R-:W3:Y:S01]  /*3ea70*/  LDL.64 R24, [R1+0x40] ;  /* 0x0000400001187983 */ /* 0x001ee20000100a00 */
[C---:B--2---:R-:W-:Y:S03]  /*3ea80*/  HMMA.16816.F32 R20, R16.reuse, R20, R12 ;  /* 0x000000141014723c */ /* 0x044fe6000000180c */
[----:B---3--:R0:W-:Y:S04]  /*3ea90*/  STL.64 [R1+0x6bd8], R24 ;  /* 0x006bd81801007387 */ /* 0x0081e80000100a00 */
[----:B0-----:R-:W2:Y:S01]  /*3eaa0*/  LDL.LU.64 R24, [R1+0x780] ;  /* 0x0007800001187983 */ /* 0x001ea20000300a00 */
[----:B------:R-:W2:Y:S02]  /*3eab0*/  LDL.LU.64 R26, [R1+0x788] ;  /* 0x00078800011a7983 */ /* 0x000ea40000300a00 */
[----:B------:R-:W-:Y:S02]  /*3eac0*/  STL [R1+0x68a8], R2 ;  /* 0x0068a80201007387 */ /* 0x000fe40000100800 */
[----:B------:R-:W3:Y:S01]  /*3ead0*/  LDL.LU.64 R14, [R1+0x6c58] ;  /* 0x006c5800010e7983 */ /* 0x000ee20000300a00 */
[----:B------:R-:W3:Y:S10]  /*3eae0*/  LDL.LU.64 R12, [R1+0x6c50] ;  /* 0x006c5000010c7983 */ /* 0x000ef40000300a00 */
[----:B------:R0:W-:Y:S02]  /*3eaf0*/  STL.64 [R1+0x710], R20 ;  /* 0x0007101401007387 */ /* 0x0001e40000100a00 */
[----:B------:R3:W-:Y:S01]  /*3eb00*/  STL.64 [R1+0x718], R22 ;  /* 0x0007181601007387 */ /* 0x0007e20000100a00 */
[----:B0-----:R-:W3:Y:S01]  /*3eb10*/  LDL.LU.64 R20, [R1+0x6c48] ;  /* 0x006c480001147983 */ /* 0x001ee20000300a00 */
[----:B------:R-:W2:Y:S01]  /*3eb20*/  LDL R2, [R1+0x1de0] ;  /* 0x001de00001027983 */ /* 0x000ea20000100800 */
[C---:B---3--:R-:W-:Y:S02]  /*3eb30*/  HMMA.16816.F32 R20, R16.reuse, R20, R12 ;  /* 0x000000141014723c */ /* 0x048fe4000000180c */
[----:B------:R-:W3:Y:S01]  /*3eb40*/  LDL.LU.64 R14, [R1+0x6c40] ;  /* 0x006c4000010e7983 */ /* 0x000ee20000300a00 */
[----:B------:R-:W3:Y:S11]  /*3eb50*/  LDL.LU.64 R12, [R1+0x6c38] ;  /* 0x006c3800010c7983 */ /* 0x000ef60000300a00 */
[----:B------:R-:W-:Y:S09]  /*3eb60*/  @!UPT UIADD3 URZ, URZ, URZ, URZ ;  /* 0x0000003f3f3ff290 */ /* 0x000ff2000fffe03f */
[----:B------:R0:W-:Y:S01]  /*3eb70*/  STL.64 [R1+0x700], R20 ;  /* 0x0007001401007387 */ /* 0x0001e20000100a00 */
[----:B------:R-:W-:Y:S03]  /*3eb80*/  STL.64 [R1+0x708], R22 ;  /* 0x0007081601007387 */ /* 0x000fe60000100a00 */
[----:B0-----:R-:W3:Y:S02]  /*3eb90*/  LDL.LU.64 R20, [R1+0x6c30] ;  /* 0x006c300001147983 */ /* 0x001ee40000300a00 */
[C---:B---3--:R-:W-:Y:S01]  /*3eba0*/  HMMA.16816.F32 R12, R16.reuse, R20, R12 ;  /* 0x00000014100c723c */ /* 0x048fe2000000180c */
[----:B------:R-:W-:Y:S02]  /*3ebb0*/  IMAD.MOV.U32 R29, RZ, RZ, R20 ;  /* 0x000000ffff1d7224 */ /* 0x000fe400078e0014 */
[----:B------:R-:W-:Y:S11]  /*3ebc0*/  IMAD.MOV.U32 R28, RZ, RZ, R21 ;  /* 0x000000ffff1c7224 */ /* 0x000ff600078e0015 */
[----:B------:R-:W-:Y:S09]  /*3ebd0*/  @!UPT UIADD3 URZ, URZ, URZ, URZ ;  /* 0x0000003f3f3ff290 */ /* 0x000ff2000fffe03f */
[----:B------:R-:W-:Y:S01]  /*3ebe0*/  STL.64 [R1+0x6f0], R12 ;  /* 0x0006f00c01007387 */ /* 0x000fe20000100a00 */
[----:B------:R0:W-:Y:S03]  /*3ebf0*/  STL.64 [R1+0x6f8], R14 ;  /* 0x0006f80e01007387 */ /* 0x0001e60000100a00 */
[----:B0-----:R-:W3:Y:S01]  /*3ec00*/  LDL.LU.64 R14, [R1+0x6c28] ;  /* 0x006c2800010e7983 */ /* 0x001ee20000300a00 */
[----:B------:R-:W3:Y:S02]  /*3ec10*/  LDL.LU.64 R12, [R1+0x6c20] ;  /* 0x006c2000010c7983 */ /* 0x000ee40000300a00 */
[----:B------:R-:W3:Y:S02]  /*3ec20*/  LDL.LU.64 R20, [R1+0x6c18] ;  /* 0x006c180001147983 */ /* 0x000ee40000300a00 */
[C---:B---3--:R-:W-:Y:S01]  /*3ec30*/  HMMA.16816.F32 R20, R16.reuse, R20, R12 ;  /* 0x000000141014723c */ /* 0x048fe2000000180c */
[----:B------:R-:W3:Y:S11]  /*3ec40*/  LDL.LU.64 R12, [R1+0x6c10] ;  /* 0x006c1000010c7983 */ /* 0x000ef60000300a00 */
[----:B------:R-:W-:Y:S11]  /*3ec50*/  @!UPT UIADD3 URZ, URZ, URZ, URZ ;  /* 0x0000003f3f3ff290 */ /* 0x000ff6000fffe03f */
[----:B------:R0:W-:Y:S01]  /*3ec60*/  STL.64 [R1+0x6e0], R20 ;  /* 0x0006e01401007387 */ /* 0x0001e20000100a00 */
[----:B------:R1:W-:Y:S03]  /*3ec70*/  STL.64 [R1+0x6e8], R22 ;  /* 0x0006e81601007387 */ /* 0x0003e60000100a00 */
[----:B0-----:R-:W1:Y:S02]  /*3ec80*/  LDL.LU.64 R20, [R1+0x6c08] ;  /* 0x006c080001147983 */ /* 0x001e640000300a00 */
[C---:B-1----:R-:W-:Y:S02]  /*3ec90*/  HMMA.16816.F32 R20, R16.reuse, R20, R8 ;  /* 0x000000141014723c */ /* 0x042fe40000001808 */
[----:B------:R-:W2:Y:S11]  /*3eca0*/  LDL.LU.64 R8, [R1+0x6c00] ;  /* 0x006c000001087983 */ /* 0x000eb60000300a00 */
[----:B------:R-:W-:Y:S10]  /*3ecb0*/  @!UPT UIADD3 URZ, URZ, URZ, URZ ;  /* 0x0000003f3f3ff290 */ /* 0x000ff4000fffe03f */
[----:B------:R0:W-:Y:S01]  /*3ecc0*/  STL.64 [R1+0x6d0], R20 ;  /* 0x0006d01401007387 */ /* 0x0001e20000100a00 */
[----:B------:R-:W-:Y:S03]  /*3ecd0*/  STL.64 [R1+0x6d8], R22 ;  /* 0x0006d81601007387 */ /* 0x000fe60000100a00 */
[----:B0-----:R-:W4:Y:S01]  /*3ece0*/  LDL.LU.64 R20, [R1+0x6bf8] ;  /* 0x006bf80001147983 */ /* 0x001f220000300a00 */
[C---:B--2---:R-:W-:Y:S03]  /*3ecf0*/  HMMA.16816.F32 R8, R16.reuse, R8, R24 ;  /* 0x000000081008723c */ /* 0x044fe60000001818 */
[----:B------:R-:W2:Y:S01]  /*3ed00*/  LDL.LU.64 R24, [R1+0x550] ;  /* 0x0005500001187983 */ /* 0x000ea20000300a00 */
[----:B------:R-:W2:Y:S04]  /*3ed10*/  LDL.LU.64 R26, [R1+0x558] ;  /* 0x00055800011a7983 */ /* 0x000ea80000300a00 */
[C---:B----4-:R-:W-:Y:S11]  /*3ed20*/  HMMA.16816.F32 R4, R16.reuse, R20, R4 ;  /* 0x000000141004723c */ /* 0x050ff60000001804 */
[----:B------:R-:W-:Y:S04]  /*3ed30*/  @!UPT UIADD3 URZ, URZ, URZ, URZ ;  /* 0x0000003f3f3ff290 */ /* 0x000fe8000fffe03f */
[----:B------:R-:W-:Y:S01]  /*3ed40*/  STL.64 [R1+0x6c0], R8 ;  /* 0x0006c00801007387 */ /* 0x000fe20000100a00 */
[----:B------:R-:W-:Y:S03]  /*3ed50*/  STL.64 [R1+0x6c8], R10 ;  /* 0x0006c80a01007387 */ /* 0x000fe60000100a00 */
[----:B--2---:R-:W-:Y:S01]  /*3ed60*/  STL.64 [R1+0x6bf0], R26 ;  /* 0x006bf01a01007387 */ /* 0x004fe20000100a00 */
[----:B------:R0:W-:Y:S03]  /*3ed70*/  STL.64 [R1+0x6be8], R24 ;  /* 0x006be81801007387 */ /* 0x0001e60000100a00 */
[----:B0-----:R-:W3:Y:S01]  /*3ed80*/  LDL.LU.64 R24, [R1+0x560] ;  /* 0x0005600001187983 */ /* 0x001ee20000300a00 */
[----:B------:R-:W3:Y:S02]  /*3ed90*/  LDL.LU.64 R26, [R1+0x568] ;  /* 0x00056800011a7983 */ /* 0x000ee40000300a00 */
[----:B------:R-:W2:Y:S02]  /*3eda0*/  LDL.LU.64 R20, [R1+0x440] ;  /* 0x0004400001147983 */ /* 0x000ea40000300a00 */
[----:B------:R-:W2:Y:S01]  /*3edb0*/  LDL.LU.64 R22, [R1+0x448] ;  /* 0x0004480001167983 */ /* 0x000ea20000300a00 */
[----:B------:R0:W-:Y:S01]  /*3edc0*/  STL.64 [R1+0x6b0], R4 ;  /* 0x0006b00401007387 */ /* 0x0001e20000100a00 */
[----:B------:R1:W-:Y:S03]  /*3edd0*/  STL.64 [R1+0x6b8], R6 ;  /* 0x0006b80601007387 */ /* 0x0003e60000100a00 */
[----:B0-----:R-:W4:Y:S01]  /*3ede0*/  LDL.LU.64 R4, [R1+0xc80] ;  /* 0x000c800001047983 */ /* 0x001f220000300a00 */
[----:B-1----:R-:W2:Y:S03]  /*3edf0*/  LDL.LU.64 R6, [R1+0xc88] ;  /* 0x000c880001067983 */ /* 0x002ea60000300a00 */
[----:B--2---:R-:W-:Y:S01]  /*3ee00*/  STL.64 [R1+0x6ba0], R6 ;  /* 0x006ba00601007387 */ /* 0x004fe20000100a00 */
[----:B----4-:R0:W-:Y:S03]  /*3ee10*/  STL.64 [R1+0x6b98], R4 ;  /* 0x006b980401007387 */ /* 0x0101e60000100a00 */
[----:B0-----:R-:W2:Y:S01]  /*3ee20*/  LDL.LU.64 R4, [R1+0xcb0] ;  /* 0x000cb00001047983 */ /* 0x001ea20000300a00 */
[----:B------:R-:W4:Y:S01]  /*3ee30*/  LDL.LU.64 R6, [R1+0xcb8] ;  /* 0x000cb80001067983 */ /* 0x000f220000300a00 */
[C---:B---3--:R-:W-:Y:S02]  /*3ee40*/  HMMA.16816.F32 R12, R16.reuse, R12, R24 ;  /* 0x0000000c100c723c */ /* 0x048fe40000001818 */
[----:B----4-:R-:W-:Y:S01]  /*3ee50*/  STL.64 [R1+0x6bb8], R6 ;  /* 0x006bb80601007387 */ /* 0x010fe20000100a00 */
[----:B--2---:R0:W-:Y:S03]  /*3ee60*/  STL.64 [R1+0x6bb0], R4 ;  /* 0x006bb00401007387 */ /* 0x0041e60000100a00 */
[----:B0-----:R-:W2:Y:S01]  /*3ee70*/  LDL.LU.64 R4, [R1+0xcc0] ;  /* 0x000cc00001047983 */ /* 0x001ea20000300a00 */
[----:B------:R-:W2:Y:S02]  /*3ee80*/  LDL.LU.64 R6, [R1+0xcc8] ;  /* 0x000cc80001067983 */ /* 0x000ea40000300a00 */
[----:B------:R-:W3:Y:S02]  /*3ee90*/  LDL.LU.64 R8, [R1+0xc70] ;  /* 0x000c700001087983 */ /* 0x000ee40000300a00 */
[----:B------:R-:W3:Y:S01]  /*3eea0*/  LDL.LU.64 R10, [R1+0xc78] ;  /* 0x000c7800010a7983 */ /* 0x000ee20000300a00 */
[----:B------:R-:W4:Y:S01]  /*3eeb0*/  LDL.LU.64 R26, [R1+0x6bf0] ;  /* 0x006bf000011a7983 */ /* 0x000f220000300a00 */
[----:B------:R-:W4:Y:S10]  /*3eec0*/  LDL.LU.64 R24, [R1+0x6be8] ;  /* 0x006be80001187983 */ /* 0x000f340000300a00 */
[----:B------:R0:W-:Y:S02]  /*3eed0*/  STL.64 [R1+0x6a0], R12 ;  /* 0x0006a00c01007387 */ /* 0x0001e40000100a00 */
[----:B------:R-:W-:Y:S01]  /*3eee0*/  STL.64 [R1+0x6a8], R14 ;  /* 0x0006a80e01007387 */ /* 0x000fe20000100a00 */
[----:B0-----:R-:W4:Y:S02]  /*3eef0*/  LDL.LU.64 R12, [R1+0x6be0] ;  /* 0x006be000010c7983 */ /* 0x001f240000300a00 */
        /* <DEDUP_REMOVED lines=8> */
[----:B------:R-:W2:Y:S01]  /*3ef80*/  LDL.LU.64 R12, [R1+0x6bd0] ;  /* 0x006bd000010c7983 */ /* 0x000ea20000300a00 */
[----:B----4-:R-:W-:Y:S03]  /*3ef90*/  HMMA.16816.F32 R16, R16, R24, R20 ;  /* 0x000000181010723c */ /* 0x010fe60000001814 */
[----:B------:R-:W2:Y:S01]  /*3efa0*/  LDL.LU.64 R22, [R1+0x6bc8] ;  /* 0x006bc80001167983 */ /* 0x000ea20000300a00 */
[----:B------:R-:W2:Y:S11]  /*3efb0*/  LDL.LU.64 R20, [R1+0x6bc0] ;  /* 0x006bc00001147983 */ /* 0x000eb60000300a00 */
[----:B------:R-:W-:Y:S08]  /*3efc0*/  @!UPT UIADD3 URZ, URZ, URZ, URZ ;  /* 0x0000003f3f3ff290 */ /* 0x000ff0000fffe03f */
[----:B------:R0:W-:Y:S01]  /*3efd0*/  STL.64 [R1+0x3a0], R16 ;  /* 0x0003a01001007387 */ /* 0x0001e20000100a00 */
[----:B------:R1:W-:Y:S03]  /*3efe0*/  STL.64 [R1+0x3a8], R18 ;  /* 0x0003a81201007387 */ /* 0x0003e60000100a00 */
[----:B0-----:R-:W4:Y:S01]  /*3eff0*/  LDL.LU.64 R16, [R1+0xa70] ;  /* 0x000a700001107983 */ /* 0x001f220000300a00 */
[----:B-1----:R-:W4:Y:S02]  /*3f000*/  LDL.LU.64 R18, [R1+0xa78] ;  /* 0x000a780001127983 */ /* 0x002f240000300a00 */
[----:B------:R0:W-:Y:S02]  /*3f010*/  STL.64 [R1+0x6b18], R24 ;  /* 0x006b181801007387 */ /* 0x0001e40000100a00 */
[----:B------:R1:W-:Y:S01]  /*3f020*/  STL.64 [R1+0x6b48], R26 ;  /* 0x006b481a01007387 */ /* 0x0003e20000100a00 */
[----:B0-----:R-:W3:Y:S01]  /*3f030*/  LDL.LU.64 R24, [R1+0xaa0] ;  /* 0x000aa00001187983 */ /* 0x001ee20000300a00 */
[----:B-1----:R-:W3:Y:S01]  /*3f040*/  LDL.LU.64 R26, [R1+0xaa8] ;  /* 0x000aa800011a7983 */ /* 0x002ee20000300a00 */
[C---:B--2---:R-:W-:Y:S02]  /*3f050*/  HMMA.16816.F32 R12, R20.reuse, R12, R4 ;  /* 0x0000000c140c723c */ /* 0x044fe40000001804 */
[----:B------:R-:W2:Y:S01]  /*3f060*/  LDL.LU.64 R6, [R1+0x6bb8] ;  /* 0x006bb80001067983 */ /* 0x000ea20000300a00 */
[----:B------:R-:W2:Y:S11]  /*3f070*/  LDL.LU.64 R4, [R1+0x6bb0] ;  /* 0x006bb00001047983 */ /* 0x000eb60000300a00 */
[----:B------:R-:W-:Y:S09]  /*3f080*/  @!UPT UIADD3 URZ, URZ, URZ, URZ ;  /* 0x0000003f3f3ff290 */ /* 0x000ff2000fffe03f */
[----:B------:R0:W-:Y:S01]  /*3f090*/  STL.64 [R1+0x380], R12 ;  /* 0x0003800c01007387 */ /* 0x0001e20000100a00 */
[----:B------:R-:W-:Y:S03]  /*3f0a0*/  STL.64 [R1+0x388], R14 ;  /* 0x0003880e01007387 */ /* 0x000fe60000100a00 */
[----:B0-----:R-:W2:Y:S02]  /*3f0b0*/  LDL.LU.64 R12, [R1+0x6ba8] ;  /* 0x006ba800010c7983 */ /* 0x001ea40000300a00 */
[C---:B--2---:R-:W-:Y:S01]  /*3f0c0*/  HMMA.16816.F32 R4, R20.reuse, R12, R4 ;  /* 0x0000000c1404723c */ /* 0x044fe20000001804 */
[----:B------:R-:W-:Y:S02]  /*3f0d0*/  IMAD.MOV.U32 R3, RZ, RZ, R12 ;  /* 0x000000ffff037224 */ /* 0x000fe400078e000c */
[----:B------:R-:W-:Y:S11]  /*3f0e0*/  IMAD.MOV.U32 R0, RZ, RZ, R13 ;  /* 0x000000ffff007224 */ /* 0x000ff600078e000d */
[----:B------:R-:W-:Y:S09]  /*3f0f0*/  @!UPT UIADD3 URZ, URZ, URZ, URZ ;  /* 0x0000003f3f3ff290 */ /* 0x000ff2000fffe03f */
[----:B------:R-:W-:Y:S01]  /*3f100*/  STL.64 [R1+0x370], R4 ;  /* 0x0003700401007387 */ /* 0x000fe20000100a00 */
[----:B------:R0:W-:Y:S03]  /*3f110*/  STL.64 [R1+0x378], R6 ;  /* 0x0003780601007387 */ /* 0x0001e60000100a00 */
[----:B0-----:R-:W2:Y:S01]  /*3f120*/  LDL.LU.64 R6, [R1+0x6ba0] ;  /* 0x006ba00001067983 */ /* 0x001ea20000300a00 */
[----:B------:R-:W2:Y:S02]  /*3f130*/  LDL.LU.64 R4, [R1+0x6b98] ;  /* 0x006b980001047983 */ /* 0x000ea40000300a00 */
[----:B------:R-:W2:Y:S02]  /*3f140*/  LDL.LU.64 R12, [R1+0x6b90] ;  /* 0x006b9000010c7983 */ /* 0x000ea40000300a00 */
[C---:B--2---:R-:W-:Y:S01]  /*3f150*/  HMMA.16816.F32 R12, R20.reuse, R12, R4 ;  /* 0x0000000c140c723c */ /* 0x044fe20000001804 */
[----:B------:R-:W4:Y:S11]  /*3f160*/  LDL.LU.64 R4, [R1+0x6b88] ;  /* 0x006b880001047983 */ /* 0x000f360000300a00 */
[----:B------:R-:W-:Y:S11]  /*3f170*/  @!UPT UIADD3 URZ, URZ, URZ, URZ ;  /* 0x0000003f3f3ff290 */ /* 0x000ff6000fffe03f */
[----:B------:R-:W-:Y:S01]  /*3f180*/  STL.64 [R1+0x360], R12 ;  /* 0x0003600c01007387 */ /* 0x000fe20000100a00 */
[----:B------:R0:W-:Y:S03]  /*3f190*/  STL.64 [R1+0x368], R14 ;  /* 0x0003680e01007387 */ /* 0x0001e60000100a00 */
[----:B0-----:R-:W2:Y:S01]  /*3f1a0*/  LDL.LU.64 R14, [R1+0x6b80] ;  /* 0x006b8000010e7983 */ /* 0x001ea20000300a00 */
[----:B------:R-:W3:Y:S02]  /*3f1b0*/  LDL.LU.64 R12, [R1+0x6b78] ;  /* 0x006b7800010c7983 */ /* 0x000ee40000300a00 */
[C---:B---3--:R-:W-:Y:S11]  /*3f1c0*/  HMMA.16816.F32 R8, R20.reuse, R12, R8 ;  /* 0x0000000c1408723c */ /* 0x048ff60000001808 */
[----:B------:R-:W-:Y:S11]  /*3f1d0*/  @!UPT UIADD3 URZ, URZ, URZ, URZ ;  /* 0x0000003f3f3ff290 */ /* 0x000ff6000fffe03f */
[----:B------:R-:W-:Y:S01]  /*3f1e0*/  @!UPT UIADD3 URZ, URZ, URZ, URZ ;  /* 0x0000003f3f3ff290 */ /* 0x000fe2000fffe03f */
[----:B------:R0:W-:Y:S01]  /*3f1f0*/  STL.64 [R1+0x350], R8 ;  /* 0x0003500801007387 */ /* 0x0001e20000100a00 */
[----:B------:R-:W-:Y:S03]  /*3f200*/  STL.64 [R1+0x358], R10 ;  /* 0x0003580a01007387 */ /* 0x000fe60000100a00 */
[----:B0-----:R-:W3:Y:S01]  /*3f210*/  LDL.LU.64 R8, [R1+0x6b70] ;  /* 0x006b700001087983 */ /* 0x001ee20000300a00 */
[----:B--2---:R-:W-:Y:S02]  /*3f220*/  STL.64 [R1+0x6ac0], R14 ;  /* 0x006ac00e01007387 */ /* 0x004fe40000100a00 */
[----:B------:R4:W-:Y:S02]  /*3f230*/  STL.64 [R1+0x6ab8], R12 ;  /* 0x006ab80c01007387 */ /* 0x0009e40000100a00 */
[C---:B----4-:R-:W-:Y:S01]  /*3f240*/  HMMA.16816.F32 R12, R20.reuse, R4, R16 ;  /* 0x00000004140c723c */ /* 0x050fe20000001810 */
[----:B------:R-:W0:Y:S07]  /*3f250*/  LDSM.16.MT88.4 R16, [R2] ;  /* 0x000000000210783b */ /* 0x000e2e0000004200 */
[C---:B---3--:R-:W-:Y:S01]  /*3f260*/  HMMA.16816.F32 R24, R20.reuse, R8, R24 ;  /* 0x000000081418723c */ /* 0x048fe20000001818 */
[----:B------:R1:W-:Y:S11]  /*3f270*/  STL.64 [R1+0x6b68], R8 ;  /* 0x006b680801007387 */ /* 0x0003f60000100a00 */
[----:B------:R-:W-:Y:S11]  /*3f280*/  @!UPT UIADD3 URZ, URZ, URZ, URZ ;  /* 0x0000003f3f3ff290 */ /* 0x000ff6000fffe03f */
[----:B------:R2:W-:Y:S01]  /*3f290*/  STL.64 [R1+0x340], R24 ;  /* 0x0003401801007387 */ /* 0x0005e20000100a00 */
[----:B------:R-:W-:Y:S02]  /*3f2a0*/  STL.64 [R1+0x348], R26 ;  /* 0x0003481a01007387 */ /* 0x000fe40000100a00 */
[----:B-1----:R-:W3:Y:S02]  /*3f2b0*/  LDL.LU.64 R8, [R1+0xa80] ;  /* 0x000a800001087983 */ /* 0x002ee40000300a00 */
[----:B------:R-:W3:Y:S01]  /*3f2c0*/  LDL.LU.64 R10, [R1+0xa88] ;  /* 0x000a8800010a7983 */ /* 0x000ee20000300a00 */
[----:B------:R-:W-:Y:S01]  /*3f2d0*/  STL.64 [R1+0x330], R12 ;  /* 0x0003300c01007387 */ /* 0x000fe20000100a00 */
[----:B------:R-:W-:Y:S03]  /*3f2e0*/  STL.64 [R1+0x338], R14 ;  /* 0x0003380e01007387 */ /* 0x000fe60000100a00 */
[----:B--2---:R-:W2:Y:S04]  /*3f2f0*/  LDL.64 R24, [R1+0x90] ;  /* 0x0000900001187983 */ /* 0x004ea80000100a00 */
[----:B--2---:R1:W-:Y:S04]  /*3f300*/  STL.64 [R1+0x6b58], R24 ;  /* 0x006b581801007387 */ /* 0x0043e80000100a00 */
[----:B-1----:R-:W2:Y:S04]  /*3f310*/  LDL.64 R24, [R1+0xa0] ;  /* 0x0000a00001187983 */ /* 0x002ea80000100a00 */
[----:B--2---:R1:W-:Y:S04]  /*3f320*/  STL.64 [R1+0x6b60], R24 ;  /* 0x006b601801007387 */ /* 0x0043e80000100a00 */
[----:B-1----:R-:W2:Y:S01]  /*3f330*/  LDL.LU.64 R24, [R1+0x630] ;  /* 0x0006300001187983 */ /* 0x002ea20000300a00 */
[----:B------:R-:W2:Y:S02]  /*3f340*/  LDL.LU.64 R26, [R1+0x638] ;  /* 0x00063800011a7983 */ /* 0x000ea40000300a00 */
[----:B------:R-:W4:Y:S02]  /*3f350*/  LDL.64 R12, [R1+0x70] ;  /* 0x00007000010c7983 */ /* 0x000f240000100a00 */
[----:B----4-:R1:W-:Y:S04]  /*3f360*/  STL.64 [R1+0x6b40], R12 ;  /* 0x006b400c01007387 */ /* 0x0103e80000100a00 */
[----:B-1----:R-:W4:Y:S04]  /*3f370*/  LDL.64 R12, [R1+0x80] ;  /* 0x00008000010c7983 */ /* 0x002f280000100a00 */
[----:B----4-:R1:W-:Y:S04]  /*3f380*/  STL.64 [R1+0x6b50], R12 ;  /* 0x006b500c01007387 */ /* 0x0103e80000100a00 */
[----:B-1----:R-:W4:Y:S01]  /*3f390*/  LDL.64 R12, [R1+0x30] ;  /* 0x00003000010c7983 */ /* 0x002f220000100a00 */
[----:B------:R-:W-:Y:S02]  /*3f3a0*/  STL [R1+0x6aa4], R4 ;  /* 0x006aa40401007387 */ /* 0x000fe40000100800 */
[----:B------:R1:W-:Y:S02]  /*3f3b0*/  STL [R1+0x6aa0], R5 ;  /* 0x006aa00501007387 */ /* 0x0003e40000100800 */
[----:B-1----:R-:W4:Y:S01]  /*3f3c0*/  LDL.LU.64 R4, [R1+0xa90] ;  /* 0x000a900001047983 */ /* 0x002f220000300a00 */
[----:B------:R-:W4:Y:S02]  /*3f3d0*/  LDL.LU.64 R6, [R1+0xa98] ;  /* 0x000a980001067983 */ /* 0x000f240000300a00 */
[----:B------:R-:W-:Y:S02]  /*3f3e0*/  STL [R1+0x6a90], R2 ;  /* 0x006a900201007387 */ /* 0x000fe40000100800 */
[----:B0-----:R-:W-:Y:S01]  /*3f3f0*/  STL.64 [R1+0x69e0], R18 ;  /* 0x0069e01201007387 */ /* 0x001fe20000100a00 */
[----:B------:R-:W-:Y:S01]  /*3f400*/  STL.64 [R1+0x69d8], R16 ;  /* 0x0069d81001007387 */ /* 0x000fe20000100a00 */
[----:B----4-:R-:W-:Y:S11]  /*3f410*/  HMMA.16816.F32 R4, R20, R12, R4 ;  /* 0x0000000c1404723c */ /* 0x010ff60000001804 */
[----:B------:R-:W-:Y:S11]  /*3f420*/  @!UPT UIADD3 URZ, URZ, URZ, URZ ;  /* 0x0000003f3f3ff290 */ /* 0x000ff6000fffe03f */
[----:B------:R-:W-:Y:S01]  /*3f430*/  @!UPT UIADD3 URZ, URZ, URZ, URZ ;  /* 0x0000003f3f3ff290 */ /* 0x000fe2000fffe03f */
[----:B------:R-:W-:Y:S01]  /*3f440*/  STL.64 [R1+0x590], R4 ;  /* 0x0005900401007387 */ /* 0x000fe20000100a00 */
[----:B------:R0:W-:Y:S02]  /*3f450*/  STL.64 [R1+0x598], R6 ;  /* 0x0005980601007387 */ /* 0x0001e40000100a00 */
[----:B0-----:R-:W-:Y:S02]  /*3f460*/  IMAD.MOV.U32 R6, RZ, RZ, R13 ;  /* 0x000000ffff067224 */ /* 0x001fe400078e000d */
[----:B------:R-:W-:Y:S02]  /*3f470*/  IMAD.MOV.U32 R7, RZ, RZ, R12 ;  /* 0x000000ffff077224 */ /* 0x000fe400078e000c */
[----:B------:R-:W4:Y:S01]  /*3f480*/  LDL.LU.64 R12, [R1+0x480] ;  /* 0x00048000010c7983 */ /* 0x000f220000300a00 */
[----:B------:R-:W4:Y:S02]  /*3f490*/  LDL.LU.64 R14, [R1+0x488] ;  /* 0x00048800010e7983 */ /* 0x000f240000300a00 */
[----:B------:R-:W-:Y:S02]  /*3f4a0*/  STL [R1+0x6a98], R6 ;  /* 0x006a980601007387 */ /* 0x000fe40000100800 */
[----:B------:R-:W-:Y:S01]  /*3f4b0*/  STL [R1+0x6a94], R7 ;  /* 0x006a940701007387 */ /* 0x000fe20000100800 */
[----:B------:R-:W3:Y:S01]  /*3f4c0*/  LDL.64 R4, [R1+0xc0] ;  /* 0x0000c00001047983 */ /* 0x000ee20000100a00 */
[----:B------:R-:W-:-:S02]  /*3f4d0*/  IMAD.MOV.U32 R16, RZ, RZ, R29 ;  /* 0x000000ffff107224 */ /* 0x000fc400078e001d */
[----:B------:R-:W-:-:S07]  /*3f4e0*/  IMAD.MOV.U32 R17, RZ, RZ, R28 ;  /* 0x000000ffff117224 */ /* 0x000fce00078e001c */
[C---:B--2---:R-:W-:Y:S08]  /*3f4f0*/  HMMA.16816.F32 R24, R20.reuse, R16, R24 ;  /* 0x000000101418723c */ /* 0x044ff00000001818 */
[C---:B---3--:R-:W-:Y:S11]  /*3f500*/  HMMA.16816.F32 R8, R20.reuse, R4, R8 ;  /* 0x000000041408723c */ /* 0x048ff60000001808 */
[----:B------:R-:W-:Y:S11]  /*3f510*/  @!UPT UIADD3 URZ, URZ, URZ, URZ ;  /* 0x0000003f3f3ff290 */ /* 0x000ff6000fffe03f */
[----:B------:R-:W-:Y:S01]  /*3f520*/  @!UPT UIADD3 URZ, URZ, URZ, URZ ;  /* 0x0000003f3f3ff290 */ /* 0x000fe2000fffe03f */
[----:B------:R0:W-:Y:S01]  /*3f530*/  STL.64 [R1+0x580], R8 ;  /* 0x0005800801007387 */ /* 0x0001e20000100a00 */
[----:B------:R1:W-:Y:S03]  /*3f540*/  STL.64 [R1+0x588], R10 ;  /* 0x0005880a01007387 */ /* 0x0003e60000100a00 */
[----:B0-----:R-:W2:Y:S01]  /*3f550*/  LDL.LU.64 R8, [R1+0x6b68] ;  /* 0x006b680001087983 */ /* 0x001ea20000300a00 */
[----:B-1----:R-:W-:Y:S02]  /*3f560*/  IMAD.MOV.U32 R11, RZ, RZ, R4 ;  /* 0x000000ffff0b7224 */ /* 0x002fe400078e0004 */
[----:B------:R-:W-:Y:S02]  /*3f570*/  IMAD.MOV.U32 R10, RZ, RZ, R5 ;  /* 0x000000ffff0a7224 */ /* 0x000fe400078e0005 */
[----:B------:R-:W3:Y:S01]  /*3f580*/  LDL.LU.64 R4, [R1+0x470] ;  /* 0x0004700001047983 */ /* 0x000ee20000300a00 */
[----:B------:R-:W3:Y:S02]  /*3f590*/  LDL.LU.64 R6, [R1+0x478] ;  /* 0x0004780001067983 */ /* 0x000ee40000300a00 */
[----:B------:R-:W-:Y:S02]  /*3f5a0*/  STL [R1+0x6a9c], R11 ;  /* 0x006a9c0b01007387 */ /* 0x000fe40000100800 */
[----:B------:R0:W-:Y:S01]  /*3f5b0*/  STL.64 [R1+0x570], R24 ;  /* 0x0005701801007387 */ /* 0x0001e20000100a00 */
[----:B------:R-:W-:Y:S04]  /*3f5c0*/  STL.64 [R1+0x578], R26 ;  /* 0x0005781a01007387 */ /* 0x000fe80000100a00 */
[----:B0-----:R-:W2:Y:S01]  /*3f5d0*/  LDL.LU.64 R24, [R1+0x6b60] ;  /* 0x006b600001187983 */ /* 0x001ea20000300a00 */
[----:B------:R0:W-:Y:S03]  /*3f5e0*/  STL.64 [R1+0x6a60], R16 ;  /* 0x006a601001007387 */ /* 0x0001e60000100a00 */
[----:B0-----:R-:W2:Y:S01]  /*3f5f0*/  LDL.LU.64 R16, [R1+0x540] ;  /* 0x0005400001107983 */ /* 0x001ea20000300a00 */
[----:B------:R-:W2:Y:S02]  /*3f600*/  LDL.LU.64 R18, [R1+0x548] ;  /* 0x0005480001127983 */ /* 0x000ea40000300a00 */
[C---:B--2---:R-:W-:Y:S11]  /*3f610*/  HMMA.16816.F32 R16, R20.reuse, R24, R16 ;  /* 0x000000181410723c */ /* 0x044ff60000001810 */
[----:B------:R-:W-:Y:S11]  /*3f620*/  @!UPT UIADD3 URZ, URZ, URZ, URZ ;  /* 0x0000003f3f3ff290 */ /* 0x000ff6000fffe03f */
[----:B------:R-:W-:Y:S01]  /*3f630*/  @!UPT UIADD3 URZ, URZ, URZ, URZ ;  /* 0x0000003f3f3ff290 */ /* 0x000fe2000fffe03f */
[----:B------:R-:W-:Y:S01]  /*3f640*/  STL.64 [R1+0x560], R16 ;  /* 0x0005601001007387 */ /* 0x000fe20000100a00 */
[----:B------:R0:W-:Y:S02]  /*3f650*/  STL.64 [R1+0x568], R18 ;  /* 0x0005681201007387 */ /* 0x0001e40000100a00 */
[----:B0-----:R-:W-:Y:S02]  /*3f660*/  IMAD.MOV.U32 R19, RZ, RZ, R24 ;  /* 0x000000ffff137224 */ /* 0x001fe400078e0018 */
[----:B------:R-:W-:Y:S02]  /*3f670*/  IMAD.MOV.U32 R18, RZ, RZ, R25 ;  /* 0x000000ffff127224 */ /* 0x000fe400078e0019 */
[----:B------:R-:W4:Y:S03]  /*3f680*/  LDL.LU.64 R24, [R1+0x6b58] ;  /* 0x006b580001187983 */ /* 0x000f260000300a00 */
[----:B------:R0:W-:Y:S02]  /*3f690*/  STL.64 [R1+0x6af0], R18 ;  /* 0x006af01201007387 */ /* 0x0001e40000100a00 */
[----:B------:R-:W2:Y:S01]  /*3f6a0*/  LDL.LU.64 R16, [R1+0x460] ;  /* 0x0004600001107983 */ /* 0x000ea20000300a00 */
[----:B0-----:R-:W2:Y:S01]  /*3f6b0*/  LDL.LU.64 R18, [R1+0x468] ;  /* 0x0004680001127983 */ /* 0x001ea20000300a00 */
[C---:B----4-:R-:W-:Y:S11]  /*3f6c0*/  HMMA.16816.F32 R12, R20.reuse, R24, R12 ;  /* 0x00000018140c723c */ /* 0x050ff6000000180c */
[----:B------:R-:W-:Y:S11]  /*3f6d0*/  @!UPT UIADD3 URZ, URZ, URZ, URZ ;  /* 0x0000003f3f3ff290 */ /* 0x000ff6000fffe03f */
[----:B------:R-:W-:Y:S01]  /*3f6e0*/  @!UPT UIADD3 URZ, URZ, URZ, URZ ;  /* 0x0000003f3f3ff290 */ /* 0x000fe2000fffe03f */
[----:B------:R0:W-:Y:S01]  /*3f6f0*/  STL.64 [R1+0x550], R12 ;  /* 0x0005500c01007387 */ /* 0x0001e20000100a00 */
[----:B------:R-:W-:Y:S03]  /*3f700*/  STL.64 [R1+0x558], R14 ;  /* 0x0005580e01007387 */ /* 0x000fe60000100a00 */
[----:B0-----:R-:W3:Y:S01]  /*3f710*/  LDL.LU.64 R12, [R1+0x6b50] ;  /* 0x006b5000010c7983 */ /* 0x001ee20000300a00 */
[----:B------:R-:W4:Y:S02]  /*3f720*/  LDL.LU.64 R26, [R1+0x6b48] ;  /* 0x006b4800011a7983 */ /* 0x000f240000300a00 */
[----:B------:R-:W-:Y:S02]  /*3f730*/  IMAD.MOV.U32 R29, RZ, RZ, R24 ;  /* 0x000000ffff1d7224 */ /* 0x000fe400078e0018 */
[----:B------:R-:W-:Y:S01]  /*3f740*/  IMAD.MOV.U32 R28, RZ, RZ, R25 ;  /* 0x000000ffff1c7224 */ /* 0x000fe200078e0019 */
[----:B---3--:R-:W-:Y:S01]  /*3f750*/  HMMA.16816.F32 R4, R20, R12, R4 ;  /* 0x0000000c1404723c */ /* 0x008fe20000001804 */
[----:B----4-:R-:W-:-:S02]  /*3f760*/  IMAD.MOV.U32 R24, RZ, RZ, R27 ;  /* 0x000000ffff187224 */ /* 0x010fc400078e001b */
[----:B------:R-:W-:Y:S02]  /*3f770*/  IMAD.MOV.U32 R25, RZ, RZ, R26 ;  /* 0x000000ffff197224 */ /* 0x000fe400078e001a */
[----:B------:R-:W-:-:S03]  /*3f780*/  IMAD.MOV.U32 R2, RZ, RZ, R13 ;  /* 0x000000ffff027224 */ /* 0x000fc600078e000d */
[----:B------:R0:W-:Y:S04]  /*3f790*/  STL.64 [R1+0x6b30], R24 ;  /* 0x006b301801007387 */ /* 0x0001e80000100a00 */
[----:B0-----:R-:W3:Y:S11]  /*3f7a0*/  LDL.64 R24, [R1+0x60] ;  /* 0x0000600001187983 */ /* 0x001ef60000100a00 */
[----:B------:R-:W-:Y:S01]  /*3f7b0*/  STL.64 [R1+0x540], R4 ;  /* 0x0005400401007387 */ /* 0x000fe20000100a00 */
[----:B------:R0:W-:Y:S02]  /*3f7c0*/  STL.64 [R1+0x548], R6 ;  /* 0x0005480601007387 */ /* 0x0001e40000100a00 */
[----:B0-----:R-:W-:-:S02]  /*3f7d0*/  IMAD.MOV.U32 R7, RZ, RZ, R12 ;  /* 0x000000ffff077224 */ /* 0x001fc400078e000c */
[----:B------:R-:W2:Y:S02]  /*3f7e0*/  LDL.LU.64 R12, [R1+0x6b40] ;  /* 0x006b4000010c7983 */ /* 0x000ea40000300a00 */
[----:B--2---:R-:W-:Y:S01]  /*3f7f0*/  HMMA.16816.F32 R16, R20, R12, R16 ;  /* 0x0000000c1410723c */ /* 0x004fe20000001810 */
[----:B------:R-:W-:Y:S02]  /*3f800*/  IMAD.MOV.U32 R6, RZ, RZ, R13 ;  /* 0x000000ffff067224 */ /* 0x000fe400078e000d */
[----:B------:R-:W-:Y:S11]  /*3f810*/  IMAD.MOV.U32 R11, RZ, RZ, R12 ;  /* 0x000000ffff0b7224 */ /* 0x000ff600078e000c */
[----:B------:R-:W-:Y:S09]  /*3f820*/  @!UPT UIADD3 URZ, URZ, URZ, URZ ;  /* 0x0000003f3f3ff290 */ /* 0x000ff2000fffe03f */
[----:B------:R-:W-:Y:S01]  /*3f830*/  STL.64 [R1+0x530], R16 ;  /* 0x0005301001007387 */ /* 0x000fe20000100a00 */
[----:B------:R-:W-:Y:S02]  /*3f840*/  STL.64 [R1+0x538], R18 ;  /* 0x0005381201007387 */ /* 0x000fe40000100a00 */
[----:B------:R0:W-:Y:S02]  /*3f850*/  STL.64 [R1+0x6b38], R6 ;  /* 0x006b380601007387 */ /* 0x0001e40000100a00 */
[----:B------:R-:W3:Y:S01]  /*3f860*/  LDL.LU.64 R4, [R1+0x450] ;  /* 0x0004500001047983 */ /* 0x000ee20000300a00 */
[----:B0-----:R-:W3:Y:S01]  /*3f870*/  LDL.LU.64 R6, [R1+0x458] ;  /* 0x0004580001067983 */ /* 0x001ee20000300a00 */
[----:B------:R-:W2:Y:S02]  /*3f880*/  LDL.LU.64 R12, [R1+0xc00] ;  /* 0x000c0000010c7983 */ /* 0x000ea40000300a00 */
[----:B------:R-:W4:Y:S02]  /*3f890*/  LDL.LU.64 R14, [R1+0xc08] ;  /* 0x000c0800010e7983 */ /* 0x000f240000300a00 */
[----:B----4-:R-:W-:Y:S01]  /*3f8a0*/  STL.64 [R1+0x6ad0], R14 ;  /* 0x006ad00e01007387 */ /* 0x010fe20000100a00 */
[----:B--2---:R-:W-:Y:S02]  /*3f8b0*/  STL.64 [R1+0x6ac8], R12 ;  /* 0x006ac80c01007387 */ /* 0x004fe40000100a00 */
[----:B------:R-:W2:Y:S02]  /*3f8c0*/  LDL.LU.64 R16, [R1+0xc20] ;  /* 0x000c200001107983 */ /* 0x000ea40000300a00 */
[----:B------:R-:W4:Y:S02]  /*3f8d0*/  LDL.LU.64 R18, [R1+0xc28] ;  /* 0x000c280001127983 */ /* 0x000f240000300a00 */
[----:B----4-:R-:W-:Y:S01]  /*3f8e0*/  STL.64 [R1+0x6b10], R18 ;  /* 0x006b101201007387 */ /* 0x010fe20000100a00 */
[----:B--2---:R0:W-:Y:S03]  /*3f8f0*/  STL.64 [R1+0x6b08], R16 ;  /* 0x006b081001007387 */ /* 0x0041e60000100a00 */
[----:B0-----:R-:W2:Y:S01]  /*3f900*/  LDL.LU.64 R16, [R1+0x410] ;  /* 0x0004100001107983 */ /* 0x001ea20000300a00 */
[----:B------:R-:W4:Y:S02]  /*3f910*/  LDL.LU.64 R18, [R1+0x418] ;  /* 0x0004180001127983 */ /* 0x000f240000300a00 */
[----:B------:R-:W-:-:S02]  /*3f920*/  IMAD.MOV.U32 R12, RZ, RZ, R3 ;  /* 0x000000ffff0c7224 */ /* 0x000fc400078e0003 */
[----:B------:R-:W-:Y:S01]  /*3f930*/  IMAD.MOV.U32 R13, RZ, RZ, R0 ;  /* 0x000000ffff0d7224 */ /* 0x000fe200078e0000 */
[----:B---3--:R-:W-:Y:S01]  /*3f940*/  HMMA.16816.F32 R4, R20, R24, R4 ;  /* 0x000000181404723c */ /* 0x008fe20000001804 */
[----:B----4-:R-:W-:Y:S01]  /*3f950*/  STL.64 [R1+0x6b28], R18 ;  /* 0x006b281201007387 */ /* 0x010fe20000100a00 */
[----:B--2---:R0:W-:Y:S03]  /*3f960*/  STL.64 [R1+0x6b20], R16 ;  /* 0x006b201001007387 */ /* 0x0041e60000100a00 */
[----:B0-----:R-:W2:Y:S01]  /*3f970*/  LDL.LU.64 R16, [R1+0x420] ;  /* 0x0004200001107983 */ /* 0x001ea20000300a00 */
[----:B------:R-:W2:Y:S02]  /*3f980*/  LDL.LU.64 R18, [R1+0x428] ;  /* 0x0004280001127983 */ /* 0x000ea40000300a00 */
[----:B------:R0:W-:Y:S02]  /*3f990*/  STL.64 [R1+0x6ae8], R12 ;  /* 0x006ae80c01007387 */ /* 0x0001e40000100a00 */
[----:B0-----:R-:W3:Y:S01]  /*3f9a0*/  LDL.64 R12, [R1+0x20] ;  /* 0x00002000010c7983 */ /* 0x001ee20000100a00 */
[----:B------:R-:W-:Y:S02]  /*3f9b0*/  STL.64 [R1+0x6ab0], R10 ;  /* 0x006ab00a01007387 */ /* 0x000fe40000100a00 */
[----:B------:R0:W-:Y:S02]  /*3f9c0*/  STL.64 [R1+0x6aa8], R8 ;  /* 0x006aa80801007387 */ /* 0x0001e40000100a00 */
[----:B0-----:R-:W4:Y:S01]  /*3f9d0*/  LDL.LU.64 R8, [R1+0xbf0] ;  /* 0x000bf00001087983 */ /* 0x001f220000300a00 */
[----:B------:R-:W2:Y:S03]  /*3f9e0*/  LDL.LU.64 R10, [R1+0xbf8] ;  /* 0x000bf800010a7983 */ /* 0x000ea60000300a00 */
[----:B--2---:R-:W-:Y:S01]  /*3f9f0*/  STL.64 [R1+0x6ae0], R10 ;  /* 0x006ae00a01007387 */ /* 0x004fe20000100a00 */
[----:B----4-:R0:W-:Y:S03]  /*3fa00*/  STL.64 [R1+0x6ad8], R8 ;  /* 0x006ad80801007387 */ /* 0x0101e60000100a00 */
[----:B0-----:R-:W2:Y:S01]  /*3fa10*/  LDL.LU.64 R8, [R1+0xc10] ;  /* 0x000c100001087983 */ /* 0x001ea20000300a00 */
[----:B------:R-:W2:Y:S02]  /*3fa20*/  LDL.LU.64 R10, [R1+0xc18] ;  /* 0x000c1800010a7983 */ /* 0x000ea40000300a00 */
[----:B------:R0:W-:Y:S02]  /*3fa30*/  STL.64 [R1+0x520], R4 ;  /* 0x0005200401007387 */ /* 0x0001e40000100a00 */
[----:B------:R1:W-:Y:S02]  /*3fa40*/  STL.64 [R1+0x528], R6 ;  /* 0x0005280601007387 */ /* 0x0003e40000100a00 */
[----:B0-----:R-:W-:Y:S01]  /*3fa50*/  IMAD.MOV.U32 R4, RZ, RZ, R24 ;  /* 0x000000ffff047224 */ /* 0x001fe200078e0018 */
[----:B-1----:R-:W4:Y:S01]  /*3fa60*/  LDL.LU.64 R6, [R1+0x6b38] ;  /* 0x006b380001067983 */ /* 0x002f220000300a00 */
[----:B------:R-:W-:-:S02]  /*3fa70*/  IMAD.MOV.U32 R5, RZ, RZ, R25 ;  /* 0x000000ffff057224 */ /* 0x000fc400078e0019 */
[----:B------:R-:W2:Y:S02]  /*3fa80*/  LDL.LU.64 R24, [R1+0x6b30] ;  /* 0x006b300001187983 */ /* 0x000ea40000300a00 */
[C---:B--2---:R-:W-:Y:S01]  /*3fa90*/  HMMA.16816.F32 R24, R20.reuse, R24, R16 ;  /* 0x000000181418723c */ /* 0x044fe20000001810 */
[----:B------:R-:W2:Y:S01]  /*3faa0*/  LDL.LU.64 R18, [R1+0x6b28] ;  /* 0x006b280001127983 */ /* 0x000ea20000300a00 */
[----:B------:R-:W2:Y:S11]  /*3fab0*/  LDL.LU.64 R16, [R1+0x6b20] ;  /* 0x006b200001107983 */ /* 0x000eb60000300a00 */
[----:B------:R-:W-:Y:S10]  /*3fac0*/  @!UPT UIADD3 URZ, URZ, URZ, URZ ;  /* 0x0000003f3f3ff290 */ /* 0x000ff4000fffe03f */
[----:B------:R0:W-:Y:S01]  /*3fad0*/  STL.64 [R1+0x510], R24 ;  /* 0x0005101801007387 */ /* 0x0001e20000100a00 */
[----:B------:R1:W-:Y:S03]  /*3fae0*/  STL.64 [R1+0x518], R26 ;  /* 0x0005181a01007387 */ /* 0x0003e60000100a00 */
[----:B0-----:R-:W2:Y:S02]  /*3faf0*/  LDL.LU.64 R24, [R1+0x6b18] ;  /* 0x006b180001187983 */ /* 0x001ea40000300a00 */
[----:B--2---:R-:W-:Y:S02]  /*3fb00*/  HMMA.16816.F32 R20, R20, R24, R16 ;  /* 0x000000181414723c */ /* 0x004fe40000001810 */
[----:B------:R-:W3:Y:S01]  /*3fb10*/  LDL.LU.64 R18, [R1+0x6b10] ;  /* 0x006b100001127983 */ /* 0x000ee20000300a00 */
[----:B------:R-:W3:Y:S02]  /*3fb20*/  LDL.LU.64 R16, [R1+0x6b08] ;  /* 0x006b080001107983 */ /* 0x000ee40000300a00 */
[----:B------:R-:W-:-:S02]  /*3fb30*/  IMAD.MOV.U32 R3, RZ, RZ, R24 ;  /* 0x000000ffff037224 */ /* 0x000fc400078e0018 */
[----:B------:R-:W-:Y:S11]  /*3fb40*/  IMAD.MOV.U32 R0, RZ, RZ, R25 ;  /* 0x000000ffff007224 */ /* 0x000ff600078e0019 */
[----:B------:R-:W-:Y:S05]  /*3fb50*/  @!UPT UIADD3 URZ, URZ, URZ, URZ ;  /* 0x0000003f3f3ff290 */ /* 0x000fea000fffe03f */
[----:B------:R0:W-:Y:S01]  /*3fb60*/  STL.64 [R1+0x320], R20 ;  /* 0x0003201401007387 */ /* 0x0001e20000100a00 */
[----:B------:R-:W-:Y:S02]  /*3fb70*/  STL.64 [R1+0x328], R22 ;  /* 0x0003281601007387 */ /* 0x000fe40000100a00 */
[----:B-1----:R-:W3:Y:S02]  /*3fb80*/  LDL.LU.64 R26, [R1+0x6b00] ;  /* 0x006b0000011a7983 */ /* 0x002ee40000300a00 */
[----:B------:R-:W3:Y:S01]  /*3fb90*/  LDL.LU.64 R24, [R1+0x6af8] ;  /* 0x006af80001187983 */ /* 0x000ee20000300a00 */
[----:B0-----:R-:W2:Y:S04]  /*3fba0*/  LDL R20, [R1] ;  /* 0x0000000001147983 */ /* 0x001ea80000100800 */
[----:B------:R-:W2:Y:S01]  /*3fbb0*/  LDL R21, [R1+0x4] ;  /* 0x0000040001157983 */ /* 0x000ea20000100800 */
[C---:B---3--:R-:W-:Y:S11]  /*3fbc0*/  HMMA.16816.F32 R16, R24.reuse, R12, R16 ;  /* 0x0000000c1810723c */ /* 0x048ff60000001810 */
[----:B------:R-:W-:Y:S11]  /*3fbd0*/  @!UPT UIADD3 URZ, URZ, URZ, URZ ;  /* 0x0000003f3f3ff290 */ /* 0x000ff6000fffe03f */
[----:B------:R-:W-:Y:S01]  /*3fbe0*/  @!UPT UIADD3 URZ, URZ, URZ, URZ ;  /* 0x0000003f3f3ff290 */ /* 0x000fe2000fffe03f */
[----:B------:R0:W-:Y:S01]  /*3fbf0*/  STL.64 [R1+0x220], R16 ;  /* 0x0002201001007387 */ /* 0x0001e20000100a00 */
[----:B------:R1:W-:Y:S02]  /*3fc00*/  STL.64 [R1+0x228], R18 ;  /* 0x0002281201007387 */ /* 0x0003e40000100a00 */
[----:B0-----:R-:W-:Y:S01]  /*3fc10*/  IMAD.MOV.U32 R17, RZ, RZ, R12 ;  /* 0x000000ffff117224 */ /* 0x001fe200078e000c */
[----:B-1----:R-:W3:Y:S01]  /*3fc20*/  LDL.LU.64 R18, [R1+0x6af0] ;  /* 0x006af00001127983 */ /* 0x002ee20000300a00 */
[----:B------:R-:W-:Y:S02]  /*3fc30*/  IMAD.MOV.U32 R16, RZ, RZ, R13 ;  /* 0x000000ffff107224 */ /* 0x000fe400078e000d */
[----:B------:R-:W2:Y:S02]  /*3fc40*/  LDL.LU.64 R12, [R1+0x6ae8] ;  /* 0x006ae800010c7983 */ /* 0x000ea40000300a00 */
[C---:B--2---:R-:W-:Y:S01]  /*3fc50*/  HMMA.16816.F32 R12, R24.reuse, R12, R8 ;  /* 0x0000000c180c723c */ /* 0x044fe20000001808 */
[----:B------:R-:W2:Y:S01]  /*3fc60*/  LDL.LU.64 R10, [R1+0x6ae0] ;  /* 0x006ae000010a7983 */ /* 0x000ea20000300a00 */
[----:B------:R-:W2:Y:S11]  /*3fc70*/  LDL.LU.64 R8, [R1+0x6ad8] ;  /* 0x006ad80001087983 */ /* 0x000eb60000300a00 */
[----:B------:R-:W-:Y:S10]  /*3fc80*/  @!UPT UIADD3 URZ, URZ, URZ, URZ ;  /* 0x0000003f3f3ff290 */ /* 0x000ff4000fffe03f */
[----:B------:R-:W-:Y:S01]  /*3fc90*/  STL.64 [R1+0x210], R12 ;  /* 0x0002100c01007387 */ /* 0x000fe20000100a00 */
[----:B------:R0:W-:Y:S03]  /*3fca0*/  STL.64 [R1+0x218], R14 ;  /* 0x0002180e01007387 */ /* 0x0001e60000100a00 */
[----:B0-----:R-:W2:Y:S01]  /*3fcb0*/  LDL.LU.64 R14, [R1+0x6ad0] ;  /* 0x006ad000010e7983 */ /* 0x001ea20000300a00 */
[----:B------:R-:W2:Y:S02]  /*3fcc0*/  LDL.LU.64 R12, [R1+0x6ac8] ;  /* 0x006ac800010c7983 */ /* 0x000ea40000300a00 */
[C---:B--2---:R-:W-:Y:S01]  /*3fcd0*/  HMMA.16816.F32 R20, R24.reuse, R20, R12 ;  /* 0x000000141814723c */ /* 0x044fe2000000180c */
[----:B------:R-:W2:Y:S01]  /*3fce0*/  LDL.LU.64 R14, [R1+0x6ac0] ;  /* 0x006ac000010e7983 */ /* 0x000ea20000300a00 */
[----:B------:R-:W2:Y:S11]  /*3fcf0*/  LDL.LU.64 R12, [R1+0x6ab8] ;  /* 0x006ab800010c7983 */ /* 0x000eb60000300a00 */
[----:B------:R-:W-:Y:S10]  /*3fd00*/  @!UPT UIADD3 URZ, URZ, URZ, URZ ;  /* 0x0000003f3f3ff290 */ /* 0x000ff4000fffe03f */
[----:B------:R0:W-:Y:S01]  /*3fd10*/  STL.64 [R1+0x200], R20 ;  /* 0x0002001401007387 */ /* 0x0001e20000100a00 */
[----:B------:R1:W-:Y:S03]  /*3fd20*/  STL.64 [R1+0x208], R22 ;  /* 0x0002081601007387 */ /* 0x0003e60000100a00 */
[----:B0-----:R-:W3:Y:S01]  /*3fd30*/  LDL.LU.64 R20, [R1+0x750] ;  /* 0x0007500001147983 */ /* 0x001ee20000300a00 */
[----:B-1----:R-:W3:Y:S01]  /*3fd40*/  LDL.LU.64 R22, [R1+0x758] ;  /* 0x0007580001167983 */ /* 0x002ee20000300a00 */
[C---:B--2---:R-:W-:Y:S11]  /*3fd50*/  HMMA.16816.F32 R8, R24.reuse, R12, R8 ;  /* 0x0000000c1808723c */ /* 0x044ff60000001808 */
[----:B------:R-:W-:Y:S11]  /*3fd60*/  @!UPT UIADD3 URZ, URZ, URZ, URZ ;  /* 0x0000003f3f3ff290 */ /* 0x000ff6000fffe03f */
[----:B------:R-:W-:Y:S01]  /*3fd70*/  @!UPT UIADD3 URZ, URZ, URZ, URZ ;  /* 0x0000003f3f3ff290 */ /* 0x000fe2000fffe03f */
[----:B------:R-:W-:Y:S01]  /*3fd80*/  STL.64 [R1+0x1f0], R8 ;  /* 0x0001f00801007387 */ /* 0x000fe20000100a00 */
[----:B------:R0:W-:Y:S03]  /*3fd90*/  STL.64 [R1+0x1f8], R10 ;  /* 0x0001f80a01007387 */ /* 0x0001e60000100a00 */
[----:B0-----:R-:W2:Y:S01]  /*3fda0*/  LDL.LU.64 R10, [R1+0x6ab0] ;  /* 0x006ab000010a7983 */ /* 0x001ea20000300a00 */
[----:B------:R-:W2:Y:S02]  /*3fdb0*/  LDL.LU.64 R8, [R1+0x6aa8] ;  /* 0x006aa80001087983 */ /* 0x000ea40000300a00 */
[----:B------:R-:W-:Y:S02]  /*3fdc0*/  STL.64 [R1+0x69b0], R14 ;  /* 0x0069b00e01007387 */ /* 0x000fe40000100a00 */
[----:B------:R0:W-:Y:S02]  /*3fdd0*/  STL.64 [R1+0x69a8], R12 ;  /* 0x0069a80c01007387 */ /* 0x0001e40000100a00 */
[----:B0-----:R-:W3:Y:S01]  /*3fde0*/  LDL.LU.64 R12, [R1+0xa20] ;  /* 0x000a2000010c7983 */ /* 0x001ee20000300a00 */
[----:B------:R-:W3:Y:S03]  /*3fdf0*/  LDL.LU.64 R14, [R1+0xa28] ;  /* 0x000a2800010e7983 */ /* 0x000ee60000300a00 */
[----:B--2---:R0:W-:Y:S01]  /*3fe00*/  STL.64 [R1+0x69a0], R8 ;  /* 0x0069a00801007387 */ /* 0x0041e20000100a00 */
[----:B---3--:R-:W-:Y:S03]  /*3fe10*/  HMMA.16816.F32 R12, R24, R8, R12 ;  /* 0x00000008180c723c */ /* 0x008fe6000000180c */
[----:B0-----:R-:W2:Y:S11]  /*3fe20*/  LDL.64 R8, [R1+0x50] ;  /* 0x0000500001087983 */ /* 0x001eb60000100a00 */
[----:B------:R-:W-:Y:S09]  /*3fe30*/  @!UPT UIADD3 URZ, URZ, URZ, URZ ;  /* 0x0000003f3f3ff290 */ /* 0x000ff2000fffe03f */
[----:B------:R-:W-:Y:S01]  /*3fe40*/  STL.64 [R1+0x1e0], R12 ;  /* 0x0001e00c01007387 */ /* 0x000fe20000100a00 */
[----:B------:R-:W-:Y:S03]  /*3fe50*/  STL.64 [R1+0x1e8], R14 ;  /* 0x0001e80e01007387 */ /* 0x000fe60000100a00 */
[----:B--2---:R0:W-:Y:S02]  /*3fe60*/  STL.64 [R1+0x69e8], R8 ;  /* 0x0069e80801007387 */ /* 0x0041e40000100a00 */
[----:B0-----:R-:W-:Y:S02]  /*3fe70*/  IMAD.MOV.U32 R8, RZ, RZ, R4 ;  /* 0x000000ffff087224 */ /* 0x001fe400078e0004 */
[----:B------:R-:W-:Y:S01]  /*3fe80*/  IMAD.MOV.U32 R9, RZ, RZ, R5 ;  /* 0x000000ffff097224 */ /* 0x000fe200078e0005 */
[----:B------:R-:W2:Y:S01]  /*3fe90*/  LDL.LU R4, [R1+0x6aa4] ;  /* 0x006aa40001047983 */ /* 0x000ea20000300800 */
[----:B------:R-:W2:Y:S03]  /*3fea0*/  LDL.LU R5, [R1+0x6aa0] ;  /* 0x006aa00001057983 */ /* 0x000ea60000300800 */
[----:B------:R0:W-:Y:S02]  /*3feb0*/  STL.64 [R1+0x69f8], R8 ;  /* 0x0069f80801007387 */ /* 0x0001e40000100a00 */
[----:B0-----:R-:W-:-:S02]  /*3fec0*/  IMAD.MOV.U32 R8, RZ, RZ, R11 ;  /* 0x000000ffff087224 */ /* 0x001fc400078e000b */
[----:B----4-:R-:W-:Y:S01]  /*3fed0*/  IMAD.MOV.U32 R9, RZ, RZ, R6 ;  /* 0x000000ffff097224 */ /* 0x010fe200078e0006 */
[----:B------:R-:W3:Y:S01]  /*3fee0*/  LDL.LU R11, [R1+0x6a9c] ;  /* 0x006a9c00010b7983 */ /* 0x000ee20000300800 */
[----:B------:R-:W4:Y:S03]  /*3fef0*/  LDL.LU R6, [R1+0x6a98] ;  /* 0x006a980001067983 */ /* 0x000f260000300800 */
[----:B------:R0:W-:Y:S02]  /*3ff00*/  STL.64 [R1+0x6a10], R8 ;  /* 0x006a100801007387 */ /* 0x0001e40000100a00 */
[----:B0-----:R-:W-:Y:S02]  /*3ff10*/  IMAD.MOV.U32 R8, RZ, RZ, R7 ;  /* 0x000000ffff087224 */ /* 0x001fe400078e0007 */
[----:B------:R-:W-:Y:S01]  /*3ff20*/  IMAD.MOV.U32 R9, RZ, RZ, R2 ;  /* 0x000000ffff097224 */ /* 0x000fe200078e0002 */
[----:B------:R-:W3:Y:S01]  /*3ff30*/  LDL.LU R7, [R1+0x6a94] ;  /* 0x006a940001077983 */ /* 0x000ee20000300800 */
[----:B------:R-:W3:Y:S03]  /*3ff40*/  LDL.LU R2, [R1+0x6a90] ;  /* 0x006a900001027983 */ /* 0x000ee60000300800 */
[----:B------:R0:W-:Y:S02]  /*3ff50*/  STL.64 [R1+0x6a28], R8 ;  /* 0x006a280801007387 */ /* 0x0001e40000100a00 */
[----:B0-----:R-:W-:-:S02]  /*3ff60*/  IMAD.MOV.U32 R8, RZ, RZ, R29 ;  /* 0x000000ffff087224 */ /* 0x001fc400078e001d */
[----:B------:R-:W-:Y:S01]  /*3ff70*/  IMAD.MOV.U32 R9, RZ, RZ, R28 ;  /* 0x000000ffff097224 */ /* 0x000fe200078e001c */
[----:B--2---:R-:W-:Y:S11]  /*3ff80*/  HMMA.16816.F32 R12, R24, R4, R20 ;  /* 0x00000004180c723c */ /* 0x004ff60000001814 */
[----:B------:R-:W-:Y:S11]  /*3ff90*/  @!UPT UIADD3 URZ, URZ, URZ, URZ ;  /* 0x0000003f3f3ff290 */ /* 0x000ff6000fffe03f */
[----:B------:R-:W-:Y:S01]  /*3ffa0*/  @!UPT UIADD3 URZ, URZ, URZ, URZ ;  /* 0x0000003f3f3ff290 */ /* 0x000fe2000fffe03f */
[----:B------:R-:W-:Y:S01]  /*3ffb0*/  STL.64 [R1+0x1d0], R12 ;  /* 0x0001d00c01007387 */ /* 0x000fe20000100a00 */
[----:B------:R-:W-:Y:S02]  /*3ffc0*/  STL.64 [R1+0x1d8], R14 ;  /* 0x0001d80e01007387 */ /* 0x000fe40000100a00 */
[----:B------:R0:W-:Y:S01]  /*3ffd0*/  STL.64 [R1+0x6a40], R8 ;  /* 0x006a400801007387 */ /* 0x0001e20000100a00 */
[----:B---3--:R-:W1:Y:S01]  /*3ffe0*/  LDSM.16.MT88.4 R20, [R2+0x80] ;  /* 0x000080000214783b */ /* 0x008e620000004200 */
[----:B0-----:R-:W-:Y:S02]  /*3fff0*/  IMAD.MOV.U32 R8, RZ, RZ, R19 ;  /* 0x000000ffff087224 */ /* 0x001fe400078e0013 */
[----:B------:R-:W-:-:S05]  /*40000*/  IMAD.MOV.U32 R9, RZ, RZ, R18 ;  /* 0x000000ffff097224 */ /* 0x000fca00078e0012 */
[----:B------:R-:W-:Y:S01]  /*40010*/  STL.64 [R1+0x6a58], R8 ;  /* 0x006a580801007387 */ /* 0x000fe20000100a00 */
[----:B------:R-:W2:Y:S03]  /*40020*/  LDL.64 R12, [R1] ;  /* 0x00000000010c7983 */ /* 0x000ea60000100a00 */
[----:B--2---:R0:W-:Y:S04]  /*40030*/  STL.64 [R1+0x69b8], R12 ;  /* 0x0069b80c01007387 */ /* 0x0041e80000100a00 */
[----:B0-----:R-:W2:Y:S04]  /*40040*/  LDL.64 R12, [R1+0x10] ;  /* 0x00001000010c7983 */ /* 0x001ea80000100a00 */
[----:B--2---:R0:W-:Y:S02]  /*40050*/  STL.64 [R1+0x69c0], R12 ;  /* 0x0069c00c01007387 */ /* 0x0041e40000100a00 */
[----:B0-----:R-:W-:-:S02]  /*40060*/  IMAD.MOV.U32 R12, RZ, RZ, R17 ;  /* 0x000000ffff0c7224 */ /* 0x001fc400078e0011 */
[----:B------:R-:W-:Y:S02]  /*40070*/  IMAD.MOV.U32 R13, RZ, RZ, R16 ;  /* 0x000000ffff0d7224 */ /* 0x000fe400078e0010 */
[----:B------:R-:W-:Y:S02]  /*40080*/  IMAD.MOV.U32 R16, RZ, RZ, R11 ;  /* 0x000000ffff107224 */ /* 0x000fe400078e000b */
[----:B------:R-:W-:-:S05]  /*40090*/  IMAD.MOV.U32 R17, RZ, RZ, R10 ;  /* 0x000000ffff117224 */ /* 0x000fca00078e000a */
[----:B------:R-:W-:Y:S01]  /*400a0*/  STL.64 [R1+0x6a78], R16 ;  /* 0x006a781001007387 */ /* 0x000fe20000100a00 */
[----:B------:R-:W2:Y:S02]  /*400b0*/  LDL.LU.64 R8, [R1+0x2c0] ;  /* 0x0002c00001087983 */ /* 0x000ea40000300a00 */
[----:B------:R-:W3:Y:S02]  /*400c0*/  LDL.LU.64 R10, [R1+0x2c8] ;  /* 0x0002c800010a7983 */ /* 0x000ee40000300a00 */
[----:B---3--:R-:W-:Y:S01]  /*400d0*/  STL.64 [R1+0x6a70], R10 ;  /* 0x006a700a01007387 */ /* 0x008fe20000100a00 */
[----:B--2---:R0:W-:Y:S03]  /*400e0*/  STL.64 [R1+0x6a68], R8 ;  /* 0x006a680801007387 */ /* 0x0041e60000100a00 */
[----:B0-----:R-:W2:Y:S01]  /*400f0*/  LDL.LU.64 R8, [R1+0x760] ;  /* 0x0007600001087983 */ /* 0x001ea20000300a00 */
[----:B------:R-:W3:Y:S03]  /*40100*/  LDL.LU.64 R10, [R1+0x768] ;  /* 0x00076800010a7983 */ /* 0x000ee60000300a00 */
[----:B---3--:R-:W-:Y:S01]  /*40110*/  STL.64 [R1+0x6a88], R10 ;  /* 0x006a880a01007387 */ /* 0x008fe20000100a00 */
[----:B--2---:R0:W-:Y:S03]  /*40120*/  STL.64 [R1+0x6a80], R8 ;  /* 0x006a800801007387 */ /* 0x0041e60000100a00 */
[----:B0-----:R-:W2:Y:S01]  /*40130*/  LDL.LU.64 R8, [R1+0x770] ;  /* 0x0007700001087983 */ /* 0x001ea20000300a00 */
[----:B------:R-:W2:Y:S02]  /*40140*/  LDL.LU.64 R10, [R1+0x778] ;  /* 0x00077800010a7983 */ /* 0x000ea40000300a00 */
[----:B------:R0:W-:Y:S02]  /*40150*/  STL.64 [R1+0x69f0], R12 ;  /* 0x0069f00c01007387 */ /* 0x0001e40000100a00 */
[----:B0-----:R-:W3:Y:S01]  /*40160*/  LDL.LU.64 R12, [R1+0x270] ;  /* 0x00027000010c7983 */ /* 0x001ee20000300a00 */
[----:B------:R-:W2:Y:S03]  /*40170*/  LDL.LU.64 R14, [R1+0x278] ;  /* 0x00027800010e7983 */ /* 0x000ea60000300a00 */
[----:B--2---:R-:W-:Y:S01]  /*40180*/  STL.64 [R1+0x6a08], R14 ;  /* 0x006a080e01007387 */ /* 0x004fe20000100a00 */
[----:B---3--:R0:W-:Y:S03]  /*40190*/  STL.64 [R1+0x6a00], R12 ;  /* 0x006a000c01007387 */ /* 0x0081e60000100a00 */
[----:B0-----:R-:W2:Y:S01]  /*401a0*/  LDL.LU.64 R12, [R1+0x280] ;  /* 0x00028000010c7983 */ /* 0x001ea20000300a00 */
[----:B------:R-:W3:Y:S03]  /*401b0*/  LDL.LU.64 R14, [R1+0x288] ;  /* 0x00028800010e7983 */ /* 0x000ee60000300a00 */
[----:B---3--:R-:W-:Y:S01]  /*401c0*/  STL.64 [R1+0x6a20], R14 ;  /* 0x006a200e01007387 */ /* 0x008fe20000100a00 */
[----:B--2---:R0:W-:Y:S03]  /*401d0*/  STL.64 [R1+0x6a18], R12 ;  /* 0x006a180c01007387 */ /* 0x0041e60000100a00 */
[----:B0-----:R-:W2:Y:S01]  /*401e0*/  LDL.LU.64 R12, [R1+0x290] ;  /* 0x00029000010c7983 */ /* 0x001ea20000300a00 */
[----:B------:R-:W3:Y:S02]  /*401f0*/  LDL.LU.64 R14, [R1+0x298] ;  /* 0x00029800010e7983 */ /* 0x000ee40000300a00 */
[----:B------:R-:W-:-:S02]  /*40200*/  IMAD.MOV.U32 R16, RZ, RZ, R7 ;  /* 0x000000ffff107224 */ /* 0x000fc400078e0007 */
[----:B----4-:R-:W-:-:S07]  /*40210*/  IMAD.MOV.U32 R17, RZ, RZ, R6 ;  /* 0x000000ffff117224 */ /* 0x010fce00078e0006 */
[C---:B------:R-:W-:Y:S01]  /*40220*/  HMMA.16816.F32 R16, R24.reuse, R16, R8 ;  /* 0x000000101810723c */ /* 0x040fe20000001808 */
        /* <DEDUP_REMOVED lines=10> */
[----:B------:R-:W3:Y:S02]  /*402d0*/  LDL.LU.64 R6, [R1+0x268] ;  /* 0x0002680001067983 */ /* 0x000ee40000300a00 */
[----:B-1----:R-:W-:Y:S02]  /*402e0*/  STL.64 [R1+0x6920], R22 ;  /* 0x0069201601007387 */ /* 0x002fe40000100a00 */
[----:B------:R-:W-:Y:S01]  /*402f0*/  STL.64 [R1+0x6918], R20 ;  /* 0x0069181401007387 */ /* 0x000fe20000100a00 */
[----:B------:R-:W4:Y:S01]  /*40300*/  LDL.LU.64 R10, [R1+0x6a88] ;  /* 0x006a8800010a7983 */ /* 0x000f220000300a00 */
[----:B------:R-:W4:Y:S02]  /*40310*/  LDL.LU.64 R8, [R1+0x6a80] ;  /* 0x006a800001087983 */ /* 0x000f240000300a00 */
[----:B------:R0:W-:Y:S02]  /*40320*/  STL.64 [R1+0x1c0], R16 ;  /* 0x0001c01001007387 */ /* 0x0001e40000100a00 */
[----:B------:R4:W-:Y:S01]  /*40330*/  STL.64 [R1+0x1c8], R18 ;  /* 0x0001c81201007387 */ /* 0x0009e20000100a00 */
[----:B0-----:R-:W4:Y:S02]  /*40340*/  LDL.LU.64 R16, [R1+0x6a78] ;  /* 0x006a780001107983 */ /* 0x001f240000300a00 */
[C---:B----4-:R-:W-:Y:S02]  /*40350*/  HMMA.16816.F32 R16, R24.reuse, R16, R8 ;  /* 0x000000101810723c */ /* 0x050fe40000001808 */
[----:B------:R-:W4:Y:S01]  /*40360*/  LDL.LU.64 R10, [R1+0x6a70] ;  /* 0x006a7000010a7983 */ /* 0x000f220000300a00 */
[----:B------:R-:W4:Y:S11]  /*40370*/  LDL.LU.64 R8, [R1+0x6a68] ;  /* 0x006a680001087983 */ /* 0x000f360000300a00 */
[----:B------:R-:W-:Y:S09]  /*40380*/  @!UPT UIADD3 URZ, URZ, URZ, URZ ;  /* 0x0000003f3f3ff290 */ /* 0x000ff2000fffe03f */
[----:B------:R0:W-:Y:S01]  /*40390*/  STL.64 [R1+0x1b0], R16 ;  /* 0x0001b01001007387 */ /* 0x0001e20000100a00 */
[----:B------:R4:W-:Y:S03]  /*403a0*/  STL.64 [R1+0x1b8], R18 ;  /* 0x0001b81201007387 */ /* 0x0009e60000100a00 */
[----:B0-----:R-:W4:Y:S02]  /*403b0*/  LDL.LU.64 R16, [R1+0x6a60] ;  /* 0x006a600001107983 */ /* 0x001f240000300a00 */
[C---:B----4-:R-:W-:Y:S02]  /*403c0*/  HMMA.16816.F32 R16, R24.reuse, R16, R8 ;  /* 0x000000101810723c */ /* 0x050fe40000001808 */
[----:B------:R-:W2:Y:S11]  /*403d0*/  LDL.LU.64 R8, [R1+0x6a58] ;  /* 0x006a580001087983 */ /* 0x000eb60000300a00 */
[----:B------:R-:W-:Y:S10]  /*403e0*/  @!UPT UIADD3 URZ, URZ, URZ, URZ ;  /* 0x0000003f3f3ff290 */ /* 0x000ff4000fffe03f */
[----:B------:R0:W-:Y:S01]  /*403f0*/  STL.64 [R1+0x1a0], R16 ;  /* 0x0001a01001007387 */ /* 0x0001e20000100a00 */
[----:B------:R1:W-:Y:S03]  /*40400*/  STL.64 [R1+0x1a8], R18 ;  /* 0x0001a81201007387 */ /* 0x0003e60000100a00 */
[----:B0-----:R-:W4:Y:S01]  /*40410*/  LDL.LU.64 R16, [R1+0x230] ;  /* 0x0002300001107983 */ /* 0x001f220000300a00 */
[----:B-1----:R-:W4:Y:S01]  /*40420*/  LDL.LU.64 R18, [R1+0x238] ;  /* 0x0002380001127983 */ /* 0x002f220000300a00 */
[C---:B--2---:R-:W-:Y:S02]  /*40430*/  HMMA.16816.F32 R8, R24.reuse, R8, R12 ;  /* 0x000000081808723c */ /* 0x044fe4000000180c */
[----:B------:R-:W2:Y:S01]  /*40440*/  LDL.LU.64 R14, [R1+0x6a50] ;  /* 0x006a5000010e7983 */ /* 0x000ea20000300a00 */
[----:B------:R-:W2:Y:S11]  /*40450*/  LDL.LU.64 R12, [R1+0x6a48] ;  /* 0x006a4800010c7983 */ /* 0x000eb60000300a00 */
[----:B------:R-:W-:Y:S09]  /*40460*/  @!UPT UIADD3 URZ, URZ, URZ, URZ ;  /* 0x0000003f3f3ff290 */ /* 0x000ff2000fffe03f */
[----:B------:R0:W-:Y:S01]  /*40470*/  STL.64 [R1+0x190], R8 ;  /* 0x0001900801007387 */ /* 0x0001e20000100a00 */
[----:B------:R2:W-:Y:S03]  /*40480*/  STL.64 [R1+0x198], R10 ;  /* 0x0001980a01007387 */ /* 0x0005e60000100a00 */
[----:B0-----:R-:W2:Y:S02]  /*40490*/  LDL.LU.64 R8, [R1+0x6a40] ;  /* 0x006a400001087983 */ /* 0x001ea40000300a00 */
        /* <DEDUP_REMOVED lines=22> */
[----:B------:R-:W2:Y:S11]  /*40600*/  LDL.LU.64 R12, [R1+0x69f0] ;  /* 0x0069f000010c7983 */ /* 0x000eb60000300a00 */
[----:B------:R-:W-:Y:S10]  /*40610*/  @!UPT UIADD3 URZ, URZ, URZ, URZ ;  /* 0x0000003f3f3ff290 */ /* 0x000ff4000fffe03f */
[----:B------:R0:W-:Y:S01]  /*40620*/  STL.64 [R1+0x150], R8 ;  /* 0x0001500801007387 */ /* 0x0001e20000100a00 */
[----:B------:R1:W-:Y:S03]  /*40630*/  STL.64 [R1+0x158], R10 ;  /* 0x0001580a01007387 */ /* 0x0003e60000100a00 */
[----:B0-----:R-:W3:Y:S01]  /*40640*/  LDL.LU.64 R8, [R1+0x69e8] ;  /* 0x0069e80001087983 */ /* 0x001ee20000300a00 */
[----:B------:R-:W-:Y:S02]  /*40650*/  IMAD.MOV.U32 R20, RZ, RZ, R3 ;  /* 0x000000ffff147224 */ /* 0x000fe400078e0003 */
[----:B------:R-:W-:Y:S01]  /*40660*/  IMAD.MOV.U32 R21, RZ, RZ, R0 ;  /* 0x000000ffff157224 */ /* 0x000fe200078e0000 */
[C---:B---3--:R-:W-:Y:S01]  /*40670*/  HMMA.16816.F32 R4, R24.reuse, R8, R4 ;  /* 0x000000081804723c */ /* 0x048fe20000001804 */
[----:B------:R-:W-:Y:S02]  /*40680*/  IMAD.MOV.U32 R3, RZ, RZ, R8 ;  /* 0x000000ffff037224 */ /* 0x000fe400078e0008 */
[----:B------:R-:W-:Y:S11]  /*40690*/  IMAD.MOV.U32 R0, RZ, RZ, R9 ;  /* 0x000000ffff007224 */ /* 0x000ff600078e0009 */
[----:B------:R-:W-:Y:S09]  /*406a0*/  @!UPT UIADD3 URZ, URZ, URZ, URZ ;  /* 0x0000003f3f3ff290 */ /* 0x000ff2000fffe03f */
[----:B------:R-:W-:Y:S01]  /*406b0*/  STL.64 [R1+0x500], R4 ;  /* 0x0005000401007387 */ /* 0x000fe20000100a00 */
[----:B------:R-:W-:Y:S02]  /*406c0*/  STL.64 [R1+0x508], R6 ;  /* 0x0005080601007387 */ /* 0x000fe40000100a00 */
[----:B------:R-:W3:Y:S02]  /*406d0*/  LDL.LU.64 R8, [R1+0xd50] ;  /* 0x000d500001087983 */ /* 0x000ee40000300a00 */
[----:B-1----:R-:W2:Y:S01]  /*406e0*/  LDL.LU.64 R10, [R1+0xd58] ;  /* 0x000d5800010a7983 */ /* 0x002ea20000300a00 */
[----:B----4-:R-:W-:Y:S01]  /*406f0*/  HMMA.16816.F32 R24, R24, R20, R16 ;  /* 0x000000141818723c */ /* 0x010fe20000001810 */
[----:B--2---:R-:W-:Y:S01]  /*40700*/  STL.64 [R1+0x69d0], R10 ;  /* 0x0069d00a01007387 */ /* 0x004fe20000100a00 */
[----:B---3--:R0:W-:Y:S03]  /*40710*/  STL.64 [R1+0x69c8], R8 ;  /* 0x0069c80801007387 */ /* 0x0081e60000100a00 */
[----:B0-----:R-:W2:Y:S01]  /*40720*/  LDL.LU.64 R8, [R1+0xd80] ;  /* 0x000d800001087983 */ /* 0x001ea20000300a00 */
[----:B------:R-:W2:Y:S02]  /*40730*/  LDL.LU.64 R10, [R1+0xd88] ;  /* 0x000d8800010a7983 */ /* 0x000ea40000300a00 */
[----:B------:R-:W3:Y:S02]  /*40740*/  LDL.LU.64 R4, [R1+0xb80] ;  /* 0x000b800001047983 */ /* 0x000ee40000300a00 */
[----:B------:R-:W3:Y:S01]  /*40750*/  LDL.LU.64 R6, [R1+0xb88] ;  /* 0x000b880001067983 */ /* 0x000ee20000300a00 */
[----:B------:R-:W2:Y:S01]  /*40760*/  LDL.LU.64 R18, [R1+0x69e0] ;  /* 0x0069e00001127983 */ /* 0x000ea20000300a00 */
[----:B------:R-:W2:Y:S11]  /*40770*/  LDL.LU.64 R16, [R1+0x69d8] ;  /* 0x0069d80001107983 */ /* 0x000eb60000300a00 */
[----:B------:R0:W-:Y:S02]  /*40780*/  STL.64 [R1+0x140], R24 ;  /* 0x0001401801007387 */ /* 0x0001e40000100a00 */
[----:B------:R1:W-:Y:S01]  /*40790*/  STL.64 [R1+0x148], R26 ;  /* 0x0001481a01007387 */ /* 0x0003e20000100a00 */
[----:B0-----:R-:W4:Y:S01]  /*407a0*/  LDL.LU.64 R24, [R1+0xb40] ;  /* 0x000b400001187983 */ /* 0x001f220000300a00 */
[----:B-1----:R-:W4:Y:S02]  /*407b0*/  LDL.LU.64 R26, [R1+0xb48] ;  /* 0x000b4800011a7983 */ /* 0x002f240000300a00 */
[----:B------:R0:W-:Y:S02]  /*407c0*/  STL.64 [R1+0x6938], R20 ;  /* 0x0069381401007387 */ /* 0x0001e40000100a00 */
[----:B0-----:R-:W3:Y:S01]  /*407d0*/  LDL.LU.64 R20, [R1+0xd70] ;  /* 0x000d700001147983 */ /* 0x001ee20000300a00 */
[----:B------:R-:W3:Y:S01]  /*407e0*/  LDL.LU.64 R22, [R1+0xd78] ;  /* 0x000d780001167983 */ /* 0x000ee20000300a00 */
[C---:B--2---:R-:W-:Y:S02]  /*407f0*/  HMMA.16816.F32 R12, R16.reuse, R12, R8 ;  /* 0x0000000c100c723c */ /* 0x044fe40000001808 */
[----:B------:R-:W2:Y:S01]  /*40800*/  LDL.LU.64 R10, [R1+0x69d0] ;  /* 0x0069d000010a7983 */ /* 0x000ea20000300a00 */
[----:B------:R-:W2:Y:S11]  /*40810*/  LDL.LU.64 R8, [R1+0x69c8] ;  /* 0x0069c80001087983 */ /* 0x000eb60000300a00 */
[----:B------:R-:W-:Y:S09]  /*40820*/  @!UPT UIADD3 URZ, URZ, URZ, URZ ;  /* 0x0000003f3f3ff290 */ /* 0x000ff2000fffe03f */
[----:B------:R0:W-:Y:S01]  /*40830*/  STL.64 [R1+0x480], R12 ;  /* 0x0004800c01007387 */ /* 0x0001e20000100a00 */
[----:B------:R-:W-:Y:S03]  /*40840*/  STL.64 [R1+0x488], R14 ;  /* 0x0004880e01007387 */ /* 0x000fe60000100a00 */
[----:B0-----:R-:W3:Y:S02]  /*40850*/  LDL.LU.64 R12, [R1+0x69c0] ;  /* 0x0069c000010c7983 */ /* 0x001ee40000300a00 */
[C---:B---3--:R-:W-:Y:S11]  /*40860*/  HMMA.16816.F32 R20, R16.reuse, R12, R20 ;  /* 0x0000000c1014723c */ /* 0x048ff60000001814 */
[----:B------:R-:W-:Y:S11]  /*40870*/  @!UPT UIADD3 URZ, URZ, URZ, URZ ;  /* 0x0000003f3f3ff290 */ /* 0x000ff6000fffe03f */
[----:B------:R-:W-:Y:S01]  /*40880*/  @!UPT UIADD3 URZ, URZ, URZ, URZ ;  /* 0x0000003f3f3ff290 */ /* 0x000fe2000fffe03f */
[----:B------:R0:W-:Y:S01]  /*40890*/  STL.64 [R1+0x470], R20 ;  /* 0x0004701401007387 */ /* 0x0001e20000100a00 */
[----:B------:R-:W-:Y:S02]  /*408a0*/  STL.64 [R1+0x478], R22 ;  /* 0x0004781601007387 */ /* 0x000fe40000100a00 */
[----:B0-----:R-:W-:Y:S02]  /*408b0*/  IMAD.MOV.U32 R21, RZ, RZ, R12 ;  /* 0x000000ffff157224 */ /* 0x001fe400078e000c */
[----:B------:R-:W-:Y:S02]  /*408c0*/  IMAD.MOV.U32 R20, RZ, RZ, R13 ;  /* 0x000000ffff147224 */ /* 0x000fe400078e000d */
[----:B------:R-:W3:Y:S03]  /*408d0*/  LDL.LU.64 R12, [R1+0x69b8] ;  /* 0x0069b800010c7983 */ /* 0x000ee60000300a00 */
[----:B------:R0:W-:Y:S02]  /*408e0*/  STL.64 [R1+0x6968], R20 ;  /* 0x0069681401007387 */ /* 0x0001e40000100a00 */
[----:B0-----:R-:W3:Y:S01]  /*408f0*/  LDL.LU.64 R20, [R1+0xd60] ;  /* 0x000d600001147983 */ /* 0x001ee20000300a00 */
[----:B------:R-:W3:Y:S02]  /*40900*/  LDL.LU.64 R22, [R1+0xd68] ;  /* 0x000d680001167983 */ /* 0x000ee40000300a00 */
[C---:B---3--:R-:W-:Y:S11]  /*40910*/  HMMA.16816.F32 R20, R16.reuse, R12, R20 ;  /* 0x0000000c1014723c */ /* 0x048ff60000001814 */
[----:B------:R-:W-:Y:S11]  /*40920*/  @!UPT UIADD3 URZ, URZ, URZ, URZ ;  /* 0x0000003f3f3ff290 */ /* 0x000ff6000fffe03f */
[----:B------:R-:W-:Y:S01]  /*40930*/  @!UPT UIADD3 URZ, URZ, URZ, URZ ;  /* 0x0000003f3f3ff290 */ /* 0x000fe2000fffe03f */
[----:B------:R0:W-:Y:S01]  /*40940*/  STL.64 [R1+0x460], R20 ;  /* 0x0004601401007387 */ /* 0x0001e20000100a00 */
[----:B------:R-:W-:Y:S02]  /*40950*/  STL.64 [R1+0x468], R22 ;  /* 0x0004681601007387 */ /* 0x000fe40000100a00 */
[----:B------:R-:W3:Y:S02]  /*40960*/  LDL.LU.64 R14, [R1+0x69b0] ;  /* 0x0069b000010e7983 */ /* 0x000ee40000300a00 */
[----:B0-----:R-:W-:Y:S02]  /*40970*/  IMAD.MOV.U32 R21, RZ, RZ, R12 ;  /* 0x000000ffff157224 */ /* 0x001fe400078e000c */
[----:B------:R-:W-:Y:S02]  /*40980*/  IMAD.MOV.U32 R20, RZ, RZ, R13 ;  /* 0x000000ffff147224 */ /* 0x000fe400078e000d */
[----:B------:R-:W2:Y:S02]  /*40990*/  LDL.LU.64 R12, [R1+0x69a8] ;  /* 0x0069a800010c7983 */ /* 0x000ea40000300a00 */
[C---:B--2---:R-:W-:Y:S11]  /*409a0*/  HMMA.16816.F32 R8, R16.reuse, R12, R8 ;  /* 0x0000000c1008723c */ /* 0x044ff60000001808 */
[----:B------:R-:W-:Y:S11]  /*409b0*/  @!UPT UIADD3 URZ, URZ, URZ, URZ ;  /* 0x0000003f3f3ff290 */ /* 0x000ff6000fffe03f */
[----:B------:R-:W-:Y:S01]  /*409c0*/  @!UPT UIADD3 URZ, URZ, URZ, URZ ;  /* 0x0000003f3f3ff290 */ /* 0x000fe2000fffe03f */
[----:B------:R0:W-:Y:S01]  /*409d0*/  STL.64 [R1+0x450], R8 ;  /* 0x0004500801007387 */ /* 0x0001e20000100a00 */
[----:B------:R-:W-:Y:S03]  /*409e0*/  STL.64 [R1+0x458], R10 ;  /* 0x0004580a01007387 */ /* 0x000fe60000100a00 */
[----:B0-----:R-:W2:Y:S01]  /*409f0*/  LDL.LU.64 R8, [R1+0x69a0] ;  /* 0x0069a00001087983 */ /* 0x001ea20000300a00 */
[----:B---3--:R-:W-:Y:S02]  /*40a00*/  STL.64 [R1+0x68d8], R14 ;  /* 0x0068d80e01007387 */ /* 0x008fe40000100a00 */
[----:B------:R0:W-:Y:S02]  /*40a10*/  STL.64 [R1+0x68d0], R12 ;  /* 0x0068d00c01007387 */ /* 0x0001e40000100a00 */
[----:B0-----:R-:W3:Y:S01]  /*40a20*/  LDL.64 R12, [R1+0xc0] ;  /* 0x0000c000010c7983 */ /* 0x001ee20000100a00 */
[C---:B--2---:R-:W-:Y:S11]  /*40a30*/  HMMA.16816.F32 R4, R16.reuse, R8, R4 ;  /* 0x000000081004723c */ /* 0x044ff60000001804 */
[----:B------:R-:W-:Y:S11]  /*40a40*/  @!UPT UIADD3 URZ, URZ, URZ, URZ ;  /* 0x0000003f3f3ff290 */ /* 0x000ff6000fffe03f */
[----:B------:R-:W-:Y:S01]  /*40a50*/  @!UPT UIADD3 URZ, URZ, URZ, URZ ;  /* 0x0000003f3f3ff290 */ /* 0x000fe2000fffe03f */
[----:B------:R0:W-:Y:S01]  /*40a60*/  STL.64 [R1+0x440], R4 ;  /* 0x0004400401007387 */ /* 0x0001e20000100a00 */
[----:B------:R-:W-:Y:S03]  /*40a70*/  STL.64 [R1+0x448], R6 ;  /* 0x0004480601007387 */ /* 0x000fe60000100a00 */
[----:B0-----:R-:W4:Y:S01]  /*40a80*/  LDL.LU.64 R4, [R1+0x6998] ;  /* 0x0069980001047983 */ /* 0x001f220000300a00 */
[----:B------:R0:W-:Y:S03]  /*40a90*/  STL.64 [R1+0x6990], R8 ;  /* 0x0069900801007387 */ /* 0x0001e60000100a00 */
[----:B0-----:R-:W3:Y:S01]  /*40aa0*/  LDL.LU.64 R8, [R1+0xb60] ;  /* 0x000b600001087983 */ /* 0x001ee20000300a00 */
[----:B------:R-:W3:Y:S01]  /*40ab0*/  LDL.LU.64 R10, [R1+0xb68] ;  /* 0x000b6800010a7983 */ /* 0x000ee20000300a00 */
[----:B----4-:R-:W-:Y:S02]  /*40ac0*/  HMMA.16816.F32 R24, R16, R4, R24 ;  /* 0x000000041018723c */ /* 0x010fe40000001818 */
[----:B------:R-:W-:Y:S01]  /*40ad0*/  STL [R1+0x68b8], R4 ;  /* 0x0068b80401007387 */ /* 0x000fe20000100800 */
[----:B------:R0:W-:Y:S11]  /*40ae0*/  STL [R1+0x68b4], R5 ;  /* 0x0068b40501007387 */ /* 0x0001f60000100800 */
[----:B------:R-:W-:Y:S09]  /*40af0*/  @!UPT UIADD3 URZ, URZ, URZ, URZ ;  /* 0x0000003f3f3ff290 */ /* 0x000ff2000fffe03f */
[----:B------:R-:W-:Y:S01]  /*40b00*/  STL.64 [R1+0x430], R24 ;  /* 0x0004301801007387 */ /* 0x000fe20000100a00 */
[----:B------:R-:W-:Y:S02]  /*40b10*/  STL.64 [R1+0x438], R26 ;  /* 0x0004381a01007387 */ /* 0x000fe40000100a00 */
[----:B------:R-:W1:Y:S04]  /*40b20*/  LDSM.16.MT88.4 R24, [R2+0x100] ;  /* 0x000100000218783b */ /* 0x000e680000004200 */
[----:B0-----:R-:W2:Y:S01]  /*40b30*/  LDL.64 R4, [R1+0x30] ;  /* 0x0000300001047983 */ /* 0x001ea20000100a00 */
[----:B-1----:R-:W-:Y:S01]  /*40b40*/  STL.64 [R1+0x67d0], R26 ;  /* 0x0067d01a01007387 */ /* 0x002fe20000100a00 */
[----:B------:R0:W-:Y:S02]  /*40b50*/  STL.64 [R1+0x67c8], R24 ;  /* 0x0067c81801007387 */ /* 0x0001e40000100a00 */
[----:B0-----:R-:W-:-:S02]  /*40b60*/  IMAD.MOV.U32 R24, RZ, RZ, R3 ;  /* 0x000000ffff187224 */ /* 0x001fc400078e0003 */
[----:B------:R-:W-:-:S05]  /*40b70*/  IMAD.MOV.U32 R25, RZ, RZ, R0 ;  /* 0x000000ffff197224 */ /* 0x000fca00078e0000 */
[----:B------:R0:W-:Y:S04]  /*40b80*/  STL.64 [R1+0x6978], R24 ;  /* 0x0069781801007387 */ /* 0x0001e80000100a00 */
[----:B0-----:R-:W4:Y:S01]  /*40b90*/  LDL.LU.64 R24, [R1+0xb70] ;  /* 0x000b700001187983 */ /* 0x001f220000300a00 */
[----:B------:R-:W4:Y:S01]  /*40ba0*/  LDL.LU.64 R26, [R1+0xb78] ;  /* 0x000b7800011a7983 */ /* 0x000f220000300a00 */
[----:B---3--:R-:W-:Y:S01]  /*40bb0*/  HMMA.16816.F32 R8, R16, R12, R8 ;  /* 0x0000000c1008723c */ /* 0x008fe20000001808 */
[----:B--2---:R-:W-:Y:S02]  /*40bc0*/  IMAD.MOV.U32 R0, RZ, RZ, R5 ;  /* 0x000000ffff007224 */ /* 0x004fe400078e0005 */
[----:B------:R-:W-:-:S05]  /*40bd0*/  IMAD.MOV.U32 R3, RZ, RZ, R4 ;  /* 0x000000ffff037224 */ /* 0x000fca00078e0004 */
[----:B----4-:R-:W-:Y:S11]  /*40be0*/  HMMA.16816.F32 R24, R16, R4, R24 ;  /* 0x000000041018723c */ /* 0x010ff60000001818 */
[----:B------:R-:W-:Y:S11]  /*40bf0*/  @!UPT UIADD3 URZ, URZ, URZ, URZ ;  /* 0x0000003f3f3ff290 */ /* 0x000ff6000fffe03f */
[----:B------:R-:W-:Y:S01]  /*40c00*/  @!UPT UIADD3 URZ, URZ, URZ, URZ ;  /* 0x0000003f3f3ff290 */ /* 0x000fe2000fffe03f */
[----:B------:R-:W-:Y:S01]  /*40c10*/  STL.64 [R1+0x420], R24 ;  /* 0x0004201801007387 */ /* 0x000fe20000100a00 */
[----:B------:R-:W-:Y:S02]  /*40c20*/  STL.64 [R1+0x428], R26 ;  /* 0x0004281a01007387 */ /* 0x000fe40000100a00 */
[----:B------:R-:W-:Y:S02]  /*40c30*/  STL [R1+0x68b0], R0 ;  /* 0x0068b00001007387 */ /* 0x000fe40000100800 */
[----:B------:R-:W-:Y:S01]  /*40c40*/  STL [R1+0x68ac], R3 ;  /* 0x0068ac0301007387 */ /* 0x000fe20000100800 */
[----:B------:R0:W-:Y:S01]  /*40c50*/  STL.64 [R1+0x790], R8 ;  /* 0x0007900801007387 */ /* 0x0001e20000100a00 */
[----:B------:R1:W-:Y:S03]  /*40c60*/  STL.64 [R1+0x798], R10 ;  /* 0x0007980a01007387 */ /* 0x0003e60000100a00 */
[----:B0-----:R-:W2:Y:S01]  /*40c70*/  LDL.LU.64 R8, [R1+0x650] ;  /* 0x0006500001087983 */ /* 0x001ea20000300a00 */
[----:B-1----:R-:W2:Y:S02]  /*40c80*/  LDL.LU.64 R10, [R1+0x658] ;  /* 0x00065800010a7983 */ /* 0x002ea40000300a00 */
[----:B------:R-:W3:Y:S02]  /*40c90*/  LDL.LU.64 R24, [R1+0x640] ;  /* 0x0006400001187983 */ /* 0x000ee40000300a00 */
[----:B------:R-:W4:Y:S02]  /*40ca0*/  LDL.LU.64 R26, [R1+0x648] ;  /* 0x00064800011a7983 */ /* 0x000f240000300a00 */
[----:B------:R-:W-:-:S02]  /*40cb0*/  IMAD.MOV.U32 R7, RZ, RZ, R12 ;  /* 0x000000ffff077224 */ /* 0x000fc400078e000c */
[----:B------:R-:W-:Y:S01]  /*40cc0*/  IMAD.MOV.U32 R6, RZ, RZ, R13 ;  /* 0x000000ffff067224 */ /* 0x000fe200078e000d */
[----:B----4-:R-:W-:Y:S01]  /*40cd0*/  STL.64 [R1+0x6988], R26 ;  /* 0x0069881a01007387 */ /* 0x010fe20000100a00 */
[----:B---3--:R0:W-:Y:S03]  /*40ce0*/  STL.64 [R1+0x6980], R24 ;  /* 0x0069801801007387 */ /* 0x0081e60000100a00 */
[----:B0-----:R-:W2:Y:S01]  /*40cf0*/  LDL.64 R24, [R1+0xb0] ;  /* 0x0000b00001187983 */ /* 0x001ea20000100a00 */
[----:B------:R-:W-:Y:S02]  /*40d00*/  STL.64 [R1+0x6960], R6 ;  /* 0x0069600601007387 */ /* 0x000fe40000100a00 */
[----:B------:R-:W3:Y:S02]  /*40d10*/  LDL.64 R4, [R1+0x80] ;  /* 0x0000800001047983 */ /* 0x000ee40000100a00 */
[----:B------:R-:W-:-:S02]  /*40d20*/  IMAD.MOV.U32 R12, RZ, RZ, R21 ;  /* 0x000000ffff0c7224 */ /* 0x000fc400078e0015 */
[----:B------:R-:W-:Y:S01]  /*40d30*/  IMAD.MOV.U32 R13, RZ, RZ, R20 ;  /* 0x000000ffff0d7224 */ /* 0x000fe200078e0014 */
[----:B--2---:R-:W-:Y:S01]  /*40d40*/  HMMA.16816.F32 R8, R16, R24, R8 ;  /* 0x000000181008723c */ /* 0x004fe20000001808 */
[----:B---3--:R0:W-:Y:S04]  /*40d50*/  STL.64 [R1+0x6970], R4 ;  /* 0x0069700401007387 */ /* 0x0081e80000100a00 */
[----:B0-----:R-:W2:Y:S01]  /*40d60*/  LDL.64 R4, [R1+0xa0] ;  /* 0x0000a00001047983 */ /* 0x001ea20000100a00 */
[----:B------:R-:W3:Y:S02]  /*40d70*/  LDL.LU.64 R20, [R1+0x620] ;  /* 0x0006200001147983 */ /* 0x000ee40000300a00 */
[----:B------:R-:W3:Y:S02]  /*40d80*/  LDL.LU.64 R22, [R1+0x628] ;  /* 0x0006280001167983 */ /* 0x000ee40000300a00 */
[----:B------:R0:W-:Y:S02]  /*40d90*/  STL.64 [R1+0x6950], R12 ;  /* 0x0069500c01007387 */ /* 0x0001e40000100a00 */
[----:B0-----:R-:W4:Y:S01]  /*40da0*/  LDL.LU.64 R12, [R1+0x610] ;  /* 0x00061000010c7983 */ /* 0x001f220000300a00 */
[----:B------:R-:W4:Y:S10]  /*40db0*/  LDL.LU.64 R14, [R1+0x618] ;  /* 0x00061800010e7983 */ /* 0x000f340000300a00 */
[----:B------:R0:W-:Y:S02]  /*40dc0*/  STL.64 [R1+0x780], R8 ;  /* 0x0007800801007387 */ /* 0x0001e40000100a00 */
[----:B------:R1:W-:Y:S01]  /*40dd0*/  STL.64 [R1+0x788], R10 ;  /* 0x0007880a01007387 */ /* 0x0003e20000100a00 */
[----:B0-----:R-:W2:Y:S01]  /*40de0*/  LDL.LU.64 R8, [R1+0x6990] ;  /* 0x0069900001087983 */ /* 0x001ea20000300a00 */
[----:B-1----:R-:W-:-:S02]  /*40df0*/  IMAD.MOV.U32 R11, RZ, RZ, R24 ;  /* 0x000000ffff0b7224 */ /* 0x002fc400078e0018 */
[----:B------:R-:W-:Y:S02]  /*40e00*/  IMAD.MOV.U32 R10, RZ, RZ, R25 ;  /* 0x000000ffff0a7224 */ /* 0x000fe400078e0019 */
[----:B------:R-:W2:Y:S01]  /*40e10*/  LDL.LU.64 R26, [R1+0x6988] ;  /* 0x00698800011a7983 */ /* 0x000ea20000300a00 */
[----:B------:R-:W2:Y:S02]  /*40e20*/  LDL.LU.64 R24, [R1+0x6980] ;  /* 0x0069800001187983 */ /* 0x000ea40000300a00 */
[----:B------:R-:W-:Y:S01]  /*40e30*/  STL.64 [R1+0x68c8], R10 ;  /* 0x0068c80a01007387 */ /* 0x000fe20000100a00 */
[C---:B--2---:R-:W-:Y:S01]  /*40e40*/  HMMA.16816.F32 R24, R16.reuse, R4, R24 ;  /* 0x000000041018723c */ /* 0x044fe20000001818 */
[----:B------:R0:W-:Y:S04]  /*40e50*/  STL.64 [R1+0x68c0], R8 ;  /* 0x0068c00801007387 */ /* 0x0001e80000100a00 */
[----:B0-----:R-:W3:Y:S11]  /*40e60*/  LDL.64 R8, [R1+0x90] ;  /* 0x0000900001087983 */ /* 0x001ef60000100a00 */
[----:B------:R-:W-:Y:S07]  /*40e70*/  @!UPT UIADD3 URZ, URZ, URZ, URZ ;  /* 0x0000003f3f3ff290 */ /* 0x000fee000fffe03f */
[----:B------:R0:W-:Y:S01]  /*40e80*/  STL.64 [R1+0x770], R24 ;  /* 0x0007701801007387 */ /* 0x0001e20000100a00 */
[----:B------:R1:W-:Y:S03]  /*40e90*/  STL.64 [R1+0x778], R26 ;  /* 0x0007781a01007387 */ /* 0x0003e60000100a00 */
[----:B0-----:R-:W2:Y:S01]  /*40ea0*/  LDL.LU.64 R24, [R1+0x6978] ;  /* 0x0069780001187983 */ /* 0x001ea20000300a00 */
[----:B-1----:R-:W-:Y:S02]  /*40eb0*/  IMAD.MOV.U32 R27, RZ, RZ, R4 ;  /* 0x000000ffff1b7224 */ /* 0x002fe400078e0004 */
[----:B------:R-:W-:Y:S02]  /*40ec0*/  IMAD.MOV.U32 R26, RZ, RZ, R5 ;  /* 0x000000ffff1a7224 */ /* 0x000fe400078e0005 */
[----:B------:R-:W4:Y:S03]  /*40ed0*/  LDL.LU.64 R4, [R1+0x6970] ;  /* 0x0069700001047983 */ /* 0x000f260000300a00 */
[----:B------:R-:W-:Y:S01]  /*40ee0*/  STL.64 [R1+0x6948], R26 ;  /* 0x0069481a01007387 */ /* 0x000fe20000100a00 */
[----:B--2---:R0:W-:Y:S04]  /*40ef0*/  STL.64 [R1+0x6940], R24 ;  /* 0x0069401801007387 */ /* 0x0041e80000100a00 */
[----:B0-----:R-:W2:Y:S01]  /*40f00*/  LDL.64 R24, [R1+0x60] ;  /* 0x0000600001187983 */ /* 0x001ea20000100a00 */
[----:B---3--:R-:W-:Y:S01]  /*40f10*/  HMMA.16816.F32 R20, R16, R8, R20 ;  /* 0x000000081014723c */ /* 0x008fe20000001814 */
[----:B------:R-:W-:-:S02]  /*40f20*/  IMAD.MOV.U32 R29, RZ, RZ, R8 ;  /* 0x000000ffff1d7224 */ /* 0x000fc400078e0008 */
[----:B------:R-:W-:-:S05]  /*40f30*/  IMAD.MOV.U32 R28, RZ, RZ, R9 ;  /* 0x000000ffff1c7224 */ /* 0x000fca00078e0009 */
[C---:B----4-:R-:W-:Y:S01]  /*40f40*/  HMMA.16816.F32 R8, R16.reuse, R4, R12 ;  /* 0x000000041008723c */ /* 0x050fe2000000180c */
[----:B------:R-:W-:Y:S02]  /*40f50*/  IMAD.MOV.U32 R0, RZ, RZ, R4 ;  /* 0x000000ffff007224 */ /* 0x000fe400078e0004 */
[----:B------:R-:W-:Y:S01]  /*40f60*/  IMAD.MOV.U32 R3, RZ, RZ, R5 ;  /* 0x000000ffff037224 */ /* 0x000fe200078e0005 */
[----:B--2---:R0:W-:Y:S04]  /*40f70*/  STL.64 [R1+0x6958], R24 ;  /* 0x0069581801007387 */ /* 0x0041e80000100a00 */
[----:B0-----:R-:W2:Y:S07]  /*40f80*/  LDL.64 R24, [R1+0x70] ;  /* 0x0000700001187983 */ /* 0x001eae0000100a00 */
[----:B------:R0:W-:Y:S02]  /*40f90*/  STL.64 [R1+0x760], R20 ;  /* 0x0007601401007387 */ /* 0x0001e40000100a00 */
[----:B------:R-:W-:Y:S01]  /*40fa0*/  STL.64 [R1+0x768], R22 ;  /* 0x0007681601007387 */ /* 0x000fe20000100a00 */
[----:B0-----:R-:W3:Y:S05]  /*40fb0*/  LDL.LU.64 R20, [R1+0x6968] ;  /* 0x0069680001147983 */ /* 0x001eea0000300a00 */
[----:B------:R0:W-:Y:S02]  /*40fc0*/  STL.64 [R1+0x750], R8 ;  /* 0x0007500801007387 */ /* 0x0001e40000100a00 */
[----:B------:R1:W-:Y:S02]  /*40fd0*/  STL.64 [R1+0x758], R10 ;  /* 0x0007580a01007387 */ /* 0x0003e40000100a00 */
[----:B------:R-:W2:Y:S01]  /*40fe0*/  LDL.LU.64 R4, [R1+0x5f0] ;  /* 0x0005f00001047983 */ /* 0x000ea20000300a00 */
[----:B------:R-:W2:Y:S04]  /*40ff0*/  LDL.LU.64 R6, [R1+0x5f8] ;  /* 0x0005f80001067983 */ /* 0x000ea80000300a00 */
[----:B0-----:R-:W4:Y:S01]  /*41000*/  LDL.LU.64 R8, [R1+0xcd0] ;  /* 0x000cd00001087983 */ /* 0x001f220000300a00 */
[----:B-1----:R-:W2:Y:S03]  /*41010*/  LDL.LU.64 R10, [R1+0xcd8] ;  /* 0x000cd800010a7983 */ /* 0x002ea60000300a00 */
[----:B--2---:R-:W-:Y:S01]  /*41020*/  STL.64 [R1+0x68e8], R10 ;  /* 0x0068e80a01007387 */ /* 0x004fe20000100a00 */
[----:B----4-:R0:W-:Y:S03]  /*41030*/  STL.64 [R1+0x68e0], R8 ;  /* 0x0068e00801007387 */ /* 0x0101e60000100a00 */
[----:B0-----:R-:W2:Y:S01]  /*41040*/  LDL.LU.64 R8, [R1+0xce0] ;  /* 0x000ce00001087983 */ /* 0x001ea20000300a00 */
[----:B------:R-:W4:Y:S01]  /*41050*/  LDL.LU.64 R10, [R1+0xce8] ;  /* 0x000ce800010a7983 */ /* 0x000f220000300a00 */
[----:B------:R-:W-:Y:S02]  /*41060*/  HMMA.16816.F32 R4, R16, R24, R4 ;  /* 0x000000181004723c */ /* 0x000fe40000001804 */
[----:B----4-:R-:W-:Y:S01]  /*41070*/  STL.64 [R1+0x68f8], R10 ;  /* 0x0068f80a01007387 */ /* 0x010fe20000100a00 */
[----:B--2---:R3:W-:Y:S02]  /*41080*/  STL.64 [R1+0x68f0], R8 ;  /* 0x0068f00801007387 */ /* 0x0047e40000100a00 */
[----:B------:R-:W2:Y:S02]  /*41090*/  LDL.LU.64 R12, [R1+0x5e0] ;  /* 0x0005e000010c7983 */ /* 0x000ea40000300a00 */
[----:B------:R-:W2:Y:S02]  /*410a0*/  LDL.LU.64 R14, [R1+0x5e8] ;  /* 0x0005e800010e7983 */ /* 0x000ea40000300a00 */
[----:B---3--:R-:W-:-:S02]  /*410b0*/  IMAD.MOV.U32 R8, RZ, RZ, R21 ;  /* 0x000000ffff087224 */ /* 0x008fc400078e0015 */
[----:B------:R-:W-:Y:S02]  /*410c0*/  IMAD.MOV.U32 R9, RZ, RZ, R20 ;  /* 0x000000ffff097224 */ /* 0x000fe400078e0014 */
[----:B------:R-:W3:Y:S01]  /*410d0*/  LDL.LU.64 R20, [R1+0x5d0] ;  /* 0x0005d00001147983 */ /* 0x000ee20000300a00 */
[----:B------:R-:W3:Y:S02]  /*410e0*/  LDL.LU.64 R22, [R1+0x5d8] ;  /* 0x0005d80001167983 */ /* 0x000ee40000300a00 */
        /* <DEDUP_REMOVED lines=14> */
[----:B----4-:R-:W-:Y:S01]  /*411d0*/  STL.64 [R1+0x6908], R6 ;  /* 0x0069080601007387 */ /* 0x010fe20000100a00 */
[----:B------:R0:W-:Y:S03]  /*411e0*/  STL.64 [R1+0x6900], R4 ;  /* 0x0069000401007387 */ /* 0x0001e60000100a00 */
[----:B0-----:R-:W2:Y:S01]  /*411f0*/  LDL.LU.64 R4, [R1+0xcf0] ;  /* 0x000cf00001047983 */ /* 0x001ea20000300a00 */
[----:B------:R-:W2:Y:S11]  /*41200*/  LDL.LU.64 R6, [R1+0xcf8] ;  /* 0x000cf80001067983 */ /* 0x000eb60000300a00 */
[----:B------:R-:W-:Y:S06]  /*41210*/  @!UPT UIADD3 URZ, URZ, URZ, URZ ;  /* 0x0000003f3f3ff290 */ /* 0x000fec000fffe03f */
[----:B------:R0:W-:Y:S01]  /*41220*/  STL.64 [R1+0x730], R12 ;  /* 0x0007300c01007387 */ /* 0x0001e20000100a00 */
[----:B------:R1:W-:Y:S03]  /*41230*/  STL.64 [R1+0x738], R14 ;  /* 0x0007380e01007387 */ /* 0x0003e60000100a00 */
[----:B0-----:R-:W4:Y:S01]  /*41240*/  LDL.LU.64 R12, [R1+0x6950] ;  /* 0x00695000010c7983 */ /* 0x001f220000300a00 */
[----:B-1----:R-:W-:Y:S02]  /*41250*/  IMAD.MOV.U32 R15, RZ, RZ, R24 ;  /* 0x000000ffff0f7224 */ /* 0x002fe400078e0018 */
[----:B------:R-:W-:Y:S02]  /*41260*/  IMAD.MOV.U32 R14, RZ, RZ, R25 ;  /* 0x000000ffff0e7224 */ /* 0x000fe400078e0019 */
[----:B------:R-:W2:Y:S01]  /*41270*/  LDL.LU.64 R26, [R1+0x6948] ;  /* 0x00694800011a7983 */ /* 0x000ea20000300a00 */
[----:B------:R-:W3:Y:S02]  /*41280*/  LDL.LU.64 R24, [R1+0x6940] ;  /* 0x0069400001187983 */ /* 0x000ee40000300a00 */
[C---:B---3--:R-:W-:Y:S11]  /*41290*/  HMMA.16816.F32 R20, R16.reuse, R24, R20 ;  /* 0x000000181014723c */ /* 0x048ff60000001814 */
[----:B------:R-:W-:Y:S11]  /*412a0*/  @!UPT UIADD3 URZ, URZ, URZ, URZ ;  /* 0x0000003f3f3ff290 */ /* 0x000ff6000fffe03f */
[----:B------:R-:W-:Y:S01]  /*412b0*/  @!UPT UIADD3 URZ, URZ, URZ, URZ ;  /* 0x0000003f3f3ff290 */ /* 0x000fe2000fffe03f */
[----:B------:R0:W-:Y:S01]  /*412c0*/  STL.64 [R1+0x720], R20 ;  /* 0x0007201401007387 */ /* 0x0001e20000100a00 */
[----:B------:R1:W-:Y:S03]  /*412d0*/  STL.64 [R1+0x728], R22 ;  /* 0x0007281601007387 */ /* 0x0003e60000100a00 */
[----:B0-----:R-:W3:Y:S01]  /*412e0*/  LDL.LU.64 R20, [R1+0x6938] ;  /* 0x0069380001147983 */ /* 0x001ee20000300a00 */
[----:B------:R-:W-:Y:S01]  /*412f0*/  STL.64 [R1+0x67e8], R24 ;  /* 0x0067e81801007387 */ /* 0x000fe20000100a00 */
[----:B---3--:R-:W-:Y:S02]  /*41300*/  HMMA.16816.F32 R16, R16, R20, R8 ;  /* 0x000000141010723c */ /* 0x008fe40000001808 */
[----:B------:R-:W3:Y:S01]  /*41310*/  LDL.LU.64 R10, [R1+0x6930] ;  /* 0x00693000010a7983 */ /* 0x000ee20000300a00 */
[----:B------:R-:W3:Y:S02]  /*41320*/  LDL.LU.64 R8, [R1+0x6928] ;  /* 0x0069280001087983 */ /* 0x000ee40000300a00 */
[----:B-1----:R-:W3:Y:S02]  /*41330*/  LDL.LU.64 R22, [R1+0x6920] ;  /* 0x0069200001167983 */ /* 0x002ee40000300a00 */
[----:B------:R-:W3:Y:S11]  /*41340*/  LDL.LU.64 R20, [R1+0x6918] ;  /* 0x0069180001147983 */ /* 0x000ef60000300a00 */
[----:B------:R-:W-:Y:S05]  /*41350*/  @!UPT UIADD3 URZ, URZ, URZ, URZ ;  /* 0x0000003f3f3ff290 */ /* 0x000fea000fffe03f */
[----:B------:R0:W-:Y:S01]  /*41360*/  STL.64 [R1+0x410], R16 ;  /* 0x0004101001007387 */ /* 0x0001e20000100a00 */
[----:B------:R3:W-:Y:S03]  /*41370*/  STL.64 [R1+0x418], R18 ;  /* 0x0004181201007387 */ /* 0x0007e60000100a00 */
[----:B0-----:R-:W3:Y:S04]  /*41380*/  LDL R16, [R1+0x20] ;  /* 0x0000200001107983 */ /* 0x001ee80000100800 */
[----:B------:R-:W3:Y:S02]  /*41390*/  LDL R17, [R1+0x24] ;  /* 0x0000240001117983 */ /* 0x000ee40000100800 */
[C---:B---3--:R-:W-:Y:S02]  /*413a0*/  HMMA.16816.F32 R16, R20.reuse, R16, R8 ;  /* 0x000000101410723c */ /* 0x048fe40000001808 */
[----:B------:R-:W2:Y:S11]  /*413b0*/  LDL.LU.64 R8, [R1+0x6910] ;  /* 0x0069100001087983 */ /* 0x000eb60000300a00 */
[----:B------:R-:W-:Y:S10]  /*413c0*/  @!UPT UIADD3 URZ, URZ, URZ, URZ ;  /* 0x0000003f3f3ff290 */ /* 0x000ff4000fffe03f */
[----:B------:R0:W-:Y:S01]  /*413d0*/  STL.64 [R1+0x680], R16 ;  /* 0x0006801001007387 */ /* 0x0001e20000100a00 */
[----:B------:R1:W-:Y:S03]  /*413e0*/  STL.64 [R1+0x688], R18 ;  /* 0x0006881201007387 */ /* 0x0003e60000100a00 */
[----:B0-----:R-:W3:Y:S01]  /*413f0*/  LDL.LU.64 R16, [R1+0xab0] ;  /* 0x000ab00001107983 */ /* 0x001ee20000300a00 */
[----:B-1----:R-:W3:Y:S01]  /*41400*/  LDL.LU.64 R18, [R1+0xab8] ;  /* 0x000ab80001127983 */ /* 0x002ee20000300a00 */
[----:B--2---:R-:W-:Y:S02]  /*41410*/  HMMA.16816.F32 R8, R20, R8, R4 ;  /* 0x000000081408723c */ /* 0x004fe40000001804 */
[----:B------:R-:W2:Y:S01]  /*41420*/  LDL.LU.64 R6, [R1+0x6908] ;  /* 0x0069080001067983 */ /* 0x000ea20000300a00 */
[----:B------:R-:W2:Y:S11]  /*41430*/  LDL.LU.64 R4, [R1+0x6900] ;  /* 0x0069000001047983 */ /* 0x000eb60000300a00 */
[----:B------:R-:W-:Y:S09]  /*41440*/  @!UPT UIADD3 URZ, URZ, URZ, URZ ;  /* 0x0000003f3f3ff290 */ /* 0x000ff2000fffe03f */
[----:B------:R-:W-:Y:S01]  /*41450*/  STL.64 [R1+0x670], R8 ;  /* 0x0006700801007387 */ /* 0x000fe20000100a00 */
[----:B------:R0:W-:Y:S03]  /*41460*/  STL.64 [R1+0x678], R10 ;  /* 0x0006780a01007387 */ /* 0x0001e60000100a00 */
[----:B0-----:R-:W4:Y:S01]  /*41470*/  LDL.LU.64 R10, [R1+0x68f8] ;  /* 0x0068f800010a7983 */ /* 0x001f220000300a00 */
[----:B------:R-:W4:Y:S02]  /*41480*/  LDL.LU.64 R8, [R1+0x68f0] ;  /* 0x0068f00001087983 */ /* 0x000f240000300a00 */
[----:B------:R-:W-:Y:S02]  /*41490*/  IMAD.MOV.U32 R24, RZ, RZ, R15 ;  /* 0x000000ffff187224 */ /* 0x000fe400078e000f */
[----:B------:R-:W-:-:S05]  /*414a0*/  IMAD.MOV.U32 R25, RZ, RZ, R14 ;  /* 0x000000ffff197224 */ /* 0x000fca00078e000e */
[----:B------:R-:W-:Y:S01]  /*414b0*/  STL.64 [R1+0x6800], R24 ;  /* 0x0068001801007387 */ /* 0x000fe20000100a00 */
[C---:B----4-:R-:W-:Y:S03]  /*414c0*/  HMMA.16816.F32 R12, R20.reuse, R12, R8 ;  /* 0x0000000c140c723c */ /* 0x050fe60000001808 */
[----:B------:R-:W4:Y:S01]  /*414d0*/  LDL.LU.64 R10, [R1+0x68e8] ;  /* 0x0068e800010a7983 */ /* 0x000f220000300a00 */
[----:B------:R-:W4:Y:S11]  /*414e0*/  LDL.LU.64 R8, [R1+0x68e0] ;  /* 0x0068e00001087983 */ /* 0x000f360000300a00 */
[----:B------:R-:W-:Y:S08]  /*414f0*/  @!UPT UIADD3 URZ, URZ, URZ, URZ ;  /* 0x0000003f3f3ff290 */ /* 0x000ff0000fffe03f */
[----:B------:R-:W-:Y:S01]  /*41500*/  STL.64 [R1+0x660], R12 ;  /* 0x0006600c01007387 */ /* 0x000fe20000100a00 */
[----:B------:R0:W-:Y:S03]  /*41510*/  STL.64 [R1+0x668], R14 ;  /* 0x0006680e01007387 */ /* 0x0001e60000100a00 */
[----:B0-----:R-:W3:Y:S01]  /*41520*/  LDL.LU.64 R14, [R1+0x68d8] ;  /* 0x0068d800010e7983 */ /* 0x001ee20000300a00 */
[----:B------:R-:W4:Y:S02]  /*41530*/  LDL.LU.64 R12, [R1+0x68d0] ;  /* 0x0068d000010c7983 */ /* 0x000f240000300a00 */
[----:B--2---:R-:W-:Y:S02]  /*41540*/  IMAD.MOV.U32 R24, RZ, RZ, R4 ;  /* 0x000000ffff187224 */ /* 0x004fe400078e0004 */
[----:B------:R-:W-:Y:S01]  /*41550*/  IMAD.MOV.U32 R25, RZ, RZ, R5 ;  /* 0x000000ffff197224 */ /* 0x000fe200078e0005 */
[----:B----4-:R-:W-:Y:S11]  /*41560*/  HMMA.16816.F32 R8, R20, R12, R8 ;  /* 0x0000000c1408723c */ /* 0x010ff60000001808 */
[----:B------:R-:W-:Y:S11]  /*41570*/  @!UPT UIADD3 URZ, URZ, URZ, URZ ;  /* 0x0000003f3f3ff290 */ /* 0x000ff6000fffe03f */
[----:B------:R-:W-:Y:S01]  /*41580*/  @!UPT UIADD3 URZ, URZ, URZ, URZ ;  /* 0x0000003f3f3ff290 */ /* 0x000fe2000fffe03f */
[----:B------:R-:W-:Y:S01]  /*41590*/  STL.64 [R1+0x650], R8 ;  /* 0x0006500801007387 */ /* 0x000fe20000100a00 */
[----:B------:R0:W-:Y:S03]  /*415a0*/  STL.64 [R1+0x658], R10 ;  /* 0x0006580a01007387 */ /* 0x0001e60000100a00 */
[----:B0-----:R-:W2:Y:S01]  /*415b0*/  LDL.LU.64 R10, [R1+0x68c8] ;  /* 0x0068c800010a7983 */ /* 0x001ea20000300a00 */
[----:B------:R-:W4:Y:S02]  /*415c0*/  LDL.LU.64 R8, [R1+0x68c0] ;  /* 0x0068c00001087983 */ /* 0x000f240000300a00 */
[----:B------:R-:W2:Y:S02]  /*415d0*/  LDL.LU R4, [R1+0x68b8] ;  /* 0x0068b80001047983 */ /* 0x000ea40000300800 */
[----:B------:R-:W2:Y:S01]  /*415e0*/  LDL.LU R5, [R1+0x68b4] ;  /* 0x0068b40001057983 */ /* 0x000ea20000300800 */
[----:B------:R-:W-:Y:S01]  /*415f0*/  STL.64 [R1+0x6818], R24 ;  /* 0x0068181801007387 */ /* 0x000fe20000100a00 */
[----:B---3--:R-:W-:Y:S02]  /*41600*/  STL.64 [R1+0x67a8], R14 ;  /* 0x0067a80e01007387 */ /* 0x008fe40000100a00 */
[----:B------:R0:W-:Y:S02]  /*41610*/  STL.64 [R1+0x67a0], R12 ;  /* 0x0067a00c01007387 */ /* 0x0001e40000100a00 */
[----:B0-----:R-:W4:Y:S01]  /*41620*/  LDL.LU.64 R12, [R1+0xae0] ;  /* 0x000ae000010c7983 */ /* 0x001f220000300a00 */
[----:B------:R-:W4:Y:S02]  /*41630*/  LDL.LU.64 R14, [R1+0xae8] ;  /* 0x000ae800010e7983 */ /* 0x000f240000300a00 */
[----:B------:R-:W-:-:S02]  /*41640*/  IMAD.MOV.U32 R24, RZ, RZ, R0 ;  /* 0x000000ffff187224 */ /* 0x000fc400078e0000 */
[----:B------:R-:W3:Y:S01]  /*41650*/  LDL.LU R0, [R1+0x68b0] ;  /* 0x0068b00001007983 */ /* 0x000ee20000300800 */
[----:B------:R-:W-:Y:S01]  /*41660*/  IMAD.MOV.U32 R25, RZ, RZ, R3 ;  /* 0x000000ffff197224 */ /* 0x000fe200078e0003 */
[C---:B----4-:R-:W-:Y:S11]  /*41670*/  HMMA.16816.F32 R12, R20.reuse, R8, R12 ;  /* 0x00000008140c723c */ /* 0x050ff6000000180c */
[----:B------:R-:W-:Y:S11]  /*41680*/  @!UPT UIADD3 URZ, URZ, URZ, URZ ;  /* 0x0000003f3f3ff290 */ /* 0x000ff6000fffe03f */
[----:B------:R-:W-:Y:S01]  /*41690*/  @!UPT UIADD3 URZ, URZ, URZ, URZ ;  /* 0x0000003f3f3ff290 */ /* 0x000fe2000fffe03f */
[----:B------:R-:W-:Y:S01]  /*416a0*/  STL.64 [R1+0x640], R12 ;  /* 0x0006400c01007387 */ /* 0x000fe20000100a00 */
[----:B------:R2:W-:Y:S02]  /*416b0*/  STL.64 [R1+0x648], R14 ;  /* 0x0006480e01007387 */ /* 0x0005e40000100a00 */
[----:B------:R-:W4:Y:S01]  /*416c0*/  LDL.LU R3, [R1+0x68ac] ;  /* 0x0068ac0001037983 */ /* 0x000f220000300800 */
[----:B--2---:R-:W-:Y:S01]  /*416d0*/  HMMA.16816.F32 R12, R20, R4, R16 ;  /* 0x00000004140c723c */ /* 0x004fe20000001810 */
[----:B------:R0:W-:Y:S01]  /*416e0*/  STL.64 [R1+0x6830], R24 ;  /* 0x0068301801007387 */ /* 0x0001e20000100a00 */
[----:B------:R-:W-:Y:S02]  /*416f0*/  STL.64 [R1+0x67c0], R8 ;  /* 0x0067c00801007387 */ /* 0x000fe40000100a00 */
[----:B------:R-:W-:Y:S01]  /*41700*/  STL.64 [R1+0x67b8], R4 ;  /* 0x0067b80401007387 */ /* 0x000fe20000100a00 */
[----:B------:R1:W2:Y:S01]  /*41710*/  LDSM.16.MT88.4 R16, [R2+0x180] ;  /* 0x000180000210783b */ /* 0x0002a20000004200 */
[----:B0-----:R-:W-:-:S02]  /*41720*/  IMAD.MOV.U32 R24, RZ, RZ, R29 ;  /* 0x000000ffff187224 */ /* 0x001fc400078e001d */
[----:B------:R-:W-:Y:S11]  /*41730*/  IMAD.MOV.U32 R25, RZ, RZ, R28 ;  /* 0x000000ffff197224 */ /* 0x000ff600078e001c */
[----:B------:R-:W-:Y:S04]  /*41740*/  @!UPT UIADD3 URZ, URZ, URZ, URZ ;  /* 0x0000003f3f3ff290 */ /* 0x000fe8000fffe03f */
[----:B------:R-:W-:Y:S01]  /*41750*/  STL.64 [R1+0x630], R12 ;  /* 0x0006300c01007387 */ /* 0x000fe20000100a00 */
[----:B------:R-:W-:Y:S02]  /*41760*/  STL.64 [R1+0x638], R14 ;  /* 0x0006380e01007387 */ /* 0x000fe40000100a00 */
[----:B-1----:R-:W2:Y:S02]  /*41770*/  LDL.LU R2, [R1+0x68a8] ;  /* 0x0068a80001027983 */ /* 0x002ea40000300800 */
[----:B------:R0:W-:Y:S02]  /*41780*/  STL.64 [R1+0x6848], R24 ;  /* 0x0068481801007387 */ /* 0x0001e40000100a00 */
[----:B0-----:R-:W-:Y:S02]  /*41790*/  IMAD.MOV.U32 R24, RZ, RZ, R27 ;  /* 0x000000ffff187224 */ /* 0x001fe400078e001b */
[----:B------:R-:W-:-:S05]  /*417a0*/  IMAD.MOV.U32 R25, RZ, RZ, R26 ;  /* 0x000000ffff197224 */ /* 0x000fca00078e001a */
[----:B------:R0:W-:Y:S02]  /*417b0*/  STL.64 [R1+0x6860], R24 ;  /* 0x0068601801007387 */ /* 0x0001e40000100a00 */
[----:B0-----:R-:W-:Y:S02]  /*417c0*/  IMAD.MOV.U32 R24, RZ, RZ, R11 ;  /* 0x000000ffff187224 */ /* 0x001fe400078e000b */
[----:B------:R-:W-:-:S05]  /*417d0*/  IMAD.MOV.U32 R25, RZ, RZ, R10 ;  /* 0x000000ffff197224 */ /* 0x000fca00078e000a */
[----:B------:R0:W-:Y:S02]  /*417e0*/  STL.64 [R1+0x6878], R24 ;  /* 0x0068781801007387 */ /* 0x0001e40000100a00 */
[----:B0-----:R-:W-:Y:S02]  /*417f0*/  IMAD.MOV.U32 R24, RZ, RZ, R7 ;  /* 0x000000ffff187224 */ /* 0x001fe400078e0007 */
[----:B------:R-:W-:-:S05]  /*41800*/  IMAD.MOV.U32 R25, RZ, RZ, R6 ;  /* 0x000000ffff197224 */ /* 0x000fca00078e0006 */
[----:B------:R-:W-:Y:S01]  /*41810*/  STL.64 [R1+0x6890], R24 ;  /* 0x0068901801007387 */ /* 0x000fe20000100a00 */
[----:B------:R-:W2:Y:S02]  /*41820*/  LDL.LU.64 R4, [R1+0x240] ;  /* 0x0002400001047983 */ /* 0x000ea40000300a00 */
[----:B------:R-:W2:Y:S02]  /*41830*/  LDL.LU.64 R6, [R1+0x248] ;  /* 0x0002480001067983 */ /* 0x000ea40000300a00 */
[----:B--2---:R-:W-:Y:S01]  /*41840*/  STL.64 [R1+0x67e0], R6 ;  /* 0x0067e00601007387 */ /* 0x004fe20000100a00 */
[----:B------:R0:W-:Y:S03]  /*41850*/  STL.64 [R1+0x67d8], R4 ;  /* 0x0067d80401007387 */ /* 0x0001e60000100a00 */
[----:B0-----:R-:W2:Y:S01]  /*41860*/  LDL.LU.64 R4, [R1+0x5a0] ;  /* 0x0005a00001047983 */ /* 0x001ea20000300a00 */
[----:B------:R-:W2:Y:S03]  /*41870*/  LDL.LU.64 R6, [R1+0x5a8] ;  /* 0x0005a80001067983 */ /* 0x000ea60000300a00 */
        /* <DEDUP_REMOVED lines=27> */
[----:B------:R-:W2:Y:S02]  /*41a30*/  LDL.LU.64 R6, [R1+0xac8] ;  /* 0x000ac80001067983 */ /* 0x000ea40000300a00 */
[----:B----4-:R-:W-:-:S02]  /*41a40*/  IMAD.MOV.U32 R24, RZ, RZ, R3 ;  /* 0x000000ffff187224 */ /* 0x010fc400078e0003 */
[----:B---3--:R-:W-:Y:S01]  /*41a50*/  IMAD.MOV.U32 R25, RZ, RZ, R0 ;  /* 0x000000ffff197224 */ /* 0x008fe200078e0000 */
[----:B--2---:R-:W-:Y:S01]  /*41a60*/  STL.64 [R1+0x68a0], R6 ;  /* 0x0068a00601007387 */ /* 0x004fe20000100a00 */
[----:B------:R0:W-:Y:S03]  /*41a70*/  STL.64 [R1+0x6898], R4 ;  /* 0x0068980401007387 */ /* 0x0001e60000100a00 */
[----:B0-----:R-:W2:Y:S01]  /*41a80*/  LDL.LU.64 R4, [R1+0xad0] ;  /* 0x000ad00001047983 */ /* 0x001ea20000300a00 */
[----:B------:R-:W2:Y:S02]  /*41a90*/  LDL.LU.64 R6, [R1+0xad8] ;  /* 0x000ad80001067983 */ /* 0x000ea40000300a00 */
[----:B------:R-:W3:Y:S02]  /*41aa0*/  LDL.LU.64 R8, [R1+0xc60] ;  /* 0x000c600001087983 */ /* 0x000ee40000300a00 */
[----:B------:R-:W3:Y:S01]  /*41ab0*/  LDL.LU.64 R10, [R1+0xc68] ;  /* 0x000c6800010a7983 */ /* 0x000ee20000300a00 */
[----:B------:R-:W4:Y:S01]  /*41ac0*/  LDL.LU.64 R12, [R1] ;  /* 0x00000000010c7983 */ /* 0x000f220000300a00 */
[C---:B--2---:R-:W-:Y:S03]  /*41ad0*/  HMMA.16816.F32 R24, R20.reuse, R24, R4 ;  /* 0x000000181418723c */ /* 0x044fe60000001804 */
[----:B----4-:R0:W-:Y:S04]  /*41ae0*/  STL.64 [R1+0x67b0], R12 ;  /* 0x0067b00c01007387 */ /* 0x0101e80000100a00 */
[----:B0-----:R-:W2:Y:S01]  /*41af0*/  LDL.LU.64 R12, [R1+0x10] ;  /* 0x00001000010c7983 */ /* 0x001ea20000300a00 */
[----:B------:R-:W-:Y:S02]  /*41b00*/  STL.64 [R1+0x6710], R18 ;  /* 0x0067101201007387 */ /* 0x000fe40000100a00 */
[----:B------:R0:W-:Y:S02]  /*41b10*/  STL.64 [R1+0x6708], R16 ;  /* 0x0067081001007387 */ /* 0x0001e40000100a00 */
[----:B0-----:R-:W4:Y:S01]  /*41b20*/  LDL.LU.64 R16, [R1+0x40] ;  /* 0x0000400001107983 */ /* 0x001f220000300a00 */
[----:B------:R-:W2:Y:S02]  /*41b30*/  LDL.LU.64 R6, [R1+0x68a0] ;  /* 0x0068a00001067983 */ /* 0x000ea40000300a00 */
[----:B------:R-:W2:Y:S08]  /*41b40*/  LDL.LU.64 R4, [R1+0x6898] ;  /* 0x0068980001047983 */ /* 0x000eb00000300a00 */
[----:B------:R0:W-:Y:S01]  /*41b50*/  STL.64 [R1+0x620], R24 ;  /* 0x0006201801007387 */ /* 0x0001e20000100a00 */
[----:B------:R2:W-:Y:S04]  /*41b60*/  STL.64 [R1+0x628], R26 ;  /* 0x0006281a01007387 */ /* 0x0005e80000100a00 */
        /* <DEDUP_REMOVED lines=51> */
[----:B------:R-:W4:Y:S01]  /*41ea0*/  LDL.LU.64 R6, [R1+0x67e0] ;  /* 0x0067e00001067983 */ /* 0x000f220000300a00 */
[----:B------:R-:W4:Y:S11]  /*41eb0*/  LDL.LU.64 R4, [R1+0x67d8] ;  /* 0x0067d80001047983 */ /* 0x000f360000300a00 */
[----:B------:R-:W-:Y:S09]  /*41ec0*/  @!UPT UIADD3 URZ, URZ, URZ, URZ ;  /* 0x0000003f3f3ff290 */ /* 0x000ff2000fffe03f */
[----:B------:R-:W-:Y:S01]  /*41ed0*/  STL.64 [R1+0x5a0], R24 ;  /* 0x0005a01801007387 */ /* 0x000fe20000100a00 */
[----:B------:R0:W-:Y:S03]  /*41ee0*/  STL.64 [R1+0x5a8], R26 ;  /* 0x0005a81a01007387 */ /* 0x0001e60000100a00 */
[----:B0-----:R-:W3:Y:S01]  /*41ef0*/  LDL.LU.64 R26, [R1+0x67d0] ;  /* 0x0067d000011a7983 */ /* 0x001ee20000300a00 */
[----:B------:R-:W3:Y:S01]  /*41f00*/  LDL.LU.64 R24, [R1+0x67c8] ;  /* 0x0067c80001187983 */ /* 0x000ee20000300a00 */
[----:B----4-:R-:W-:Y:S02]  /*41f10*/  HMMA.16816.F32 R4, R20, R16, R4 ;  /* 0x000000101404723c */ /* 0x010fe40000001804 */
[----:B------:R-:W3:Y:S11]  /*41f20*/  LDL.LU.64 R20, [R1+0x20] ;  /* 0x0000200001147983 */ /* 0x000ef60000300a00 */
[----:B------:R-:W-:Y:S10]  /*41f30*/  @!UPT UIADD3 URZ, URZ, URZ, URZ ;  /* 0x0000003f3f3ff290 */ /* 0x000ff4000fffe03f */
[----:B------:R0:W-:Y:S01]  /*41f40*/  STL.64 [R1+0x390], R4 ;  /* 0x0003900401007387 */ /* 0x0001e20000100a00 */
[----:B------:R1:W-:Y:S03]  /*41f50*/  STL.64 [R1+0x398], R6 ;  /* 0x0003980601007387 */ /* 0x0003e60000100a00 */
[----:B0-----:R-:W2:Y:S01]  /*41f60*/  LDL.LU.64 R4, [R1+0xc50] ;  /* 0x000c500001047983 */ /* 0x001ea20000300a00 */
[----:B-1----:R-:W2:Y:S02]  /*41f70*/  LDL.LU.64 R6, [R1+0xc58] ;  /* 0x000c580001067983 */ /* 0x002ea40000300a00 */
[----:B------:R0:W-:Y:S02]  /*41f80*/  STL.64 [R1+0x6728], R16 ;  /* 0x0067281001007387 */ /* 0x0001e40000100a00 */
[----:B0-----:R-:W4:Y:S01]  /*41f90*/  LDL.LU.64 R16, [R1+0xc40] ;  /* 0x000c400001107983 */ /* 0x001f220000300a00 */
[----:B------:R-:W4:Y:S01]  /*41fa0*/  LDL.LU.64 R18, [R1+0xc48] ;  /* 0x000c480001127983 */ /* 0x000f220000300a00 */
[----:B---3--:R-:W-:Y:S11]  /*41fb0*/  HMMA.16816.F32 R8, R24, R20, R8 ;  /* 0x000000141808723c */ /* 0x008ff60000001808 */
[----:B------:R-:W-:Y:S11]  /*41fc0*/  @!UPT UIADD3 URZ, URZ, URZ, URZ ;  /* 0x0000003f3f3ff290 */ /* 0x000ff6000fffe03f */
[----:B------:R-:W-:Y:S01]  /*41fd0*/  @!UPT UIADD3 URZ, URZ, URZ, URZ ;  /* 0x0000003f3f3ff290 */ /* 0x000fe2000fffe03f */
[----:B------:R0:W-:Y:S01]  /*41fe0*/  STL.64 [R1+0x310], R8 ;  /* 0x0003100801007387 */ /* 0x0001e20000100a00 */
[----:B------:R1:W-:Y:S03]  /*41ff0*/  STL.64 [R1+0x318], R10 ;  /* 0x0003180a01007387 */ /* 0x0003e60000100a00 */
[----:B0-----:R-:W3:Y:S01]  /*42000*/  LDL.LU.64 R8, [R1+0x67c0] ;  /* 0x0067c00001087983 */ /* 0x001ee20000300a00 */
[----:B-1----:R-:W-:Y:S02]  /*42010*/  IMAD.MOV.U32 R10, RZ, RZ, R20 ;  /* 0x000000ffff0a7224 */ /* 0x002fe400078e0014 */
[----:B------:R-:W-:-:S03]  /*42020*/  IMAD.MOV.U32 R0, RZ, RZ, R21 ;  /* 0x000000ffff007224 */ /* 0x000fc600078e0015 */
[----:B------:R-:W-:Y:S01]  /*42030*/  STL [R1+0x6798], R10 ;  /* 0x0067980a01007387 */ /* 0x000fe20000100800 */
[----:B--2---:R-:W-:Y:S03]  /*42040*/  HMMA.16816.F32 R4, R24, R12, R4 ;  /* 0x0000000c1804723c */ /* 0x004fe60000001804 */
[----:B---3--:R0:W-:Y:S04]  /*42050*/  STL.64 [R1+0x6790], R8 ;  /* 0x0067900801007387 */ /* 0x0081e80000100a00 */
[----:B0-----:R-:W2:Y:S01]  /*42060*/  LDL.LU.64 R8, [R1+0xc30] ;  /* 0x000c300001087983 */ /* 0x001ea20000300a00 */
[----:B------:R-:W2:Y:S02]  /*42070*/  LDL.LU.64 R10, [R1+0xc38] ;  /* 0x000c3800010a7983 */ /* 0x000ea40000300a00 */
[----:B------:R-:W3:Y:S02]  /*42080*/  LDL.LU.64 R20, [R1+0xa30] ;  /* 0x000a300001147983 */ /* 0x000ee40000300a00 */
[----:B------:R-:W2:Y:S02]  /*42090*/  LDL.LU.64 R22, [R1+0xa38] ;  /* 0x000a380001167983 */ /* 0x000ea40000300a00 */
[----:B--2---:R-:W-:Y:S01]  /*420a0*/  STL.64 [R1+0x6788], R22 ;  /* 0x0067881601007387 */ /* 0x004fe20000100a00 */
[----:B---3--:R0:W-:Y:S03]  /*420b0*/  STL.64 [R1+0x6780], R20 ;  /* 0x0067801401007387 */ /* 0x0081e60000100a00 */
[----:B0-----:R-:W2:Y:S01]  /*420c0*/  LDL.LU.64 R20, [R1+0xa60] ;  /* 0x000a600001147983 */ /* 0x001ea20000300a00 */
[----:B------:R-:W2:Y:S04]  /*420d0*/  LDL.LU.64 R22, [R1+0xa68] ;  /* 0x000a680001167983 */ /* 0x000ea80000300a00 */
[----:B------:R0:W-:Y:S02]  /*420e0*/  STL.64 [R1+0x300], R4 ;  /* 0x0003000401007387 */ /* 0x0001e40000100a00 */
[----:B------:R1:W-:Y:S01]  /*420f0*/  STL.64 [R1+0x308], R6 ;  /* 0x0003080601007387 */ /* 0x0003e20000100a00 */
[----:B0-----:R-:W3:Y:S01]  /*42100*/  LDL.LU.64 R4, [R1+0x67b8] ;  /* 0x0067b80001047983 */ /* 0x001ee20000300a00 */
[----:B-1----:R-:W-:-:S02]  /*42110*/  IMAD.MOV.U32 R7, RZ, RZ, R12 ;  /* 0x000000ffff077224 */ /* 0x002fc400078e000c */
[----:B------:R-:W-:Y:S02]  /*42120*/  IMAD.MOV.U32 R6, RZ, RZ, R13 ;  /* 0x000000ffff067224 */ /* 0x000fe400078e000d */
[----:B------:R-:W4:Y:S02]  /*42130*/  LDL.LU.64 R12, [R1+0x67b0] ;  /* 0x0067b000010c7983 */ /* 0x000f240000300a00 */
[C---:B----4-:R-:W-:Y:S11]  /*42140*/  HMMA.16816.F32 R16, R24.reuse, R12, R16 ;  /* 0x0000000c1810723c */ /* 0x050ff60000001810 */
[----:B------:R-:W-:Y:S11]  /*42150*/  @!UPT UIADD3 URZ, URZ, URZ, URZ ;  /* 0x0000003f3f3ff290 */ /* 0x000ff6000fffe03f */
[----:B------:R-:W-:Y:S01]  /*42160*/  @!UPT UIADD3 URZ, URZ, URZ, URZ ;  /* 0x0000003f3f3ff290 */ /* 0x000fe2000fffe03f */
[----:B------:R-:W-:Y:S01]  /*42170*/  STL.64 [R1+0x2f0], R16 ;  /* 0x0002f01001007387 */ /* 0x000fe20000100a00 */
[----:B------:R0:W-:Y:S02]  /*42180*/  STL.64 [R1+0x2f8], R18 ;  /* 0x0002f81201007387 */ /* 0x0001e40000100a00 */
[----:B------:R-:W4:Y:S02]  /*42190*/  LDL.LU.64 R14, [R1+0x67a8] ;  /* 0x0067a800010e7983 */ /* 0x000f240000300a00 */
[----:B0-----:R-:W-:Y:S02]  /*421a0*/  IMAD.MOV.U32 R19, RZ, RZ, R12 ;  /* 0x000000ffff137224 */ /* 0x001fe400078e000c */
[----:B------:R-:W-:Y:S02]  /*421b0*/  IMAD.MOV.U32 R18, RZ, RZ, R13 ;  /* 0x000000ffff127224 */ /* 0x000fe400078e000d */
[----:B------:R-:W2:Y:S03]  /*421c0*/  LDL.LU.64 R12, [R1+0x67a0] ;  /* 0x0067a000010c7983 */ /* 0x000ea60000300a00 */
[----:B------:R-:W-:Y:S02]  /*421d0*/  STL.64 [R1+0x6778], R18 ;  /* 0x0067781201007387 */ /* 0x000fe40000100a00 */
[----:B------:R-:W3:Y:S01]  /*421e0*/  LDL.LU.64 R16, [R1+0x30] ;  /* 0x0000300001107983 */ /* 0x000ee20000300a00 */
[C---:B--2---:R-:W-:Y:S11]  /*421f0*/  HMMA.16816.F32 R8, R24.reuse, R12, R8 ;  /* 0x0000000c1808723c */ /* 0x044ff60000001808 */
[----:B------:R-:W-:Y:S11]  /*42200*/  @!UPT UIADD3 URZ, URZ, URZ, URZ ;  /* 0x0000003f3f3ff290 */ /* 0x000ff6000fffe03f */
[----:B------:R-:W-:Y:S01]  /*42210*/  @!UPT UIADD3 URZ, URZ, URZ, URZ ;  /* 0x0000003f3f3ff290 */ /* 0x000fe2000fffe03f */
[----:B------:R-:W-:Y:S01]  /*42220*/  STL.64 [R1+0x2e0], R8 ;  /* 0x0002e00801007387 */ /* 0x000fe20000100a00 */
[----:B------:R0:W-:Y:S03]  /*42230*/  STL.64 [R1+0x2e8], R10 ;  /* 0x0002e80a01007387 */ /* 0x0001e60000100a00 */
[----:B0-----:R-:W2:Y:S01]  /*42240*/  LDL.LU R10, [R1+0x6798] ;  /* 0x00679800010a7983 */ /* 0x001ea20000300800 */
[----:B------:R-:W2:Y:S02]  /*42250*/  LDL.LU.64 R8, [R1+0x6790] ;  /* 0x0067900001087983 */ /* 0x000ea40000300a00 */
[----:B----4-:R-:W-:Y:S02]  /*42260*/  STL.64 [R1+0x66c0], R14 ;  /* 0x0066c00e01007387 */ /* 0x010fe40000100a00 */
[----:B------:R0:W-:Y:S02]  /*42270*/  STL.64 [R1+0x66b8], R12 ;  /* 0x0066b80c01007387 */ /* 0x0001e40000100a00 */
[----:B0-----:R-:W3:Y:S01]  /*42280*/  LDL.LU.64 R12, [R1+0xa40] ;  /* 0x000a4000010c7983 */ /* 0x001ee20000300a00 */
[----:B------:R-:W3:Y:S01]  /*42290*/  LDL.LU.64 R14, [R1+0xa48] ;  /* 0x000a4800010e7983 */ /* 0x000ee20000300a00 */
[C---:B--2---:R-:W-:Y:S11]  /*422a0*/  HMMA.16816.F32 R20, R24.reuse, R8, R20 ;  /* 0x000000081814723c */ /* 0x044ff60000001814 */
[----:B------:R-:W-:Y:S11]  /*422b0*/  @!UPT UIADD3 URZ, URZ, URZ, URZ ;  /* 0x0000003f3f3ff290 */ /* 0x000ff6000fffe03f */
[----:B------:R-:W-:Y:S01]  /*422c0*/  @!UPT UIADD3 URZ, URZ, URZ, URZ ;  /* 0x0000003f3f3ff290 */ /* 0x000fe2000fffe03f */
[----:B------:R-:W-:Y:S01]  /*422d0*/  STL.64 [R1+0x2d0], R20 ;  /* 0x0002d01401007387 */ /* 0x000fe20000100a00 */
[----:B------:R0:W-:Y:S03]  /*422e0*/  STL.64 [R1+0x2d8], R22 ;  /* 0x0002d81601007387 */ /* 0x0001e60000100a00 */
[----:B0-----:R-:W2:Y:S01]  /*422f0*/  LDL.LU.64 R22, [R1+0x6788] ;  /* 0x0067880001167983 */ /* 0x001ea20000300a00 */
[----:B------:R-:W2:Y:S01]  /*42300*/  LDL.LU.64 R20, [R1+0x6780] ;  /* 0x0067800001147983 */ /* 0x000ea20000300a00 */
[C---:B---3--:R-:W-:Y:S01]  /*42310*/  HMMA.16816.F32 R12, R24.reuse, R4, R12 ;  /* 0x00000004180c723c */ /* 0x048fe2000000180c */
[----:B------:R-:W-:Y:S01]  /*42320*/  STL.64 [R1+0x6748], R8 ;  /* 0x0067480801007387 */ /* 0x000fe20000100a00 */
[----:B------:R-:W-:Y:S11]  /*42330*/  STL.64 [R1+0x6740], R4 ;  /* 0x0067400401007387 */ /* 0x000ff60000100a00 */
[----:B------:R-:W-:Y:S10]  /*42340*/  @!UPT UIADD3 URZ, URZ, URZ, URZ ;  /* 0x0000003f3f3ff290 */ /* 0x000ff4000fffe03f */
[----:B------:R-:W-:Y:S01]  /*42350*/  STL.64 [R1+0x2c0], R12 ;  /* 0x0002c00c01007387 */ /* 0x000fe20000100a00 */
[----:B------:R0:W-:Y:S02]  /*42360*/  STL.64 [R1+0x2c8], R14 ;  /* 0x0002c80e01007387 */ /* 0x0001e40000100a00 */
[----:B------:R-:W3:Y:S02]  /*42370*/  LDL.LU.64 R18, [R1+0x6778] ;  /* 0x0067780001127983 */ /* 0x000ee40000300a00 */
[----:B0-----:R-:W-:Y:S02]  /*42380*/  IMAD.MOV.U32 R15, RZ, RZ, R16 ;  /* 0x000000ffff0f7224 */ /* 0x001fe400078e0010 */
[----:B------:R-:W-:Y:S01]  /*42390*/  IMAD.MOV.U32 R14, RZ, RZ, R17 ;  /* 0x000000ffff0e7224 */ /* 0x000fe200078e0011 */
[----:B--2---:R-:W-:Y:S11]  /*423a0*/  HMMA.16816.F32 R20, R24, R16, R20 ;  /* 0x000000101814723c */ /* 0x004ff60000001814 */
[----:B------:R-:W-:Y:S11]  /*423b0*/  @!UPT UIADD3 URZ, URZ, URZ, URZ ;  /* 0x0000003f3f3ff290 */ /* 0x000ff6000fffe03f */
[----:B------:R-:W-:Y:S01]  /*423c0*/  @!UPT UIADD3 URZ, URZ, URZ, URZ ;  /* 0x0000003f3f3ff290 */ /* 0x000fe2000fffe03f */
[----:B------:R-:W-:Y:S01]  /*423d0*/  STL.64 [R1+0x2b0], R20 ;  /* 0x0002b01401007387 */ /* 0x000fe20000100a00 */
[----:B------:R-:W-:Y:S02]  /*423e0*/  STL [R1+0x2b8], R22 ;  /* 0x0002b81601007387 */ /* 0x000fe40000100800 */
[----:B------:R-:W-:Y:S02]  /*423f0*/  STL.64 [R1+0x6770], R14 ;  /* 0x0067700e01007387 */ /* 0x000fe40000100a00 */
[----:B------:R-:W2:Y:S01]  /*42400*/  LDL.LU.64 R12, [R1+0xb0] ;  /* 0x0000b000010c7983 */ /* 0x000ea20000300a00 */
[----:B------:R-:W4:Y:S01]  /*42410*/  LDL.64 R16, [R1+0xa0] ;  /* 0x0000a00001107983 */ /* 0x000f220000100a00 */
[----:B------:R-:W2:Y:S03]  /*42420*/  LDL.LU.64 R8, [R1+0x80] ;  /* 0x0000800001087983 */ /* 0x000ea60000300a00 */
[----:B--2---:R0:W-:Y:S04]  /*42430*/  STL.64 [R1+0x6750], R8 ;  /* 0x0067500801007387 */ /* 0x0041e80000100a00 */
[----:B0-----:R-:W2:Y:S01]  /*42440*/  LDL.LU.64 R8, [R1+0x90] ;  /* 0x0000900001087983 */ /* 0x001ea20000300a00 */
[----:B------:R-:W-:Y:S02]  /*42450*/  STL [R1+0x6768], R10 ;  /* 0x0067680a01007387 */ /* 0x000fe40000100800 */
[----:B------:R-:W-:-:S02]  /*42460*/  IMAD.MOV.U32 R3, RZ, RZ, R23 ;  /* 0x000000ffff037224 */ /* 0x000fc400078e0017 */
[----:B------:R-:W0:Y:S04]  /*42470*/  LDSM.16.MT88.4 R20, [R2+0x2000] ;  /* 0x002000000214783b */ /* 0x000e280000004200 */
[----:B--2---:R1:W-:Y:S04]  /*42480*/  STL.64 [R1+0x6760], R8 ;  /* 0x0067600801007387 */ /* 0x0043e80000100a00 */
[----:B-1----:R-:W2:Y:S01]  /*42490*/  LDL.LU.64 R8, [R1+0xc0] ;  /* 0x0000c00001087983 */ /* 0x002ea20000300a00 */
[----:B------:R-:W2:Y:S03]  /*424a0*/  LDL.LU.64 R4, [R1+0x70] ;  /* 0x0000700001047983 */ /* 0x000ea60000300a00 */
[----:B--2---:R-:W-:Y:S01]  /*424b0*/  STL.64 [R1+0x6758], R4 ;  /* 0x0067580401007387 */ /* 0x004fe20000100a00 */
[----:B------:R-:W-:Y:S02]  /*424c0*/  STL [R1+0x5fc8], R3 ;  /* 0x005fc80301007387 */ /* 0x000fe40000100800 */
[----:B------:R-:W-:Y:S02]  /*424d0*/  STL [R1+0x6684], R2 ;  /* 0x0066840201007387 */ /* 0x000fe40000100800 */
[----:B0-----:R-:W-:Y:S01]  /*424e0*/  STL.64 [R1+0x65d8], R22 ;  /* 0x0065d81601007387 */ /* 0x001fe20000100a00 */
[----:B------:R0:W-:Y:S04]  /*424f0*/  STL.64 [R1+0x65d0], R20 ;  /* 0x0065d01401007387 */ /* 0x0001e80000100a00 */
[----:B0-----:R-:W2:Y:S01]  /*42500*/  LDL.LU.64 R20, [R1+0xa50] ;  /* 0x000a500001147983 */ /* 0x001ea20000300a00 */
[----:B------:R-:W2:Y:S02]  /*42510*/  LDL.LU.64 R22, [R1+0xa58] ;  /* 0x000a580001167983 */ /* 0x000ea40000300a00 */
[C---:B--2---:R-:W-:Y:S11]  /*42520*/  HMMA.16816.F32 R20, R24.reuse, R8, R20 ;  /* 0x000000081814723c */ /* 0x044ff60000001814 */
[----:B------:R-:W-:Y:S11]  /*42530*/  @!UPT UIADD3 URZ, URZ, URZ, URZ ;  /* 0x0000003f3f3ff290 */ /* 0x000ff6000fffe03f */
[----:B------:R-:W-:Y:S01]  /*42540*/  @!UPT UIADD3 URZ, URZ, URZ, URZ ;  /* 0x0000003f3f3ff290 */ /* 0x000fe2000fffe03f */
[----:B------:R0:W-:Y:S01]  /*42550*/  STL.64 [R1+0x2a0], R20 ;  /* 0x0002a01401007387 */ /* 0x0001e20000100a00 */
[----:B------:R-:W-:Y:S02]  /*42560*/  STL.64 [R1+0x2a8], R22 ;  /* 0x0002a81601007387 */ /* 0x000fe40000100a00 */
[----:B0-----:R-:W-:Y:S02]  /*42570*/  IMAD.MOV.U32 R20, RZ, RZ, R9 ;  /* 0x000000ffff147224 */ /* 0x001fe400078e0009 */
[----:B------:R-:W-:Y:S02]  /*42580*/  IMAD.MOV.U32 R21, RZ, RZ, R8 ;  /* 0x000000ffff157224 */ /* 0x000fe400078e0008 */
[----:B------:R-:W2:Y:S01]  /*42590*/  LDL.LU.64 R8, [R1+0x910] ;  /* 0x0009100001087983 */ /* 0x000ea20000300a00 */
[----:B------:R-:W2:Y:S02]  /*425a0*/  LDL.LU.64 R10, [R1+0x918] ;  /* 0x00091800010a7983 */ /* 0x000ea40000300a00 */
[----:B------:R-:W-:Y:S02]  /*425b0*/  STL [R1+0x668c], R20 ;  /* 0x00668c1401007387 */ /* 0x000fe40000100800 */
[----:B------:R0:W-:Y:S02]  /*425c0*/  STL [R1+0x6688], R21 ;  /* 0x0066881501007387 */ /* 0x0001e40000100800 */
[----:B0-----:R-:W2:Y:S01]  /*425d0*/  LDL.LU.64 R20, [R1+0x920] ;  /* 0x0009200001147983 */ /* 0x001ea20000300a00 */
[----:B------:R-:W2:Y:S02]  /*425e0*/  LDL.LU.64 R22, [R1+0x928] ;  /* 0x0009280001167983 */ /* 0x000ea40000300a00 */
[----:B----4-:R-:W-:Y:S01]  /*425f0*/  IMAD.MOV.U32 R2, RZ, RZ, R17 ;  /* 0x000000ffff027224 */ /* 0x010fe200078e0011 */
[C---:B--2---:R-:W-:Y:S08]  /*42600*/  HMMA.16816.F32 R20, R24.reuse, R12, R20 ;  /* 0x0000000c1814723c */ /* 0x044ff00000001814 */
[----:B------:R-:W-:Y:S11]  /*42610*/  HMMA.16816.F32 R8, R24, R16, R8 ;  /* 0x000000101808723c */ /* 0x000ff60000001808 */
[----:B------:R-:W-:Y:S04]  /*42620*/  @!UPT UIADD3 URZ, URZ, URZ, URZ ;  /* 0x0000003f3f3ff290 */ /* 0x000fe8000fffe03f */
[----:B------:R-:W-:Y:S01]  /*42630*/  STL.64 [R1+0x290], R20 ;  /* 0x0002901401007387 */ /* 0x000fe20000100a00 */
[----:B------:R0:W-:Y:S02]  /*42640*/  STL.64 [R1+0x298], R22 ;  /* 0x0002981601007387 */ /* 0x0001e40000100a00 */
[----:B------:R-:W2:Y:S02]  /*42650*/  LDL.LU.64 R14, [R1+0x6770] ;  /* 0x00677000010e7983 */ /* 0x000ea40000300a00 */
[----:B0-----:R-:W-:Y:S02]  /*42660*/  IMAD.MOV.U32 R23, RZ, RZ, R12 ;  /* 0x000000ffff177224 */ /* 0x001fe400078e000c */
[----:B------:R-:W-:Y:S02]  /*42670*/  IMAD.MOV.U32 R22, RZ, RZ, R13 ;  /* 0x000000ffff167224 */ /* 0x000fe400078e000d */
[----:B---3--:R-:W-:Y:S02]  /*42680*/  IMAD.MOV.U32 R12, RZ, RZ, R19 ;  /* 0x000000ffff0c7224 */ /* 0x008fe400078e0013 */
[----:B------:R-:W-:-:S05]  /*42690*/  IMAD.MOV.U32 R13, RZ, RZ, R18 ;  /* 0x000000ffff0d7224 */ /* 0x000fca00078e0012 */
[----:B------:R0:W-:Y:S01]  /*426a0*/  STL.64 [R1+0x66d8], R12 ;  /* 0x0066d80c01007387 */ /* 0x0001e20000100a00 */
[----:B------:R-:W3:Y:S02]  /*426b0*/  LDL.LU.64 R4, [R1+0x900] ;  /* 0x0009000001047983 */ /* 0x000ee40000300a00 */
[----:B0-----:R-:W-:Y:S02]  /*426c0*/  IMAD.MOV.U32 R12, RZ, RZ, R7 ;  /* 0x000000ffff0c7224 */ /* 0x001fe400078e0007 */
[----:B------:R-:W-:Y:S02]  /*426d0*/  IMAD.MOV.U32 R13, RZ, RZ, R6 ;  /* 0x000000ffff0d7224 */ /* 0x000fe400078e0006 */
[----:B------:R-:W3:Y:S03]  /*426e0*/  LDL.LU.64 R6, [R1+0x908] ;  /* 0x0009080001067983 */ /* 0x000ee60000300a00 */
[----:B------:R-:W-:Y:S02]  /*426f0*/  STL.64 [R1+0x66f0], R12 ;  /* 0x0066f00c01007387 */ /* 0x000fe40000100a00 */
[----:B------:R-:W-:Y:S02]  /*42700*/  STL [R1+0x6694], R22 ;  /* 0x0066941601007387 */ /* 0x000fe40000100800 */
[----:B------:R0:W-:Y:S01]  /*42710*/  STL [R1+0x6690], R23 ;  /* 0x0066901701007387 */ /* 0x0001e20000100800 */
[----:B------:R-:W4:Y:S04]  /*42720*/  LDL.LU.64 R20, [R1+0x8f0] ;  /* 0x0008f00001147983 */ /* 0x000f280000300a00 */
[----:B0-----:R-:W4:Y:S01]  /*42730*/  LDL.LU.64 R22, [R1+0x8f8] ;  /* 0x0008f80001167983 */ /* 0x001f220000300a00 */
[----:B------:R-:W-:Y:S02]  /*42740*/  STL.64 [R1+0x280], R8 ;  /* 0x0002800801007387 */ /* 0x000fe40000100a00 */
[----:B------:R0:W-:Y:S02]  /*42750*/  STL.64 [R1+0x288], R10 ;  /* 0x0002880a01007387 */ /* 0x0001e40000100a00 */
[----:B0-----:R-:W2:Y:S01]  /*42760*/  LDL.LU R10, [R1+0x6768] ;  /* 0x00676800010a7983 */ /* 0x001ea20000300800 */
[----:B------:R-:W3:Y:S02]  /*42770*/  LDL.LU.64 R8, [R1+0x6760] ;  /* 0x0067600001087983 */ /* 0x000ee40000300a00 */
[----:B------:R-:W2:Y:S02]  /*42780*/  LDL.LU.64 R16, [R1+0x50] ;  /* 0x0000500001107983 */ /* 0x000ea40000300a00 */
[----:B------:R-:W-:Y:S01]  /*42790*/  IMAD.MOV.U32 R13, RZ, RZ, R0 ;  /* 0x000000ffff0d7224 */ /* 0x000fe200078e0000 */
[----:B---3--:R-:W-:Y:S01]  /*427a0*/  HMMA.16816.F32 R4, R24, R8, R4 ;  /* 0x000000081804723c */ /* 0x008fe20000001804 */
[----:B--2---:R-:W-:Y:S01]  /*427b0*/  IMAD.MOV.U32 R12, RZ, RZ, R10 ;  /* 0x000000ffff0c7224 */ /* 0x004fe200078e000a */
[----:B------:R0:W-:Y:S01]  /*427c0*/  STL.64 [R1+0x6738], R16 ;  /* 0x0067381001007387 */ /* 0x0001e20000100a00 */
[----:B------:R-:W-:-:S02]  /*427d0*/  IMAD.MOV.U32 R29, RZ, RZ, R8 ;  /* 0x000000ffff1d7224 */ /* 0x000fc400078e0008 */
[----:B------:R-:W-:Y:S01]  /*427e0*/  IMAD.MOV.U32 R28, RZ, RZ, R9 ;  /* 0x000000ffff1c7224 */ /* 0x000fe200078e0009 */
[----:B0-----:R-:W2:Y:S01]  /*427f0*/  LDL.LU.64 R16, [R1+0x60] ;  /* 0x0000600001107983 */ /* 0x001ea20000300a00 */
[----:B------:R-:W-:Y:S02]  /*42800*/  STL.64 [R1+0x6720], R14 ;  /* 0x0067200e01007387 */ /* 0x000fe40000100a00 */
[----:B------:R0:W-:Y:S02]  /*42810*/  STL.64 [R1+0x6718], R12 ;  /* 0x0067180c01007387 */ /* 0x0001e40000100a00 */
[----:B0-----:R-:W3:Y:S01]  /*42820*/  LDL.LU.64 R12, [R1+0x8e0] ;  /* 0x0008e000010c7983 */ /* 0x001ee20000300a00 */
[----:B------:R-:W3:Y:S11]  /*42830*/  LDL.LU.64 R14, [R1+0x8e8] ;  /* 0x0008e800010e7983 */ /* 0x000ef60000300a00 */
[----:B------:R0:W-:Y:S02]  /*42840*/  STL.64 [R1+0x270], R4 ;  /* 0x0002700401007387 */ /* 0x0001e40000100a00 */
[----:B------:R-:W-:Y:S01]  /*42850*/  STL.64 [R1+0x278], R6 ;  /* 0x0002780601007387 */ /* 0x000fe20000100a00 */
[----:B0-----:R-:W3:Y:S01]  /*42860*/  LDL.LU.64 R4, [R1+0x6758] ;  /* 0x0067580001047983 */ /* 0x001ee20000300a00 */
[----:B------:R-:W4:Y:S02]  /*42870*/  LDL.LU.64 R8, [R1+0x6750] ;  /* 0x0067500001087983 */ /* 0x000f240000300a00 */
[C---:B----4-:R-:W-:Y:S11]  /*42880*/  HMMA.16816.F32 R20, R24.reuse, R8, R20 ;  /* 0x000000081814723c */ /* 0x050ff60000001814 */
[----:B------:R-:W-:Y:S11]  /*42890*/  @!UPT UIADD3 URZ, URZ, URZ, URZ ;  /* 0x0000003f3f3ff290 */ /* 0x000ff6000fffe03f */
[----:B------:R-:W-:Y:S01]  /*428a0*/  @!UPT UIADD3 URZ, URZ, URZ, URZ ;  /* 0x0000003f3f3ff290 */ /* 0x000fe2000fffe03f */
[----:B------:R-:W-:Y:S01]  /*428b0*/  STL.64 [R1+0x260], R20 ;  /* 0x0002601401007387 */ /* 0x000fe20000100a00 */
[----:B------:R0:W-:Y:S02]  /*428c0*/  STL.64 [R1+0x268], R22 ;  /* 0x0002681601007387 */ /* 0x0001e40000100a00 */
[----:B0-----:R-:W-:Y:S02]  /*428d0*/  IMAD.MOV.U32 R22, RZ, RZ, R8 ;  /* 0x000000ffff167224 */ /* 0x001fe400078e0008 */
[----:B------:R-:W-:Y:S02]  /*428e0*/  IMAD.MOV.U32 R23, RZ, RZ, R9 ;  /* 0x000000ffff177224 */ /* 0x000fe400078e0009 */
[----:B------:R-:W4:Y:S01]  /*428f0*/  LDL.LU.64 R8, [R1+0x6748] ;  /* 0x0067480001087983 */ /* 0x000f220000300a00 */
[----:B---3--:R-:W-:Y:S02]  /*42900*/  HMMA.16816.F32 R12, R24, R4, R12 ;  /* 0x00000004180c723c */ /* 0x008fe4000000180c */
[----:B------:R0:W-:Y:S02]  /*42910*/  STL.64 [R1+0x6730], R22 ;  /* 0x0067301601007387 */ /* 0x0001e40000100a00 */
[----:B------:R-:W-:-:S02]  /*42920*/  IMAD.MOV.U32 R10, RZ, RZ, R4 ;  /* 0x000000ffff0a7224 */ /* 0x000fc400078e0004 */
[----:B------:R-:W-:Y:S11]  /*42930*/  IMAD.MOV.U32 R11, RZ, RZ, R5 ;  /* 0x000000ffff0b7224 */ /* 0x000ff600078e0005 */
[----:B------:R-:W-:Y:S06]  /*42940*/  @!UPT UIADD3 URZ, URZ, URZ, URZ ;  /* 0x0000003f3f3ff290 */ /* 0x000fec000fffe03f */
[----:B------:R1:W-:Y:S01]  /*42950*/  STL.64 [R1+0x250], R12 ;  /* 0x0002500c01007387 */ /* 0x0003e20000100a00 */
[----:B------:R3:W-:Y:S02]  /*42960*/  STL.64 [R1+0x258], R14 ;  /* 0x0002580e01007387 */ /* 0x0007e40000100a00 */
[----:B------:R-:W2:Y:S02]  /*42970*/  LDL.LU.64 R4, [R1+0x8d0] ;  /* 0x0008d00001047983 */ /* 0x000ea40000300a00 */
[----:B------:R-:W2:Y:S01]  /*42980*/  LDL.LU.64 R6, [R1+0x8d8] ;  /* 0x0008d80001067983 */ /* 0x000ea20000300a00 */
[----:B------:R-:W2:Y:S01]  /*42990*/  LDL.LU.64 R20, [R1+0x840] ;  /* 0x0008400001147983 */ /* 0x000ea20000300a00 */
[----:B0-----:R-:W2:Y:S03]  /*429a0*/  LDL.LU.64 R22, [R1+0x848] ;  /* 0x0008480001167983 */ /* 0x001ea60000300a00 */
[----:B-1----:R-:W2:Y:S01]  /*429b0*/  LDL.LU.64 R12, [R1+0x830] ;  /* 0x00083000010c7983 */ /* 0x002ea20000300a00 */
[----:B---3--:R-:W3:Y:S02]  /*429c0*/  LDL.LU.64 R14, [R1+0x838] ;  /* 0x00083800010e7983 */ /* 0x008ee40000300a00 */
[----:B------:R-:W-:Y:S01]  /*429d0*/  STL.64 [R1+0x66b0], R10 ;  /* 0x0066b00a01007387 */ /* 0x000fe20000100a00 */
[----:B----4-:R0:W-:Y:S04]  /*429e0*/  STL.64 [R1+0x66a8], R8 ;  /* 0x0066a80801007387 */ /* 0x0101e80000100a00 */
[----:B0-----:R-:W4:Y:S01]  /*429f0*/  LDL.LU.64 R8, [R1+0xb30] ;  /* 0x000b300001087983 */ /* 0x001f220000300a00 */
[----:B------:R-:W2:Y:S03]  /*42a00*/  LDL.LU.64 R10, [R1+0xb38] ;  /* 0x000b3800010a7983 */ /* 0x000ea60000300a00 */
[----:B--2---:R-:W-:Y:S01]  /*42a10*/  STL.64 [R1+0x66d0], R10 ;  /* 0x0066d00a01007387 */ /* 0x004fe20000100a00 */
[----:B----4-:R0:W-:Y:S03]  /*42a20*/  STL.64 [R1+0x66c8], R8 ;  /* 0x0066c80801007387 */ /* 0x0101e60000100a00 */
[----:B0-----:R-:W2:Y:S01]  /*42a30*/  LDL.LU.64 R8, [R1+0xb50] ;  /* 0x000b500001087983 */ /* 0x001ea20000300a00 */
[----:B------:R-:W4:Y:S01]  /*42a40*/  LDL.LU.64 R10, [R1+0xb58] ;  /* 0x000b5800010a7983 */ /* 0x000f220000300a00 */
[----:B------:R-:W-:Y:S02]  /*42a50*/  HMMA.16816.F32 R4, R24, R16, R4 ;  /* 0x000000101804723c */ /* 0x000fe40000001804 */
[----:B----4-:R-:W-:Y:S01]  /*42a60*/  STL.64 [R1+0x66e8], R10 ;  /* 0x0066e80a01007387 */ /* 0x010fe20000100a00 */
[----:B--2---:R0:W-:Y:S03]  /*42a70*/  STL.64 [R1+0x66e0], R8 ;  /* 0x0066e00801007387 */ /* 0x0041e60000100a00 */
[----:B0-----:R-:W2:Y:S01]  /*42a80*/  LDL.LU.64 R8, [R1+0xb90] ;  /* 0x000b900001087983 */ /* 0x001ea20000300a00 */
[----:B------:R-:W4:Y:S03]  /*42a90*/  LDL.LU.64 R10, [R1+0xb98] ;  /* 0x000b9800010a7983 */ /* 0x000f260000300a00 */
[----:B----4-:R-:W-:Y:S01]  /*42aa0*/  STL.64 [R1+0x6700], R10 ;  /* 0x0067000a01007387 */ /* 0x010fe20000100a00 */
[----:B--2---:R0:W-:Y:S03]  /*42ab0*/  STL.64 [R1+0x66f8], R8 ;  /* 0x0066f80801007387 */ /* 0x0041e60000100a00 */
[----:B0-----:R-:W2:Y:S01]  /*42ac0*/  LDL.LU.64 R8, [R1+0xbe0] ;  /* 0x000be00001087983 */ /* 0x001ea20000300a00 */
[----:B------:R-:W2:Y:S08]  /*42ad0*/  LDL.LU.64 R10, [R1+0xbe8] ;  /* 0x000be800010a7983 */ /* 0x000eb00000300a00 */
[----:B------:R0:W-:Y:S02]  /*42ae0*/  STL.64 [R1+0x240], R4 ;  /* 0x0002400401007387 */ /* 0x0001e40000100a00 */
[----:B------:R1:W-:Y:S01]  /*42af0*/  STL.64 [R1+0x248], R6 ;  /* 0x0002480601007387 */ /* 0x0003e20000100a00 */
[----:B0-----:R-:W4:Y:S01]  /*42b00*/  LDL.LU.64 R4, [R1+0x6740] ;  /* 0x0067400001047983 */ /* 0x001f220000300a00 */
[----:B-1----:R-:W-:-:S02]  /*42b10*/  IMAD.MOV.U32 R6, RZ, RZ, R16 ;  /* 0x000000ffff067224 */ /* 0x002fc400078e0010 */
[----:B------:R-:W-:Y:S02]  /*42b20*/  IMAD.MOV.U32 R7, RZ, RZ, R17 ;  /* 0x000000ffff077224 */ /* 0x000fe400078e0011 */
[----:B------:R-:W2:Y:S02]  /*42b30*/  LDL.LU.64 R16, [R1+0x6738] ;  /* 0x0067380001107983 */ /* 0x000ea40000300a00 */
[C---:B--2---:R-:W-:Y:S11]  /*42b40*/  HMMA.16816.F32 R20, R24.reuse, R16, R20 ;  /* 0x000000101814723c */ /* 0x044ff60000001814 */
[----:B------:R-:W-:Y:S11]  /*42b50*/  @!UPT UIADD3 URZ, URZ, URZ, URZ ;  /* 0x0000003f3f3ff290 */ /* 0x000ff6000fffe03f */
[----:B------:R-:W-:Y:S01]  /*42b60*/  @!UPT UIADD3 URZ, URZ, URZ, URZ ;  /* 0x0000003f3f3ff290 */ /* 0x000fe2000fffe03f */
[----:B------:R0:W-:Y:S01]  /*42b70*/  STL.64 [R1+0x230], R20 ;  /* 0x0002301401007387 */ /* 0x0001e20000100a00 */
[----:B------:R1:W-:Y:S02]  /*42b80*/  STL.64 [R1+0x238], R22 ;  /* 0x0002381601007387 */ /* 0x0003e40000100a00 */
[----:B0-----:R-:W-:Y:S01]  /*42b90*/  IMAD.MOV.U32 R20, RZ, RZ, R16 ;  /* 0x000000ffff147224 */ /* 0x001fe200078e0010 */
[----:B-1----:R-:W2:Y:S01]  /*42ba0*/  LDL.LU.64 R22, [R1+0x6730] ;  /* 0x0067300001167983 */ /* 0x002ea20000300a00 */
[----:B------:R-:W-:Y:S02]  /*42bb0*/  IMAD.MOV.U32 R21, RZ, RZ, R17 ;  /* 0x000000ffff157224 */ /* 0x000fe400078e0011 */
[----:B------:R-:W3:Y:S02]  /*42bc0*/  LDL.LU.64 R16, [R1+0x6728] ;  /* 0x0067280001107983 */ /* 0x000ee40000300a00 */
[----:B---3--:R-:W-:Y:S01]  /*42bd0*/  HMMA.16816.F32 R24, R24, R16, R12 ;  /* 0x000000101818723c */ /* 0x008fe2000000180c */
[----:B------:R-:W3:Y:S01]  /*42be0*/  LDL.LU.64 R14, [R1+0x6720] ;  /* 0x00672000010e7983 */ /* 0x000ee20000300a00 */
[----:B------:R-:W2:Y:S02]  /*42bf0*/  LDL.LU.64 R12, [R1+0x6718] ;  /* 0x00671800010c7983 */ /* 0x000ea40000300a00 */
[----:B------:R-:W-:-:S02]  /*42c00*/  IMAD.MOV.U32 R0, RZ, RZ, R16 ;  /* 0x000000ffff007224 */ /* 0x000fc400078e0010 */
[----:B------:R-:W-:Y:S11]  /*42c10*/  IMAD.MOV.U32 R3, RZ, RZ, R17 ;  /* 0x000000ffff037224 */ /* 0x000ff600078e0011 */
[----:B------:R-:W-:Y:S06]  /*42c20*/  @!UPT UIADD3 URZ, URZ, URZ, URZ ;  /* 0x0000003f3f3ff290 */ /* 0x000fec000fffe03f */
[----:B------:R3:W-:Y:S01]  /*42c30*/  STL.64 [R1+0x130], R24 ;  /* 0x0001301801007387 */ /* 0x0007e20000100a00 */
[----:B------:R-:W-:Y:S02]  /*42c40*/  STL.64 [R1+0x138], R26 ;  /* 0x0001381a01007387 */ /* 0x000fe40000100a00 */
[----:B------:R-:W2:Y:S02]  /*42c50*/  LDL.LU.64 R18, [R1+0x6710] ;  /* 0x0067100001127983 */ /* 0x000ea40000300a00 */
[----:B------:R-:W2:Y:S02]  /*42c60*/  LDL.LU.64 R16, [R1+0x6708] ;  /* 0x0067080001107983 */ /* 0x000ea40000300a00 */
[----:B---3--:R-:W-:Y:S02]  /*42c70*/  IMAD.MOV.U32 R24, RZ, RZ, R15 ;  /* 0x000000ffff187224 */ /* 0x008fe400078e000f */
[----:B------:R-:W-:Y:S02]  /*42c80*/  IMAD.MOV.U32 R25, RZ, RZ, R14 ;  /* 0x000000ffff197224 */ /* 0x000fe400078e000e */
[C---:B--2---:R-:W-:Y:S01]  /*42c90*/  HMMA.16816.F32 R12, R16.reuse, R12, R8 ;  /* 0x0000000c100c723c */ /* 0x044fe20000001808 */
[----:B------:R-:W2:Y:S01]  /*42ca0*/  LDL.LU.64 R10, [R1+0x6700] ;  /* 0x00670000010a7983 */ /* 0x000ea20000300a00 */
[----:B------:R-:W2:Y:S11]  /*42cb0*/  LDL.LU.64 R8, [R1+0x66f8] ;  /* 0x0066f80001087983 */ /* 0x000eb60000300a00 */
[----:B------:R-:W-:Y:S10]  /*42cc0*/  @!UPT UIADD3 URZ, URZ, URZ, URZ ;  /* 0x0000003f3f3ff290 */ /* 0x000ff4000fffe03f */
        /* <DEDUP_REMOVED lines=14> */
[----:B------:R-:W-:Y:S01]  /*42db0*/  STL.64 [R1+0x100], R12 ;  /* 0x0001000c01007387 */ /* 0x000fe20000100a00 */
[----:B------:R0:W-:Y:S03]  /*42dc0*/  STL.64 [R1+0x108], R14 ;  /* 0x0001080e01007387 */ /* 0x0001e60000100a00 */
[----:B0-----:R-:W3:Y:S01]  /*42dd0*/  LDL.LU.64 R14, [R1+0x66c0] ;  /* 0x0066c000010e7983 */ /* 0x001ee20000300a00 */
[----:B------:R-:W2:Y:S02]  /*42de0*/  LDL.LU.64 R12, [R1+0x66b8] ;  /* 0x0066b800010c7983 */ /* 0x000ea40000300a00 */
[C---:B--2---:R-:W-:Y:S11]  /*42df0*/  HMMA.16816.F32 R8, R16.reuse, R12, R8 ;  /* 0x0000000c1008723c */ /* 0x044ff60000001808 */
[----:B------:R-:W-:Y:S11]  /*42e00*/  @!UPT UIADD3 URZ, URZ, URZ, URZ ;  /* 0x0000003f3f3ff290 */ /* 0x000ff6000fffe03f */
[----:B------:R-:W-:Y:S01]  /*42e10*/  @!UPT UIADD3 URZ, URZ, URZ, URZ ;  /* 0x0000003f3f3ff290 */ /* 0x000fe2000fffe03f */
[----:B------:R-:W-:Y:S01]  /*42e20*/  STL.64 [R1+0xf0], R8 ;  /* 0x0000f00801007387 */ /* 0x000fe20000100a00 */
[----:B------:R0:W-:Y:S03]  /*42e30*/  STL.64 [R1+0xf8], R10 ;  /* 0x0000f80a01007387 */ /* 0x0001e60000100a00 */
[----:B0-----:R-:W2:Y:S01]  /*42e40*/  LDL.LU.64 R10, [R1+0x66b0] ;  /* 0x0066b000010a7983 */ /* 0x001ea20000300a00 */
[----:B------:R-:W2:Y:S02]  /*42e50*/  LDL.LU.64 R8, [R1+0x66a8] ;  /* 0x0066a80001087983 */ /* 0x000ea40000300a00 */
[----:B---3--:R0:W-:Y:S02]  /*42e60*/  STL.64 [R1+0x65e0], R14 ;  /* 0x0065e00e01007387 */ /* 0x0081e40000100a00 */
[----:B------:R-:W2:Y:S01]  /*42e70*/  LDL.LU.64 R12, [R1+0x9c0] ;  /* 0x0009c000010c7983 */ /* 0x000ea20000300a00 */
[----:B0-----:R-:W2:Y:S02]  /*42e80*/  LDL.LU.64 R14, [R1+0x9c8] ;  /* 0x0009c800010e7983 */ /* 0x001ea40000300a00 */
[C---:B--2---:R-:W-:Y:S11]  /*42e90*/  HMMA.16816.F32 R12, R16.reuse, R8, R12 ;  /* 0x00000008100c723c */ /* 0x044ff6000000180c */
[----:B------:R-:W-:Y:S11]  /*42ea0*/  @!UPT UIADD3 URZ, URZ, URZ, URZ ;  /* 0x0000003f3f3ff290 */ /* 0x000ff6000fffe03f */
[----:B------:R-:W-:Y:S01]  /*42eb0*/  @!UPT UIADD3 URZ, URZ, URZ, URZ ;  /* 0x0000003f3f3ff290 */ /* 0x000fe2000fffe03f */
[----:B------:R0:W-:Y:S01]  /*42ec0*/  STL.64 [R1+0xe0], R12 ;  /* 0x0000e00c01007387 */ /* 0x0001e20000100a00 */
[----:B------:R-:W-:Y:S02]  /*42ed0*/  STL.64 [R1+0xe8], R14 ;  /* 0x0000e80e01007387 */ /* 0x000fe40000100a00 */
[----:B0-----:R-:W-:Y:S02]  /*42ee0*/  IMAD.MOV.U32 R12, RZ, RZ, R6 ;  /* 0x000000ffff0c7224 */ /* 0x001fe400078e0006 */
[----:B------:R-:W-:Y:S01]  /*42ef0*/  IMAD.MOV.U32 R13, RZ, RZ, R7 ;  /* 0x000000ffff0d7224 */ /* 0x000fe200078e0007 */
[----:B------:R-:W2:Y:S01]  /*42f00*/  LDL.LU R6, [R1+0x66a4] ;  /* 0x0066a40001067983 */ /* 0x000ea20000300800 */
[----:B------:R-:W2:Y:S03]  /*42f10*/  LDL.LU R7, [R1+0x66a0] ;  /* 0x0066a00001077983 */ /* 0x000ea60000300800 */
[----:B------:R0:W-:Y:S04]  /*42f20*/  STL.64 [R1+0x65f0], R12 ;  /* 0x0065f00c01007387 */ /* 0x0001e80000100a00 */
[----:B0-----:R-:W4:Y:S01]  /*42f30*/  LDL.LU.64 R12, [R1+0x9a0] ;  /* 0x0009a000010c7983 */ /* 0x001f220000300a00 */
[----:B------:R-:W4:Y:S02]  /*42f40*/  LDL.LU.64 R14, [R1+0x9a8] ;  /* 0x0009a800010e7983 */ /* 0x000f240000300a00 */
[----:B----4-:R-:W-:Y:S11]  /*42f50*/  HMMA.16816.F32 R12, R16, R4, R12 ;  /* 0x00000004100c723c */ /* 0x010ff6000000180c */
[----:B------:R-:W-:Y:S11]  /*42f60*/  @!UPT UIADD3 URZ, URZ, URZ, URZ ;  /* 0x0000003f3f3ff290 */ /* 0x000ff6000fffe03f */
[----:B------:R-:W-:Y:S01]  /*42f70*/  @!UPT UIADD3 URZ, URZ, URZ, URZ ;  /* 0x0000003f3f3ff290 */ /* 0x000fe2000fffe03f */
[----:B------:R0:W-:Y:S01]  /*42f80*/  STL.64 [R1+0xd0], R12 ;  /* 0x0000d00c01007387 */ /* 0x0001e20000100a00 */
[----:B------:R-:W-:Y:S02]  /*42f90*/  STL [R1+0xd8], R14 ;  /* 0x0000d80e01007387 */ /* 0x000fe40000100800 */
[----:B0-----:R-:W-:Y:S02]  /*42fa0*/  IMAD.MOV.U32 R12, RZ, RZ, R10 ;  /* 0x000000ffff0c7224 */ /* 0x001fe400078e000a */
[----:B------:R-:W-:Y:S01]  /*42fb0*/  IMAD.MOV.U32 R13, RZ, RZ, R11 ;  /* 0x000000ffff0d7224 */ /* 0x000fe200078e000b */
[----:B------:R-:W3:Y:S01]  /*42fc0*/  LDL.LU R10, [R1+0x669c] ;  /* 0x00669c00010a7983 */ /* 0x000ee20000300800 */
[----:B------:R-:W3:Y:S03]  /*42fd0*/  LDL.LU R11, [R1+0x6698] ;  /* 0x00669800010b7983 */ /* 0x000ee60000300800 */
[----:B------:R0:W-:Y:S02]  /*42fe0*/  STL.64 [R1+0x6608], R12 ;  /* 0x0066080c01007387 */ /* 0x0001e40000100a00 */
[----:B0-----:R-:W-:-:S02]  /*42ff0*/  IMAD.MOV.U32 R12, RZ, RZ, R22 ;  /* 0x000000ffff0c7224 */ /* 0x001fc400078e0016 */
[----:B------:R-:W-:Y:S01]  /*43000*/  IMAD.MOV.U32 R13, RZ, RZ, R23 ;  /* 0x000000ffff0d7224 */ /* 0x000fe200078e0017 */
[----:B------:R-:W4:Y:S01]  /*43010*/  LDL.LU R22, [R1+0x6694] ;  /* 0x0066940001167983 */ /* 0x000f220000300800 */
[----:B------:R-:W4:Y:S03]  /*43020*/  LDL.LU R23, [R1+0x6690] ;  /* 0x0066900001177983 */ /* 0x000f260000300800 */
[----:B------:R-:W-:Y:S01]  /*43030*/  STL.64 [R1+0x6620], R12 ;  /* 0x0066200c01007387 */ /* 0x000fe20000100a00 */
[----:B--2---:R0:W-:Y:S02]  /*43040*/  STL.64 [R1+0x65a8], R6 ;  /* 0x0065a80601007387 */ /* 0x0041e40000100a00 */
[----:B------:R-:W2:Y:S01]  /*43050*/  LDL.LU.64 R4, [R1+0x950] ;  /* 0x0009500001047983 */ /* 0x000ea20000300a00 */
[----:B0-----:R-:W2:Y:S01]  /*43060*/  LDL.LU.64 R6, [R1+0x958] ;  /* 0x0009580001067983 */ /* 0x001ea20000300a00 */
[----:B------:R-:W-:-:S02]  /*43070*/  IMAD.MOV.U32 R9, RZ, RZ, R15 ;  /* 0x000000ffff097224 */ /* 0x000fc400078e000f */
[----:B------:R-:W-:Y:S02]  /*43080*/  IMAD.MOV.U32 R12, RZ, RZ, R29 ;  /* 0x000000ffff0c7224 */ /* 0x000fe400078e001d */
[----:B------:R-:W-:Y:S02]  /*43090*/  IMAD.MOV.U32 R13, RZ, RZ, R28 ;  /* 0x000000ffff0d7224 */ /* 0x000fe400078e001c */
[----:B------:R-:W-:Y:S01]  /*430a0*/  IMAD.MOV.U32 R8, RZ, RZ, R20 ;  /* 0x000000ffff087224 */ /* 0x000fe200078e0014 */
[----:B------:R0:W-:Y:S02]  /*430b0*/  STL [R1+0x6210], R9 ;  /* 0x0062100901007387 */ /* 0x0001e40000100800 */
[----:B0-----:R-:W-:Y:S02]  /*430c0*/  IMAD.MOV.U32 R9, RZ, RZ, R21 ;  /* 0x000000ffff097224 */ /* 0x001fe400078e0015 */
[----:B---3--:R-:W-:Y:S01]  /*430d0*/  STL.64 [R1+0x65a0], R10 ;  /* 0x0065a00a01007387 */ /* 0x008fe20000100a00 */
[----:B------:R-:W3:Y:S02]  /*430e0*/  LDL.LU R20, [R1+0x668c] ;  /* 0x00668c0001147983 */ /* 0x000ee40000300800 */
[----:B------:R-:W3:Y:S02]  /*430f0*/  LDL.LU R21, [R1+0x6688] ;  /* 0x0066880001157983 */ /* 0x000ee40000300800 */
[----:B------:R0:W-:Y:S01]  /*43100*/  STL.64 [R1+0x6638], R12 ;  /* 0x0066380c01007387 */ /* 0x0001e20000100a00 */
[----:B------:R-:W-:Y:S01]  /*43110*/  STL.64 [R1+0x65e8], R8 ;  /* 0x0065e80801007387 */ /* 0x000fe20000100a00 */
[----:B--2---:R-:W-:Y:S11]  /*43120*/  HMMA.16816.F32 R4, R16, R24, R4 ;  /* 0x000000181004723c */ /* 0x004ff60000001804 */
[----:B------:R-:W-:Y:S11]  /*43130*/  @!UPT UIADD3 URZ, URZ, URZ, URZ ;  /* 0x0000003f3f3ff290 */ /* 0x000ff6000fffe03f */
[----:B------:R-:W-:Y:S01]  /*43140*/  @!UPT UIADD3 URZ, URZ, URZ, URZ ;  /* 0x0000003f3f3ff290 */ /* 0x000fe2000fffe03f */
[----:B------:R-:W-:Y:S01]  /*43150*/  STL.64 [R1+0x830], R4 ;  /* 0x0008300401007387 */ /* 0x000fe20000100a00 */
[----:B0-----:R-:W2:Y:S02]  /*43160*/  LDL.LU R12, [R1+0xa0] ;  /* 0x0000a000010c7983 */ /* 0x001ea40000300800 */
[----:B------:R-:W-:Y:S02]  /*43170*/  IMAD.MOV.U32 R13, RZ, RZ, R2 ;  /* 0x000000ffff0d7224 */ /* 0x000fe400078e0002 */
[----:B------:R-:W3:Y:S04]  /*43180*/  LDL.LU R2, [R1+0x6684] ;  /* 0x0066840001027983 */ /* 0x000ee80000300800 */
[----:B--2---:R4:W-:Y:S04]  /*43190*/  STL.64 [R1+0x6650], R12 ;  /* 0x0066500c01007387 */ /* 0x0049e80000100a00 */
[----:B---3--:R-:W0:Y:S01]  /*431a0*/  LDSM.16.MT88.4 R24, [R2+0x2080] ;  /* 0x002080000218783b */ /* 0x008e220000004200 */
[----:B----4-:R-:W-:-:S02]  /*431b0*/  IMAD.MOV.U32 R12, RZ, RZ, R23 ;  /* 0x000000ffff0c7224 */ /* 0x010fc400078e0017 */
[----:B------:R-:W-:-:S05]  /*431c0*/  IMAD.MOV.U32 R13, RZ, RZ, R22 ;  /* 0x000000ffff0d7224 */ /* 0x000fca00078e0016 */
[----:B------:R-:W-:Y:S01]  /*431d0*/  STL.64 [R1+0x6668], R12 ;  /* 0x0066680c01007387 */ /* 0x000fe20000100a00 */
[----:B------:R-:W2:Y:S02]  /*431e0*/  LDL.LU.64 R8, [R1+0x8a0] ;  /* 0x0008a00001087983 */ /* 0x000ea40000300a00 */
[----:B------:R-:W3:Y:S02]  /*431f0*/  LDL.LU.64 R10, [R1+0x8a8] ;  /* 0x0008a800010a7983 */ /* 0x000ee40000300a00 */
[----:B---3--:R-:W-:Y:S01]  /*43200*/  STL.64 [R1+0x6600], R10 ;  /* 0x0066000a01007387 */ /* 0x008fe20000100a00 */
[----:B--2---:R1:W-:Y:S03]  /*43210*/  STL.64 [R1+0x65f8], R8 ;  /* 0x0065f80801007387 */ /* 0x0043e60000100a00 */
        /* <DEDUP_REMOVED lines=18> */
[----:B------:R-:W-:-:S02]  /*43340*/  IMAD.MOV.U32 R28, RZ, RZ, R7 ;  /* 0x000000ffff1c7224 */ /* 0x000fc400078e0007 */
[----:B------:R-:W-:Y:S02]  /*43350*/  IMAD.MOV.U32 R12, RZ, RZ, R21 ;  /* 0x000000ffff0c7224 */ /* 0x000fe400078e0015 */
[----:B------:R-:W-:Y:S02]  /*43360*/  IMAD.MOV.U32 R13, RZ, RZ, R20 ;  /* 0x000000ffff0d7224 */ /* 0x000fe400078e0014 */
        /* <DEDUP_REMOVED lines=9> */
[----:B------:R-:W-:Y:S02]  /*43400*/  STL [R1+0x5e54], R28 ;  /* 0x005e541c01007387 */ /* 0x000fe40000100800 */
[----:B------:R-:W-:Y:S01]  /*43410*/  STL [R1+0x5e50], R29 ;  /* 0x005e501d01007387 */ /* 0x000fe20000100800 */
[----:B0-----:R-:W-:Y:S01]  /*43420*/  STL.64 [R1+0x64c8], R26 ;  /* 0x0064c81a01007387 */ /* 0x001fe20000100a00 */
[----:B------:R0:W-:Y:S02]  /*43430*/  STL.64 [R1+0x64c0], R24 ;  /* 0x0064c01801007387 */ /* 0x0001e40000100a00 */
[----:B0-----:R-:W-:-:S02]  /*43440*/  IMAD.MOV.U32 R24, RZ, RZ, R0 ;  /* 0x000000ffff187224 */ /* 0x001fc400078e0000 */
[----:B------:R-:W2:Y:S01]  /*43450*/  LDL.LU R0, [R1+0x6680] ;  /* 0x0066800001007983 */ /* 0x000ea20000300800 */
[----:B------:R-:W2:Y:S03]  /*43460*/  LDL R26, [R1+0x48] ;  /* 0x00004800011a7983 */ /* 0x000ea60000100800 */
[----:B--2---:R-:W-:Y:S01]  /*43470*/  STL [R1+0x64d8], R26 ;  /* 0x0064d81a01007387 */ /* 0x004fe20000100800 */
[----:B------:R-:W2:Y:S01]  /*43480*/  LDL R27, [R1+0x4c] ;  /* 0x00004c00011b7983 */ /* 0x000ea20000100800 */
[C---:B------:R-:W-:Y:S02]  /*43490*/  HMMA.16816.F32 R12, R16.reuse, R12, R8 ;  /* 0x0000000c100c723c */ /* 0x040fe40000001808 */
[----:B--2---:R-:W-:Y:S01]  /*434a0*/  STL [R1+0x64dc], R27 ;  /* 0x0064dc1b01007387 */ /* 0x004fe20000100800 */
[----:B------:R-:W2:Y:S02]  /*434b0*/  LDL.LU.64 R10, [R1+0x6678] ;  /* 0x00667800010a7983 */ /* 0x000ea40000300a00 */
[----:B------:R-:W2:Y:S11]  /*434c0*/  LDL.LU.64 R8, [R1+0x6670] ;  /* 0x0066700001087983 */ /* 0x000eb60000300a00 */
[----:B------:R-:W-:Y:S07]  /*434d0*/  @!UPT UIADD3 URZ, URZ, URZ, URZ ;  /* 0x0000003f3f3ff290 */ /* 0x000fee000fffe03f */
        /* <DEDUP_REMOVED lines=39> */
[----:B------:R-:W3:Y:S01]  /*43750*/  LDL.LU.64 R8, [R1+0x65e8] ;  /* 0x0065e80001087983 */ /* 0x000ee20000300a00 */
[----:B------:R-:W-:Y:S11]  /*43760*/  IMAD.MOV.U32 R25, RZ, RZ, R3 ;  /* 0x000000ffff197224 */ /* 0x000ff600078e0003 */
[----:B------:R-:W-:Y:S09]  /*43770*/  @!UPT UIADD3 URZ, URZ, URZ, URZ ;  /* 0x0000003f3f3ff290 */ /* 0x000ff2000fffe03f */
[----:B------:R-:W-:Y:S01]  /*43780*/  STL.64 [R1+0x950], R12 ;  /* 0x0009500c01007387 */ /* 0x000fe20000100a00 */
[----:B------:R0:W-:Y:S03]  /*43790*/  STL.64 [R1+0x958], R14 ;  /* 0x0009580e01007387 */ /* 0x0001e60000100a00 */
[----:B0-----:R-:W2:Y:S01]  /*437a0*/  LDL.LU.64 R14, [R1+0x65e0] ;  /* 0x0065e000010e7983 */ /* 0x001ea20000300a00 */
[C---:B---3--:R-:W-:Y:S03]  /*437b0*/  HMMA.16816.F32 R8, R16.reuse, R8, R20 ;  /* 0x000000081008723c */ /* 0x048fe60000001814 */
[----:B------:R-:W3:Y:S01]  /*437c0*/  LDL.LU.64 R22, [R1+0x65d8] ;  /* 0x0065d80001167983 */ /* 0x000ee20000300a00 */
[----:B------:R-:W3:Y:S11]  /*437d0*/  LDL.LU.64 R20, [R1+0x65d0] ;  /* 0x0065d00001147983 */ /* 0x000ef60000300a00 */
[----:B------:R-:W-:Y:S08]  /*437e0*/  @!UPT UIADD3 URZ, URZ, URZ, URZ ;  /* 0x0000003f3f3ff290 */ /* 0x000ff0000fffe03f */
[----:B------:R-:W-:Y:S01]  /*437f0*/  STL.64 [R1+0x990], R8 ;  /* 0x0009900801007387 */ /* 0x000fe20000100a00 */
[----:B------:R4:W-:Y:S02]  /*43800*/  STL.64 [R1+0x998], R10 ;  /* 0x0009980a01007387 */ /* 0x0009e40000100a00 */
[----:B----4-:R-:W-:Y:S01]  /*43810*/  HMMA.16816.F32 R8, R16, R24, R4 ;  /* 0x000000181008723c */ /* 0x010fe20000001804 */
[----:B------:R-:W3:Y:S11]  /*43820*/  LDL.LU R4, [R1+0x4f0] ;  /* 0x0004f00001047983 */ /* 0x000ef60000300800 */
[----:B------:R-:W-:Y:S11]  /*43830*/  @!UPT UIADD3 URZ, URZ, URZ, URZ ;  /* 0x0000003f3f3ff290 */ /* 0x000ff6000fffe03f */
[----:B------:R0:W-:Y:S01]  /*43840*/  STL.64 [R1+0x980], R8 ;  /* 0x0009800801007387 */ /* 0x0001e20000100a00 */
[----:B------:R1:W-:Y:S02]  /*43850*/  STL.64 [R1+0x988], R10 ;  /* 0x0009880a01007387 */ /* 0x0003e40000100a00 */
[----:B------:R-:W3:Y:S02]  /*43860*/  LDL.LU R5, [R1+0x4f4] ;  /* 0x0004f40001057983 */ /* 0x000ee40000300800 */
[----:B------:R-:W3:Y:S01]  /*43870*/  LDL.LU R6, [R1+0x4f8] ;  /* 0x0004f80001067983 */ /* 0x000ee20000300800 */
[----:B------:R-:W3:Y:S04]  /*43880*/  LDL.LU R7, [R1+0x4fc] ;  /* 0x0004fc0001077983 */ /* 0x000ee80000300800 */
[----:B0-----:R-:W4:Y:S01]  /*43890*/  LDL.LU R8, [R1+0x4e0] ;  /* 0x0004e00001087983 */ /* 0x001f220000300800 */
[----:B------:R-:W4:Y:S02]  /*438a0*/  LDL.LU R9, [R1+0x4e4] ;  /* 0x0004e40001097983 */ /* 0x000f240000300800 */
[----:B-1----:R-:W2:Y:S02]  /*438b0*/  LDL.LU R10, [R1+0x4e8] ;  /* 0x0004e800010a7983 */ /* 0x002ea40000300800 */
[----:B------:R-:W2:Y:S02]  /*438c0*/  LDL.LU R11, [R1+0x4ec] ;  /* 0x0004ec00010b7983 */ /* 0x000ea40000300800 */
[----:B--2---:R0:W-:Y:S01]  /*438d0*/  STL.64 [R1+0x65b8], R10 ;  /* 0x0065b80a01007387 */ /* 0x0041e20000100a00 */
[----:B----4-:R-:W-:Y:S03]  /*438e0*/  STL.64 [R1+0x65b0], R8 ;  /* 0x0065b00801007387 */ /* 0x010fe60000100a00 */
[----:B0-----:R-:W3:Y:S01]  /*438f0*/  LDL.64 R10, [R1+0x28] ;  /* 0x00002800010a7983 */ /* 0x001ee20000100a00 */
[----:B------:R-:W2:Y:S02]  /*43900*/  LDL.LU R16, [R1+0x4b0] ;  /* 0x0004b00001107983 */ /* 0x000ea40000300800 */
[----:B------:R-:W2:Y:S02]  /*43910*/  LDL.LU R17, [R1+0x4b4] ;  /* 0x0004b40001117983 */ /* 0x000ea40000300800 */
[----:B------:R-:W4:Y:S01]  /*43920*/  LDL.LU R18, [R1+0x4b8] ;  /* 0x0004b80001127983 */ /* 0x000f220000300800 */
[----:B------:R-:W4:Y:S04]  /*43930*/  LDL.LU R19, [R1+0x4bc] ;  /* 0x0004bc0001137983 */ /* 0x000f280000300800 */
[----:B----4-:R-:W-:Y:S01]  /*43940*/  STL.64 [R1+0x6570], R18 ;  /* 0x0065701201007387 */ /* 0x010fe20000100a00 */
[----:B--2---:R0:W-:Y:S03]  /*43950*/  STL.64 [R1+0x6568], R16 ;  /* 0x0065681001007387 */ /* 0x0041e60000100a00 */
[----:B0-----:R-:W2:Y:S01]  /*43960*/  LDL.LU R16, [R1+0x4c0] ;  /* 0x0004c00001107983 */ /* 0x001ea20000300800 */
[----:B------:R-:W2:Y:S02]  /*43970*/  LDL.LU R17, [R1+0x4c4] ;  /* 0x0004c40001117983 */ /* 0x000ea40000300800 */
[----:B------:R-:W4:Y:S02]  /*43980*/  LDL.LU R18, [R1+0x4c8] ;  /* 0x0004c80001127983 */ /* 0x000f240000300800 */
[----:B------:R-:W4:Y:S02]  /*43990*/  LDL.LU R19, [R1+0x4cc] ;  /* 0x0004cc0001137983 */ /* 0x000f240000300800 */
[----:B----4-:R0:W-:Y:S01]  /*439a0*/  STL.64 [R1+0x6580], R18 ;  /* 0x0065801201007387 */ /* 0x0101e20000100a00 */
[----:B--2---:R-:W-:Y:S03]  /*439b0*/  STL.64 [R1+0x6578], R16 ;  /* 0x0065781001007387 */ /* 0x004fe60000100a00 */
[----:B0-----:R-:W2:Y:S01]  /*439c0*/  LDL.64 R18, [R1+0x8] ;  /* 0x0000080001127983 */ /* 0x001ea20000100a00 */
[----:B------:R-:W-:-:S02]  /*439d0*/  IMAD.MOV.U32 R25, RZ, RZ, R14 ;  /* 0x000000ffff197224 */ /* 0x000fc400078e000e */
[----:B------:R-:W-:Y:S01]  /*439e0*/  IMAD.MOV.U32 R26, RZ, RZ, R15 ;  /* 0x000000ffff1a7224 */ /* 0x000fe200078e000f */
[----:B--2---:R0:W-:Y:S04]  /*439f0*/  STL.64 [R1+0x6598], R18 ;  /* 0x0065981201007387 */ /* 0x0041e80000100a00 */
[----:B0-----:R-:W2:Y:S01]  /*43a00*/  LDL.64 R18, [R1+0x18] ;  /* 0x0000180001127983 */ /* 0x001ea20000100a00 */
[----:B------:R-:W4:Y:S02]  /*43a10*/  LDL.LU R24, [R1+0x4a0] ;  /* 0x0004a00001187983 */ /* 0x000f240000300800 */
[----:B------:R-:W2:Y:S02]  /*43a20*/  LDL.LU R14, [R1+0x65cc] ;  /* 0x0065cc00010e7983 */ /* 0x000ea40000300800 */
[----:B------:R-:W2:Y:S01]  /*43a30*/  LDL.LU R15, [R1+0x65c8] ;  /* 0x0065c800010f7983 */ /* 0x000ea20000300800 */
[----:B------:R-:W2:Y:S01]  /*43a40*/  LDL.LU R27, [R1+0x4ac] ;  /* 0x0004ac00011b7983 */ /* 0x000ea20000300800 */
[----:B---3--:R-:W-:Y:S01]  /*43a50*/  HMMA.16816.F32 R4, R20, R10, R4 ;  /* 0x0000000a1404723c */ /* 0x008fe20000001804 */
[----:B------:R-:W-:-:S02]  /*43a60*/  IMAD.MOV.U32 R13, RZ, RZ, R10 ;  /* 0x000000ffff0d7224 */ /* 0x000fc400078e000a */
[----:B------:R-:W-:Y:S01]  /*43a70*/  IMAD.MOV.U32 R12, RZ, RZ, R11 ;  /* 0x000000ffff0c7224 */ /* 0x000fe200078e000b */
[----:B--2---:R0:W-:Y:S01]  /*43a80*/  STL.64 [R1+0x6590], R26 ;  /* 0x0065901a01007387 */ /* 0x0041e20000100a00 */
[----:B----4-:R1:W-:Y:S02]  /*43a90*/  STL.64 [R1+0x6588], R24 ;  /* 0x0065881801007387 */ /* 0x0103e40000100a00 */
[----:B0-----:R-:W-:Y:S01]  /*43aa0*/  IMAD.MOV.U32 R26, RZ, RZ, R14 ;  /* 0x000000ffff1a7224 */ /* 0x001fe200078e000e */
[----:B-1----:R-:W2:Y:S01]  /*43ab0*/  LDL.LU R24, [R1+0x4d0] ;  /* 0x0004d00001187983 */ /* 0x002ea20000300800 */
[----:B------:R-:W2:Y:S02]  /*43ac0*/  LDL.LU R25, [R1+0x4d4] ;  /* 0x0004d40001197983 */ /* 0x000ea40000300800 */
[----:B------:R-:W3:Y:S02]  /*43ad0*/  LDL.LU R14, [R1+0x65c4] ;  /* 0x0065c400010e7983 */ /* 0x000ee40000300800 */
[----:B------:R-:W-:-:S02]  /*43ae0*/  IMAD.MOV.U32 R27, RZ, RZ, R15 ;  /* 0x000000ffff1b7224 */ /* 0x000fc400078e000f */
[----:B------:R-:W3:Y:S01]  /*43af0*/  LDL.LU R15, [R1+0x65c0] ;  /* 0x0065c000010f7983 */ /* 0x000ee20000300800 */
[----:B------:R-:W4:Y:S02]  /*43b00*/  LDL.LU.64 R10, [R1+0x65b8] ;  /* 0x0065b800010a7983 */ /* 0x000f240000300a00 */
[----:B------:R-:W4:Y:S05]  /*43b10*/  LDL.LU.64 R8, [R1+0x65b0] ;  /* 0x0065b00001087983 */ /* 0x000f2a0000300a00 */
[----:B------:R0:W-:Y:S01]  /*43b20*/  STL.64 [R1+0x4f0], R4 ;  /* 0x0004f00401007387 */ /* 0x0001e20000100a00 */
[----:B------:R1:W-:Y:S01]  /*43b30*/  STL [R1+0x4f8], R6 ;  /* 0x0004f80601007387 */ /* 0x0003e20000100800 */
[----:B0-----:R-:W-:-:S03]  /*43b40*/  IMAD.MOV.U32 R5, RZ, RZ, R7 ;  /* 0x000000ffff057224 */ /* 0x001fc600078e0007 */
[----:B-1----:R-:W2:Y:S01]  /*43b50*/  LDL.LU.64 R6, [R1+0x65a8] ;  /* 0x0065a80001067983 */ /* 0x002ea20000300a00 */
[----:B------:R-:W-:Y:S02]  /*43b60*/  STL [R1+0x64e4], R12 ;  /* 0x0064e40c01007387 */ /* 0x000fe40000100800 */
[----:B------:R-:W-:Y:S02]  /*43b70*/  STL [R1+0x64e0], R13 ;  /* 0x0064e00d01007387 */ /* 0x000fe40000100800 */
[----:B------:R-:W-:Y:S01]  /*43b80*/  STL [R1+0x5d10], R5 ;  /* 0x005d100501007387 */ /* 0x000fe20000100800 */
[C---:B----4-:R-:W-:Y:S11]  /*43b90*/  HMMA.16816.F32 R8, R20.reuse, R18, R8 ;  /* 0x000000121408723c */ /* 0x050ff60000001808 */
[----:B------:R-:W-:Y:S11]  /*43ba0*/  @!UPT UIADD3 URZ, URZ, URZ, URZ ;  /* 0x0000003f3f3ff290 */ /* 0x000ff6000fffe03f */
[----:B------:R-:W-:Y:S01]  /*43bb0*/  @!UPT UIADD3 URZ, URZ, URZ, URZ ;  /* 0x0000003f3f3ff290 */ /* 0x000fe2000fffe03f */
[----:B------:R0:W-:Y:S01]  /*43bc0*/  STL.64 [R1+0x4e0], R8 ;  /* 0x0004e00801007387 */ /* 0x0001e20000100a00 */
[----:B------:R1:W-:Y:S02]  /*43bd0*/  STL.64 [R1+0x4e8], R10 ;  /* 0x0004e80a01007387 */ /* 0x0003e40000100a00 */
[----:B0-----:R-:W-:Y:S01]  /*43be0*/  IMAD.MOV.U32 R9, RZ, RZ, R18 ;  /* 0x000000ffff097224 */ /* 0x001fe200078e0012 */
[----:B-1----:R-:W4:Y:S01]  /*43bf0*/  LDL.LU.64 R10, [R1+0x65a0] ;  /* 0x0065a000010a7983 */ /* 0x002f220000300a00 */
[----:B------:R-:W-:Y:S02]  /*43c00*/  IMAD.MOV.U32 R8, RZ, RZ, R19 ;  /* 0x000000ffff087224 */ /* 0x000fe400078e0013 */
[----:B------:R-:W2:Y:S02]  /*43c10*/  LDL.LU.64 R18, [R1+0x6598] ;  /* 0x0065980001127983 */ /* 0x000ea40000300a00 */
[----:B--2---:R-:W-:Y:S01]  /*43c20*/  HMMA.16816.F32 R24, R20, R18, R24 ;  /* 0x000000121418723c */ /* 0x004fe20000001818 */
[----:B------:R-:W-:-:S02]  /*43c30*/  IMAD.MOV.U32 R12, RZ, RZ, R18 ;  /* 0x000000ffff0c7224 */ /* 0x000fc400078e0012 */
[----:B------:R-:W-:Y:S11]  /*43c40*/  IMAD.MOV.U32 R13, RZ, RZ, R19 ;  /* 0x000000ffff0d7224 */ /* 0x000ff600078e0013 */
[----:B------:R-:W-:Y:S09]  /*43c50*/  @!UPT UIADD3 URZ, URZ, URZ, URZ ;  /* 0x0000003f3f3ff290 */ /* 0x000ff2000fffe03f */
[----:B------:R-:W-:Y:S01]  /*43c60*/  STL.64 [R1+0x4d0], R24 ;  /* 0x0004d01801007387 */ /* 0x000fe20000100a00 */
[----:B------:R0:W-:Y:S03]  /*43c70*/  STL.64 [R1+0x4d8], R26 ;  /* 0x0004d81a01007387 */ /* 0x0001e60000100a00 */
[----:B0-----:R-:W2:Y:S01]  /*43c80*/  LDL.LU.64 R26, [R1+0x6590] ;  /* 0x00659000011a7983 */ /* 0x001ea20000300a00 */
[----:B------:R-:W2:Y:S02]  /*43c90*/  LDL.LU.64 R24, [R1+0x6588] ;  /* 0x0065880001187983 */ /* 0x000ea40000300a00 */
[----:B------:R-:W3:Y:S02]  /*43ca0*/  LDL.LU.64 R18, [R1+0x6580] ;  /* 0x0065800001127983 */ /* 0x000ee40000300a00 */
[----:B------:R-:W3:Y:S02]  /*43cb0*/  LDL.LU.64 R16, [R1+0x6578] ;  /* 0x0065780001107983 */ /* 0x000ee40000300a00 */
[C---:B---3--:R-:W-:Y:S11]  /*43cc0*/  HMMA.16816.F32 R16, R20.reuse, R14, R16 ;  /* 0x0000000e1410723c */ /* 0x048ff60000001810 */
[----:B------:R-:W-:Y:S11]  /*43cd0*/  @!UPT UIADD3 URZ, URZ, URZ, URZ ;  /* 0x0000003f3f3ff290 */ /* 0x000ff6000fffe03f */
[----:B------:R-:W-:Y:S01]  /*43ce0*/  @!UPT UIADD3 URZ, URZ, URZ, URZ ;  /* 0x0000003f3f3ff290 */ /* 0x000fe2000fffe03f */
[----:B------:R-:W-:Y:S01]  /*43cf0*/  STL.64 [R1+0x4c0], R16 ;  /* 0x0004c01001007387 */ /* 0x000fe20000100a00 */
[----:B------:R0:W-:Y:S03]  /*43d00*/  STL.64 [R1+0x4c8], R18 ;  /* 0x0004c81201007387 */ /* 0x0001e60000100a00 */
[----:B0-----:R-:W3:Y:S01]  /*43d10*/  LDL.LU.64 R18, [R1+0x6570] ;  /* 0x0065700001127983 */ /* 0x001ee20000300a00 */
[----:B------:R-:W3:Y:S02]  /*43d20*/  LDL.LU.64 R16, [R1+0x6568] ;  /* 0x0065680001107983 */ /* 0x000ee40000300a00 */
[----:B------:R0:W-:Y:S02]  /*43d30*/  STL.64 [R1+0x6478], R14 ;  /* 0x0064780e01007387 */ /* 0x0001e40000100a00 */
[----:B------:R-:W-:Y:S01]  /*43d40*/  STL.64 [R1+0x64e8], R12 ;  /* 0x0064e80c01007387 */ /* 0x000fe20000100a00 */
[----:B0-----:R-:W2:Y:S04]  /*43d50*/  LDL.64 R14, [R1+0x68] ;  /* 0x00006800010e7983 */ /* 0x001ea80000100a00 */
[----:B--2---:R3:W-:Y:S01]  /*43d60*/  STL.64 [R1+0x64f0], R14 ;  /* 0x0064f00e01007387 */ /* 0x0047e20000100a00 */
[----:B----4-:R-:W-:Y:S02]  /*43d70*/  STL.64 [R1+0x6500], R10 ;  /* 0x0065000a01007387 */ /* 0x010fe40000100a00 */
[----:B------:R0:W-:Y:S01]  /*43d80*/  STL.64 [R1+0x64f8], R8 ;  /* 0x0064f80801007387 */ /* 0x0001e20000100a00 */
[C---:B---3--:R-:W-:Y:S08]  /*43d90*/  HMMA.16816.F32 R12, R20.reuse, R10, R16 ;  /* 0x0000000a140c723c */ /* 0x048ff00000001810 */
[C---:B0-----:R-:W-:Y:S01]  /*43da0*/  HMMA.16816.F32 R8, R20.reuse, R6, R24 ;  /* 0x000000061408723c */ /* 0x041fe20000001818 */
[----:B------:R-:W0:Y:S11]  /*43db0*/  LDSM.16.MT88.4 R16, [R2+0x2100] ;  /* 0x002100000210783b */ /* 0x000e360000004200 */
[----:B------:R-:W-:Y:S03]  /*43dc0*/  @!UPT UIADD3 URZ, URZ, URZ, URZ ;  /* 0x0000003f3f3ff290 */ /* 0x000fe6000fffe03f */
[----:B------:R-:W-:Y:S01]  /*43dd0*/  STL.64 [R1+0x4b0], R12 ;  /* 0x0004b00c01007387 */ /* 0x000fe20000100a00 */
[----:B------:R-:W-:Y:S02]  /*43de0*/  STL.64 [R1+0x4b8], R14 ;  /* 0x0004b80e01007387 */ /* 0x000fe40000100a00 */
[----:B------:R1:W-:Y:S02]  /*43df0*/  STL.64 [R1+0x6528], R6 ;  /* 0x0065280601007387 */ /* 0x0003e40000100a00 */
[----:B------:R-:W2:Y:S03]  /*43e00*/  LDL.LU R4, [R1+0x7f0] ;  /* 0x0007f00001047983 */ /* 0x000ea60000300800 */
[----:B------:R-:W-:Y:S01]  /*43e10*/  STL.64 [R1+0x4a0], R8 ;  /* 0x0004a00801007387 */ /* 0x000fe20000100a00 */
[----:B------:R-:W-:Y:S02]  /*43e20*/  STL.64 [R1+0x4a8], R10 ;  /* 0x0004a80a01007387 */ /* 0x000fe40000100a00 */
[----:B------:R-:W2:Y:S01]  /*43e30*/  LDL.LU R5, [R1+0x7f4] ;  /* 0x0007f40001057983 */ /* 0x000ea20000300800 */
[----:B-1----:R-:W3:Y:S01]  /*43e40*/  LDL.LU R6, [R1+0x7f8] ;  /* 0x0007f80001067983 */ /* 0x002ee20000300800 */
[----:B------:R-:W3:Y:S03]  /*43e50*/  LDL.LU R7, [R1+0x7fc] ;  /* 0x0007fc0001077983 */ /* 0x000ee60000300800 */
[----:B---3--:R1:W-:Y:S01]  /*43e60*/  STL.64 [R1+0x6538], R6 ;  /* 0x0065380601007387 */ /* 0x0083e20000100a00 */
[----:B--2---:R-:W-:Y:S03]  /*43e70*/  STL.64 [R1+0x6530], R4 ;  /* 0x0065300401007387 */ /* 0x004fe60000100a00 */
[----:B-1----:R-:W2:Y:S04]  /*43e80*/  LDL R6, [R1+0xb8] ;  /* 0x0000b80001067983 */ /* 0x002ea80000100800 */
[----:B------:R-:W2:Y:S01]  /*43e90*/  LDL R7, [R1+0xbc] ;  /* 0x0000bc0001077983 */ /* 0x000ea20000100800 */
[----:B------:R-:W3:Y:S02]  /*43ea0*/  LDL.LU R24, [R1+0x820] ;  /* 0x0008200001187983 */ /* 0x000ee40000300800 */
[----:B------:R-:W3:Y:S02]  /*43eb0*/  LDL.LU R25, [R1+0x824] ;  /* 0x0008240001197983 */ /* 0x000ee40000300800 */
[----:B------:R-:W3:Y:S01]  /*43ec0*/  LDL.LU R26, [R1+0x828] ;  /* 0x00082800011a7983 */ /* 0x000ee20000300800 */
[----:B------:R-:W3:Y:S04]  /*43ed0*/  LDL.LU R27, [R1+0x82c] ;  /* 0x00082c00011b7983 */ /* 0x000ee80000300800 */
[----:B--2---:R1:W-:Y:S04]  /*43ee0*/  STL.64 [R1+0x6548], R6 ;  /* 0x0065480601007387 */ /* 0x0043e80000100a00 */
[----:B-1----:R-:W2:Y:S04]  /*43ef0*/  LDL.64 R6, [R1+0xc8] ;  /* 0x0000c80001067983 */ /* 0x002ea80000100a00 */
[----:B--2---:R1:W-:Y:S01]  /*43f00*/  STL.64 [R1+0x6560], R6 ;  /* 0x0065600601007387 */ /* 0x0043e20000100a00 */
[----:B------:R-:W2:Y:S02]  /*43f10*/  LDL R14, [R1+0x78] ;  /* 0x00007800010e7983 */ /* 0x000ea40000100800 */
[----:B------:R-:W2:Y:S01]  /*43f20*/  LDL R15, [R1+0x7c] ;  /* 0x00007c00010f7983 */ /* 0x000ea20000100800 */
[----:B-1----:R-:W3:Y:S04]  /*43f30*/  LDL.64 R6, [R1+0x38] ;  /* 0x0000380001067983 */ /* 0x002ee80000100a00 */
[----:B--2---:R1:W-:Y:S04]  /*43f40*/  STL.64 [R1+0x6508], R14 ;  /* 0x0065080e01007387 */ /* 0x0043e80000100a00 */
[----:B-1----:R-:W2:Y:S04]  /*43f50*/  LDL.64 R14, [R1+0x88] ;  /* 0x00008800010e7983 */ /* 0x002ea80000100a00 */
[----:B--2---:R1:W-:Y:S04]  /*43f60*/  STL.64 [R1+0x6520], R14 ;  /* 0x0065200e01007387 */ /* 0x0043e80000100a00 */
[----:B-1----:R-:W2:Y:S04]  /*43f70*/  LDL.64 R14, [R1+0xa8] ;  /* 0x0000a800010e7983 */ /* 0x002ea80000100a00 */
[----:B--2---:R1:W-:Y:S01]  /*43f80*/  STL.64 [R1+0x6540], R14 ;  /* 0x0065400e01007387 */ /* 0x0043e20000100a00 */
[----:B------:R-:W2:Y:S02]  /*43f90*/  LDL.LU R12, [R1+0x800] ;  /* 0x00080000010c7983 */ /* 0x000ea40000300800 */
[----:B------:R-:W2:Y:S01]  /*43fa0*/  LDL.LU R13, [R1+0x804] ;  /* 0x00080400010d7983 */ /* 0x000ea20000300800 */
[----:B-1----:R-:W4:Y:S01]  /*43fb0*/  LDL.LU R14, [R1+0x808] ;  /* 0x00080800010e7983 */ /* 0x002f220000300800 */
[----:B------:R-:W4:Y:S01]  /*43fc0*/  LDL.LU R15, [R1+0x80c] ;  /* 0x00080c00010f7983 */ /* 0x000f220000300800 */
[----:B---3--:R-:W-:Y:S02]  /*43fd0*/  HMMA.16816.F32 R24, R20, R6, R24 ;  /* 0x000000061418723c */ /* 0x008fe40000001818 */
[----:B----4-:R-:W-:Y:S01]  /*43fe0*/  STL.64 [R1+0x6558], R14 ;  /* 0x0065580e01007387 */ /* 0x010fe20000100a00 */
[----:B--2---:R1:W-:Y:S03]  /*43ff0*/  STL.64 [R1+0x6550], R12 ;  /* 0x0065500c01007387 */ /* 0x0043e60000100a00 */
[----:B-1----:R-:W2:Y:S01]  /*44000*/  LDL.LU R12, [R1+0x810] ;  /* 0x00081000010c7983 */ /* 0x002ea20000300800 */
[----:B------:R-:W2:Y:S02]  /*44010*/  LDL.LU R13, [R1+0x814] ;  /* 0x00081400010d7983 */ /* 0x000ea40000300800 */
[----:B------:R-:W2:Y:S02]  /*44020*/  LDL.LU R14, [R1+0x818] ;  /* 0x00081800010e7983 */ /* 0x000ea40000300800 */
[----:B------:R-:W2:Y:S01]  /*44030*/  LDL.LU R15, [R1+0x81c] ;  /* 0x00081c00010f7983 */ /* 0x000ea20000300800 */
[----:B------:R-:W3:Y:S01]  /*44040*/  LDL.LU R8, [R1+0x7c0] ;  /* 0x0007c00001087983 */ /* 0x000ee20000300800 */
[----:B------:R-:W3:Y:S02]  /*44050*/  LDL.LU R9, [R1+0x7c4] ;  /* 0x0007c40001097983 */ /* 0x000ee40000300800 */
[----:B------:R-:W4:Y:S02]  /*44060*/  LDL.LU R10, [R1+0x7c8] ;  /* 0x0007c800010a7983 */ /* 0x000f240000300800 */
[----:B------:R-:W4:Y:S02]  /*44070*/  LDL.LU R11, [R1+0x7cc] ;  /* 0x0007cc00010b7983 */ /* 0x000f240000300800 */
[----:B----4-:R-:W-:Y:S01]  /*44080*/  STL.64 [R1+0x6518], R10 ;  /* 0x0065180a01007387 */ /* 0x010fe20000100a00 */
[----:B---3--:R1:W-:Y:S03]  /*44090*/  STL.64 [R1+0x6510], R8 ;  /* 0x0065100801007387 */ /* 0x0083e60000100a00 */
[----:B-1----:R-:W3:Y:S01]  /*440a0*/  LDL.LU R8, [R1+0x7d0] ;  /* 0x0007d00001087983 */ /* 0x002ee20000300800 */
[----:B------:R-:W3:Y:S02]  /*440b0*/  LDL.LU R9, [R1+0x7d4] ;  /* 0x0007d40001097983 */ /* 0x000ee40000300800 */
[----:B------:R-:W3:Y:S02]  /*440c0*/  LDL.LU R10, [R1+0x7d8] ;  /* 0x0007d800010a7983 */ /* 0x000ee40000300800 */
[----:B0-----:R0:W-:Y:S01]  /*440d0*/  STL.64 [R1+0x63a0], R18 ;  /* 0x0063a01201007387 */ /* 0x0011e20000100a00 */
[----:B------:R-:W-:Y:S04]  /*440e0*/  STL.64 [R1+0x6398], R16 ;  /* 0x0063981001007387 */ /* 0x000fe80000100a00 */
[----:B0-----:R-:W4:Y:S01]  /*440f0*/  LDL.64 R18, [R1+0x98] ;  /* 0x0000980001127983 */ /* 0x001f220000100a00 */
[----:B------:R0:W-:Y:S02]  /*44100*/  STL.64 [R1+0x9e0], R24 ;  /* 0x0009e01801007387 */ /* 0x0001e40000100a00 */
[----:B------:R1:W-:Y:S02]  /*44110*/  STL.64 [R1+0x9e8], R26 ;  /* 0x0009e81a01007387 */ /* 0x0003e40000100a00 */
[----:B0-----:R-:W-:-:S02]  /*44120*/  IMAD.MOV.U32 R25, RZ, RZ, R6 ;  /* 0x000000ffff197224 */ /* 0x001fc400078e0006 */
[----:B------:R-:W-:Y:S02]  /*44130*/  IMAD.MOV.U32 R24, RZ, RZ, R7 ;  /* 0x000000ffff187224 */ /* 0x000fe400078e0007 */
[----:B------:R-:W2:Y:S02]  /*44140*/  LDL.LU.64 R6, [R1+0x6560] ;  /* 0x0065600001067983 */ /* 0x000ea40000300a00 */
[C---:B--2---:R-:W-:Y:S01]  /*44150*/  HMMA.16816.F32 R12, R20.reuse, R6, R12 ;  /* 0x00000006140c723c */ /* 0x044fe2000000180c */
[----:B-1----:R-:W-:Y:S02]  /*44160*/  IMAD.MOV.U32 R27, RZ, RZ, R6 ;  /* 0x000000ffff1b7224 */ /* 0x002fe400078e0006 */
[----:B------:R-:W-:Y:S11]  /*44170*/  IMAD.MOV.U32 R26, RZ, RZ, R7 ;  /* 0x000000ffff1a7224 */ /* 0x000ff600078e0007 */
[----:B------:R-:W-:Y:S09]  /*44180*/  @!UPT UIADD3 URZ, URZ, URZ, URZ ;  /* 0x0000003f3f3ff290 */ /* 0x000ff2000fffe03f */
[----:B------:R-:W-:Y:S01]  /*44190*/  STL.64 [R1+0x820], R12 ;  /* 0x0008200c01007387 */ /* 0x000fe20000100a00 */
[----:B------:R0:W-:Y:S03]  /*441a0*/  STL.64 [R1+0x828], R14 ;  /* 0x0008280e01007387 */ /* 0x0001e60000100a00 */
[----:B0-----:R-:W2:Y:S01]  /*441b0*/  LDL.LU.64 R14, [R1+0x6558] ;  /* 0x00655800010e7983 */ /* 0x001ea20000300a00 */
[----:B------:R-:W2:Y:S02]  /*441c0*/  LDL.LU.64 R12, [R1+0x6550] ;  /* 0x00655000010c7983 */ /* 0x000ea40000300a00 */
[----:B------:R-:W2:Y:S02]  /*441d0*/  LDL.LU.64 R6, [R1+0x6548] ;  /* 0x0065480001067983 */ /* 0x000ea40000300a00 */
[----:B------:R-:W-:Y:S01]  /*441e0*/  IMAD.MOV.U32 R11, RZ, RZ, R0 ;  /* 0x000000ffff0b7224 */ /* 0x000fe200078e0000 */
[C---:B--2---:R-:W-:Y:S01]  /*441f0*/  HMMA.16816.F32 R4, R20.reuse, R6, R12 ;  /* 0x000000061404723c */ /* 0x044fe2000000180c */
[----:B------:R-:W2:Y:S11]  /*44200*/  LDL.LU.64 R14, [R1+0x6540] ;  /* 0x00654000010e7983 */ /* 0x000eb60000300a00 */
[----:B------:R-:W-:Y:S11]  /*44210*/  @!UPT UIADD3 URZ, URZ, URZ, URZ ;  /* 0x0000003f3f3ff290 */ /* 0x000ff6000fffe03f */
[----:B------:R-:W-:Y:S01]  /*44220*/  STL.64 [R1+0x810], R4 ;  /* 0x0008100401007387 */ /* 0x000fe20000100a00 */
[----:B------:R0:W-:Y:S02]  /*44230*/  STL [R1+0x818], R6 ;  /* 0x0008180601007387 */ /* 0x0001e40000100800 */
[----:B------:R-:W-:Y:S02]  /*44240*/  IMAD.MOV.U32 R0, RZ, RZ, R7 ;  /* 0x000000ffff007224 */ /* 0x000fe400078e0007 */
[----:B0-----:R-:W2:Y:S01]  /*44250*/  LDL.LU.64 R6, [R1+0x6538] ;  /* 0x0065380001067983 */ /* 0x001ea20000300a00 */
[----:B------:R-:W2:Y:S02]  /*44260*/  LDL.LU.64 R4, [R1+0x6530] ;  /* 0x0065300001047983 */ /* 0x000ea40000300a00 */
[----:B------:R-:W-:Y:S01]  /*44270*/  STL [R1+0x5bc4], R0 ;  /* 0x005bc40001007387 */ /* 0x000fe20000100800 */
[C---:B--2---:R-:W-:Y:S11]  /*44280*/  HMMA.16816.F32 R4, R20.reuse, R14, R4 ;  /* 0x0000000e1404723c */ /* 0x044ff60000001804 */
[----:B------:R-:W-:Y:S11]  /*44290*/  @!UPT UIADD3 URZ, URZ, URZ, URZ ;  /* 0x0000003f3f3ff290 */ /* 0x000ff6000fffe03f */
[----:B------:R-:W-:Y:S01]  /*442a0*/  @!UPT UIADD3 URZ, URZ, URZ, URZ ;  /* 0x0000003f3f3ff290 */ /* 0x000fe2000fffe03f */
[----:B------:R-:W-:Y:S01]  /*442b0*/  STL.64 [R1+0x800], R4 ;  /* 0x0008000401007387 */ /* 0x000fe20000100a00 */
[----:B------:R0:W-:Y:S03]  /*442c0*/  STL.64 [R1+0x808], R6 ;  /* 0x0008080601007387 */ /* 0x0001e60000100a00 */
[----:B0-----:R-:W2:Y:S01]  /*442d0*/  LDL.LU.64 R6, [R1+0x6528] ;  /* 0x0065280001067983 */ /* 0x001ea20000300a00 */
[----:B------:R-:W-:Y:S02]  /*442e0*/  IMAD.MOV.U32 R5, RZ, RZ, R14 ;  /* 0x000000ffff057224 */ /* 0x000fe400078e000e */
[----:B------:R-:W-:Y:S02]  /*442f0*/  IMAD.MOV.U32 R4, RZ, RZ, R15 ;  /* 0x000000ffff047224 */ /* 0x000fe400078e000f */
[----:B------:R-:W3:Y:S04]  /*44300*/  LDL.LU.64 R14, [R1+0x6520] ;  /* 0x00652000010e7983 */ /* 0x000ee80000300a00 */
[----:B--2---:R-:W-:Y:S01]  /*44310*/  STL.64 [R1+0x6460], R6 ;  /* 0x0064600601007387 */ /* 0x004fe20000100a00 */
[----:B------:R0:W-:Y:S03]  /*44320*/  STL.64 [R1+0x6458], R4 ;  /* 0x0064580401007387 */ /* 0x0001e60000100a00 */
[----:B0-----:R-:W4:Y:S01]  /*44330*/  LDL.LU R4, [R1+0x7e0] ;  /* 0x0007e00001047983 */ /* 0x001f220000300800 */
[----:B------:R-:W4:Y:S02]  /*44340*/  LDL.LU R5, [R1+0x7e4] ;  /* 0x0007e40001057983 */ /* 0x000f240000300800 */
[----:B------:R-:W4:Y:S02]  /*44350*/  LDL.LU R6, [R1+0x7e8] ;  /* 0x0007e80001067983 */ /* 0x000f240000300800 */
[----:B------:R-:W4:Y:S01]  /*44360*/  LDL.LU R7, [R1+0x7ec] ;  /* 0x0007ec0001077983 */ /* 0x000f220000300800 */
[----:B---3--:R-:W-:Y:S01]  /*44370*/  HMMA.16816.F32 R8, R20, R14, R8 ;  /* 0x0000000e1408723c */ /* 0x008fe20000001808 */
[----:B------:R-:W-:-:S02]  /*44380*/  IMAD.MOV.U32 R29, RZ, RZ, R14 ;  /* 0x000000ffff1d7224 */ /* 0x000fc400078e000e */
[----:B------:R-:W-:-:S05]  /*44390*/  IMAD.MOV.U32 R3, RZ, RZ, R15 ;  /* 0x000000ffff037224 */ /* 0x000fca00078e000f */
[C---:B----4-:R-:W-:Y:S11]  /*443a0*/  HMMA.16816.F32 R4, R20.reuse, R18, R4 ;  /* 0x000000121404723c */ /* 0x050ff60000001804 */
[----:B------:R-:W-:Y:S11]  /*443b0*/  @!UPT UIADD3 URZ, URZ, URZ, URZ ;  /* 0x0000003f3f3ff290 */ /* 0x000ff6000fffe03f */
[----:B------:R-:W-:Y:S01]  /*443c0*/  @!UPT UIADD3 URZ, URZ, URZ, URZ ;  /* 0x0000003f3f3ff290 */ /* 0x000fe2000fffe03f */
[----:B------:R-:W-:Y:S01]  /*443d0*/  STL.64 [R1+0x7f0], R4 ;  /* 0x0007f00401007387 */ /* 0x000fe20000100a00 */
[----:B------:R0:W-:Y:S03]  /*443e0*/  STL.64 [R1+0x7f8], R6 ;  /* 0x0007f80601007387 */ /* 0x0001e60000100a00 */
[----:B0-----:R-:W2:Y:S01]  /*443f0*/  LDL.64 R6, [R1+0x58] ;  /* 0x0000580001067983 */ /* 0x001ea20000100a00 */
[----:B------:R0:W-:Y:S02]  /*44400*/  STL.64 [R1+0x6408], R18 ;  /* 0x0064081201007387 */ /* 0x0001e40000100a00 */
[----:B------:R-:W3:Y:S02]  /*44410*/  LDL.LU R16, [R1+0x7b0] ;  /* 0x0007b00001107983 */ /* 0x000ee40000300800 */
[----:B------:R-:W3:Y:S01]  /*44420*/  LDL.LU R17, [R1+0x7b4] ;  /* 0x0007b40001117983 */ /* 0x000ee20000300800 */
[----:B0-----:R-:W3:Y:S01]  /*44430*/  LDL.LU R18, [R1+0x7b8] ;  /* 0x0007b80001127983 */ /* 0x001ee20000300800 */
[----:B------:R-:W3:Y:S02]  /*44440*/  LDL.LU R19, [R1+0x7bc] ;  /* 0x0007bc0001137983 */ /* 0x000ee40000300800 */
[----:B------:R-:W-:Y:S02]  /*44450*/  STL.64 [R1+0x7e0], R8 ;  /* 0x0007e00801007387 */ /* 0x000fe40000100a00 */
[----:B------:R0:W-:Y:S02]  /*44460*/  STL.64 [R1+0x7e8], R10 ;  /* 0x0007e80a01007387 */ /* 0x0001e40000100a00 */
[----:B0-----:R-:W4:Y:S01]  /*44470*/  LDL.LU.64 R10, [R1+0x6518] ;  /* 0x00651800010a7983 */ /* 0x001f220000300a00 */
[----:B------:R-:W4:Y:S02]  /*44480*/  LDL.LU.64 R8, [R1+0x6510] ;  /* 0x0065100001087983 */ /* 0x000f240000300a00 */
[----:B------:R-:W4:Y:S02]  /*44490*/  LDL.LU.64 R14, [R1+0x6508] ;  /* 0x00650800010e7983 */ /* 0x000f240000300a00 */
[----:B------:R-:W-:Y:S01]  /*444a0*/  STL [R1+0x6404], R3 ;  /* 0x0064040301007387 */ /* 0x000fe20000100800 */
[----:B------:R-:W-:Y:S01]  /*444b0*/  STL [R1+0x6400], R29 ;  /* 0x0064001d01007387 */ /* 0x000fe20000100800 */
[C---:B----4-:R-:W-:Y:S03]  /*444c0*/  HMMA.16816.F32 R12, R20.reuse, R14, R8 ;  /* 0x0000000e140c723c */ /* 0x050fe60000001808 */
[----:B------:R-:W4:Y:S01]  /*444d0*/  LDL.LU.64 R10, [R1+0x6500] ;  /* 0x00650000010a7983 */ /* 0x000f220000300a00 */
[----:B------:R-:W2:Y:S11]  /*444e0*/  LDL.LU.64 R8, [R1+0x64f8] ;  /* 0x0064f80001087983 */ /* 0x000eb60000300a00 */
[----:B------:R-:W-:Y:S08]  /*444f0*/  @!UPT UIADD3 URZ, URZ, URZ, URZ ;  /* 0x0000003f3f3ff290 */ /* 0x000ff0000fffe03f */
[----:B------:R-:W-:Y:S01]  /*44500*/  STL.64 [R1+0x7d0], R12 ;  /* 0x0007d00c01007387 */ /* 0x000fe20000100a00 */
[----:B------:R0:W-:Y:S03]  /*44510*/  STL.64 [R1+0x7d8], R14 ;  /* 0x0007d80e01007387 */ /* 0x0001e60000100a00 */
[----:B0-----:R-:W3:Y:S01]  /*44520*/  LDL.LU.64 R14, [R1+0x64f0] ;  /* 0x0064f000010e7983 */ /* 0x001ee20000300a00 */
[----:B------:R-:W2:Y:S02]  /*44530*/  LDL R28, [R1+0x1de0] ;  /* 0x001de000011c7983 */ /* 0x000ea40000100800 */
[----:B------:R-:W2:Y:S01]  /*44540*/  LDL.LU.64 R12, [R1+0x64e8] ;  /* 0x0064e800010c7983 */ /* 0x000ea20000300a00 */
[----:B---3--:R-:W-:Y:S11]  /*44550*/  HMMA.16816.F32 R16, R20, R14, R16 ;  /* 0x0000000e1410723c */ /* 0x008ff60000001810 */
[----:B------:R-:W-:Y:S11]  /*44560*/  @!UPT UIADD3 URZ, URZ, URZ, URZ ;  /* 0x0000003f3f3ff290 */ /* 0x000ff6000fffe03f */
[----:B------:R-:W-:Y:S01]  /*44570*/  @!UPT UIADD3 URZ, URZ, URZ, URZ ;  /* 0x0000003f3f3ff290 */ /* 0x000fe2000fffe03f */
[----:B------:R0:W-:Y:S01]  /*44580*/  STL.64 [R1+0x7c0], R16 ;  /* 0x0007c01001007387 */ /* 0x0001e20000100a00 */
[----:B------:R1:W-:Y:S02]  /*44590*/  STL [R1+0x7c8], R18 ;  /* 0x0007c81201007387 */ /* 0x0003e40000100800 */
[----:B------:R-:W-:Y:S01]  /*445a0*/  IMAD.MOV.U32 R0, RZ, RZ, R19 ;  /* 0x000000ffff007224 */ /* 0x000fe200078e0013 */
[----:B0-----:R-:W3:Y:S01]  /*445b0*/  LDL.LU R16, [R1+0x6e0] ;  /* 0x0006e00001107983 */ /* 0x001ee20000300800 */
[----:B------:R-:W3:Y:S02]  /*445c0*/  LDL.LU R17, [R1+0x6e4] ;  /* 0x0006e40001117983 */ /* 0x000ee40000300800 */
[----:B-1----:R-:W3:Y:S02]  /*445d0*/  LDL.LU R18, [R1+0x6e8] ;  /* 0x0006e80001127983 */ /* 0x002ee40000300800 */
[----:B------:R-:W3:Y:S02]  /*445e0*/  LDL.LU R19, [R1+0x6ec] ;  /* 0x0006ec0001137983 */ /* 0x000ee40000300800 */
[----:B------:R-:W-:-:S02]  /*445f0*/  IMAD.MOV.U32 R3, RZ, RZ, R14 ;  /* 0x000000ffff037224 */ /* 0x000fc400078e000e */
[----:B------:R-:W-:Y:S02]  /*44600*/  IMAD.MOV.U32 R29, RZ, RZ, R15 ;  /* 0x000000ffff1d7224 */ /* 0x000fe400078e000f */
[----:B--2---:R-:W-:Y:S02]  /*44610*/  IMAD.MOV.U32 R14, RZ, RZ, R12 ;  /* 0x000000ffff0e7224 */ /* 0x004fe400078e000c */
[----:B------:R-:W-:Y:S01]  /*44620*/  IMAD.MOV.U32 R15, RZ, RZ, R13 ;  /* 0x000000ffff0f7224 */ /* 0x000fe200078e000d */
[----:B------:R-:W2:Y:S01]  /*44630*/  LDL.LU R12, [R1+0x64e4] ;  /* 0x0064e400010c7983 */ /* 0x000ea20000300800 */
[----:B------:R-:W2:Y:S03]  /*44640*/  LDL.LU R13, [R1+0x64e0] ;  /* 0x0064e000010d7983 */ /* 0x000ea60000300800 */
[----:B------:R-:W-:Y:S04]  /*44650*/  STL.64 [R1+0x6490], R14 ;  /* 0x0064900e01007387 */ /* 0x000fe80000100a00 */
[----:B---3--:R0:W-:Y:S01]  /*44660*/  STL.64 [R1+0x6418], R18 ;  /* 0x0064181201007387 */ /* 0x0081e20000100a00 */
[----:B------:R-:W-:Y:S03]  /*44670*/  STL.64 [R1+0x6410], R16 ;  /* 0x0064101001007387 */ /* 0x000fe60000100a00 */
[----:B0-----:R-:W3:Y:S01]  /*44680*/  LDL.64 R18, [R1+0xb8] ;  /* 0x0000b80001127983 */ /* 0x001ee20000100a00 */
[----:B------:R-:W-:-:S02]  /*44690*/  IMAD.MOV.U32 R14, RZ, RZ, R9 ;  /* 0x000000ffff0e7224 */ /* 0x000fc400078e0009 */
[----:B------:R-:W-:Y:S01]  /*446a0*/  IMAD.MOV.U32 R15, RZ, RZ, R8 ;  /* 0x000000ffff0f7224 */ /* 0x000fe200078e0008 */
[----:B---3--:R0:W-:Y:S02]  /*446b0*/  STL.64 [R1+0x6428], R18 ;  /* 0x0064281201007387 */ /* 0x0081e40000100a00 */
[----:B0-----:R-:W-:Y:S02]  /*446c0*/  IMAD.MOV.U32 R18, RZ, RZ, R27 ;  /* 0x000000ffff127224 */ /* 0x001fe400078e001b */
[----:B------:R-:W-:Y:S01]  /*446d0*/  IMAD.MOV.U32 R19, RZ, RZ, R26 ;  /* 0x000000ffff137224 */ /* 0x000fe200078e001a */
[----:B------:R-:W3:Y:S01]  /*446e0*/  LDL.LU R27, [R1+0x64dc] ;  /* 0x0064dc00011b7983 */ /* 0x000ee20000300800 */
[----:B------:R-:W3:Y:S02]  /*446f0*/  LDL.LU R26, [R1+0x64d8] ;  /* 0x0064d800011a7983 */ /* 0x000ee40000300800 */
[----:B------:R-:W-:Y:S01]  /*44700*/  STL.64 [R1+0x64a8], R14 ;  /* 0x0064a80e01007387 */ /* 0x000fe20000100a00 */
[----:B------:R0:W-:Y:S01]  /*44710*/  STL.64 [R1+0x6440], R18 ;  /* 0x0064401201007387 */ /* 0x0001e20000100a00 */
[----:B------:R-:W3:Y:S02]  /*44720*/  LDL.LU R16, [R1+0x7a0] ;  /* 0x0007a00001107983 */ /* 0x000ee40000300800 */
[----:B------:R-:W3:Y:S01]  /*44730*/  LDL.LU R17, [R1+0x7a4] ;  /* 0x0007a40001117983 */ /* 0x000ee20000300800 */
[----:B0-----:R-:W3:Y:S01]  /*44740*/  LDL.LU R18, [R1+0x7a8] ;  /* 0x0007a80001127983 */ /* 0x001ee20000300800 */
[----:B------:R-:W3:Y:S02]  /*44750*/  LDL.LU R19, [R1+0x7ac] ;  /* 0x0007ac0001137983 */ /* 0x000ee40000300800 */
[----:B--2---:R-:W-:-:S02]  /*44760*/  IMAD.MOV.U32 R14, RZ, RZ, R13 ;  /* 0x000000ffff0e7224 */ /* 0x004fc400078e000d */
[----:B------:R-:W-:Y:S01]  /*44770*/  IMAD.MOV.U32 R15, RZ, RZ, R12 ;  /* 0x000000ffff0f7224 */ /* 0x000fe200078e000c */
[----:B------:R-:W-:Y:S01]  /*44780*/  STL [R1+0x5bc8], R0 ;  /* 0x005bc80001007387 */ /* 0x000fe20000100800 */
[----:B------:R-:W-:Y:S02]  /*44790*/  IMAD.MOV.U32 R9, RZ, RZ, R6 ;  /* 0x000000ffff097224 */ /* 0x000fe400078e0006 */
[----:B------:R-:W-:Y:S01]  /*447a0*/  IMAD.MOV.U32 R8, RZ, RZ, R7 ;  /* 0x000000ffff087224 */ /* 0x000fe200078e0007 */
[C---:B---3--:R-:W-:Y:S11]  /*447b0*/  HMMA.16816.F32 R16, R20.reuse, R6, R16 ;  /* 0x000000061410723c */ /* 0x048ff60000001810 */
[----:B------:R-:W-:Y:S11]  /*447c0*/  @!UPT UIADD3 URZ, URZ, URZ, URZ ;  /* 0x0000003f3f3ff290 */ /* 0x000ff6000fffe03f */
[----:B------:R-:W-:Y:S01]  /*447d0*/  @!UPT UIADD3 URZ, URZ, URZ, URZ ;  /* 0x0000003f3f3ff290 */ /* 0x000fe2000fffe03f */
[----:B------:R-:W-:Y:S01]  /*447e0*/  STL.64 [R1+0x7b0], R16 ;  /* 0x0007b01001007387 */ /* 0x000fe20000100a00 */
[----:B------:R-:W-:Y:S02]  /*447f0*/  STL.64 [R1+0x7b8], R18 ;  /* 0x0007b81201007387 */ /* 0x000fe40000100a00 */
[----:B------:R0:W-:Y:S02]  /*44800*/  STL.64 [R1+0x64d0], R14 ;  /* 0x0064d00e01007387 */ /* 0x0001e40000100a00 */
[----:B------:R-:W2:Y:S01]  /*44810*/  LDL.LU R12, [R1+0x490] ;  /* 0x00049000010c7983 */ /* 0x000ea20000300800 */
[----:B------:R-:W2:Y:S04]  /*44820*/  LDL.LU R13, [R1+0x494] ;  /* 0x00049400010d7983 */ /* 0x000ea80000300800 */
[----:B0-----:R-:W2:Y:S01]  /*44830*/  LDL.LU R14, [R1+0x498] ;  /* 0x00049800010e7983 */ /* 0x001ea20000300800 */
[----:B------:R-:W2:Y:S02]  /*44840*/  LDL.LU R15, [R1+0x49c] ;  /* 0x00049c00010f7983 */ /* 0x000ea40000300800 */
[----:B----4-:R-:W-:Y:S02]  /*44850*/  STL.64 [R1+0x6470], R10 ;  /* 0x0064700a01007387 */ /* 0x010fe40000100a00 */
[----:B------:R0:W-:Y:S02]  /*44860*/  STL.64 [R1+0x6468], R8 ;  /* 0x0064680801007387 */ /* 0x0001e40000100a00 */
[----:B0-----:R-:W3:Y:S01]  /*44870*/  LDL.LU R8, [R1+0x3d0] ;  /* 0x0003d00001087983 */ /* 0x001ee20000300800 */
[----:B------:R-:W3:Y:S02]  /*44880*/  LDL.LU R9, [R1+0x3d4] ;  /* 0x0003d40001097983 */ /* 0x000ee40000300800 */
[----:B------:R-:W4:Y:S02]  /*44890*/  LDL.LU R10, [R1+0x3d8] ;  /* 0x0003d800010a7983 */ /* 0x000f240000300800 */
[----:B------:R-:W4:Y:S02]  /*448a0*/  LDL.LU R11, [R1+0x3dc] ;  /* 0x0003dc00010b7983 */ /* 0x000f240000300800 */
[----:B----4-:R-:W-:Y:S01]  /*448b0*/  STL.64 [R1+0x6488], R10 ;  /* 0x0064880a01007387 */ /* 0x010fe20000100a00 */
[----:B---3--:R0:W-:Y:S03]  /*448c0*/  STL.64 [R1+0x6480], R8 ;  /* 0x0064800801007387 */ /* 0x0081e60000100a00 */
        /* <DEDUP_REMOVED lines=9> */
[----:B------:R-:W4:Y:S01]  /*44960*/  LDL.LU R11, [R1+0x3fc] ;  /* 0x0003fc00010b7983 */ /* 0x000f220000300800 */
[----:B--2---:R-:W-:Y:S01]  /*44970*/  HMMA.16816.F32 R20, R20, R26, R12 ;  /* 0x0000001a1414723c */ /* 0x004fe2000000180c */
[----:B------:R-:W-:-:S02]  /*44980*/  IMAD.MOV.U32 R18, RZ, RZ, R25 ;  /* 0x000000ffff127224 */ /* 0x000fc400078e0019 */
[----:B------:R-:W-:Y:S01]  /*44990*/  IMAD.MOV.U32 R19, RZ, RZ, R24 ;  /* 0x000000ffff137224 */ /* 0x000fe200078e0018 */
[----:B----4-:R-:W-:Y:S01]  /*449a0*/  STL.64 [R1+0x64b8], R10 ;  /* 0x0064b80a01007387 */ /* 0x010fe20000100a00 */
[----:B---3--:R0:W-:Y:S03]  /*449b0*/  STL.64 [R1+0x64b0], R8 ;  /* 0x0064b00801007387 */ /* 0x0081e60000100a00 */
[----:B0-----:R-:W2:Y:S01]  /*449c0*/  LDL.LU R8, [R1+0x400] ;  /* 0x0004000001087983 */ /* 0x001ea20000300800 */
[----:B------:R-:W2:Y:S02]  /*449d0*/  LDL.LU R9, [R1+0x404] ;  /* 0x0004040001097983 */ /* 0x000ea40000300800 */
[----:B------:R-:W2:Y:S02]  /*449e0*/  LDL.LU R10, [R1+0x408] ;  /* 0x00040800010a7983 */ /* 0x000ea40000300800 */
[----:B------:R-:W2:Y:S01]  /*449f0*/  LDL.LU R11, [R1+0x40c] ;  /* 0x00040c00010b7983 */ /* 0x000ea20000300800 */
[----:B------:R-:W3:Y:S01]  /*44a00*/  LDL.LU R4, [R1+0x3c0] ;  /* 0x0003c00001047983 */ /* 0x000ee20000300800 */
[----:B------:R-:W3:Y:S02]  /*44a10*/  LDL.LU R5, [R1+0x3c4] ;  /* 0x0003c40001057983 */ /* 0x000ee40000300800 */
[----:B------:R-:W3:Y:S02]  /*44a20*/  LDL.LU R6, [R1+0x3c8] ;  /* 0x0003c80001067983 */ /* 0x000ee40000300800 */
[----:B------:R-:W3:Y:S01]  /*44a30*/  LDL.LU R7, [R1+0x3cc] ;  /* 0x0003cc0001077983 */ /* 0x000ee20000300800 */
[----:B------:R-:W2:Y:S01]  /*44a40*/  LDL.LU.64 R14, [R1+0x64d0] ;  /* 0x0064d000010e7983 */ /* 0x000ea20000300a00 */
[----:B------:R-:W2:Y:S02]  /*44a50*/  LDL.LU.64 R26, [R1+0x64c8] ;  /* 0x0064c800011a7983 */ /* 0x000ea40000300a00 */
[----:B------:R-:W2:Y:S02]  /*44a60*/  LDL.LU.64 R24, [R1+0x64c0] ;  /* 0x0064c00001187983 */ /* 0x000ea40000300a00 */
[----:B------:R0:W-:Y:S01]  /*44a70*/  STL.64 [R1+0x490], R20 ;  /* 0x0004901401007387 */ /* 0x0001e20000100a00 */
[----:B------:R1:W-:Y:S01]  /*44a80*/  STL [R1+0x498], R22 ;  /* 0x0004981601007387 */ /* 0x0003e20000100800 */
[----:B------:R-:W-:-:S03]  /*44a90*/  IMAD.MOV.U32 R0, RZ, RZ, R23 ;  /* 0x000000ffff007224 */ /* 0x000fc600078e0017 */
[----:B0-----:R-:W4:Y:S01]  /*44aa0*/  LDL.LU R20, [R1+0x3b0] ;  /* 0x0003b00001147983 */ /* 0x001f220000300800 */
[----:B------:R-:W4:Y:S02]  /*44ab0*/  LDL.LU R21, [R1+0x3b4] ;  /* 0x0003b40001157983 */ /* 0x000f240000300800 */
[----:B-1----:R-:W4:Y:S02]  /*44ac0*/  LDL.LU R22, [R1+0x3b8] ;  /* 0x0003b80001167983 */ /* 0x002f240000300800 */
[----:B------:R-:W4:Y:S01]  /*44ad0*/  LDL.LU R23, [R1+0x3bc] ;  /* 0x0003bc0001177983 */ /* 0x000f220000300800 */
[----:B------:R-:W-:Y:S01]  /*44ae0*/  STL [R1+0x5d14], R0 ;  /* 0x005d140001007387 */ /* 0x000fe20000100800 */
[C---:B--2---:R-:W-:Y:S03]  /*44af0*/  HMMA.16816.F32 R12, R24.reuse, R14, R8 ;  /* 0x0000000e180c723c */ /* 0x044fe60000001808 */
[----:B------:R-:W2:Y:S01]  /*44b00*/  LDL.LU.64 R10, [R1+0x64b8] ;  /* 0x0064b800010a7983 */ /* 0x000ea20000300a00 */
[----:B------:R-:W2:Y:S11]  /*44b10*/  LDL.LU.64 R8, [R1+0x64b0] ;  /* 0x0064b00001087983 */ /* 0x000eb60000300a00 */
[----:B------:R-:W-:Y:S08]  /*44b20*/  @!UPT UIADD3 URZ, URZ, URZ, URZ ;  /* 0x0000003f3f3ff290 */ /* 0x000ff0000fffe03f */
[----:B------:R-:W-:Y:S01]  /*44b30*/  STL.64 [R1+0x400], R12 ;  /* 0x0004000c01007387 */ /* 0x000fe20000100a00 */
        /* <DEDUP_REMOVED lines=16> */
[C---:B--2---:R-:W-:Y:S11]  /*44c40*/  HMMA.16816.F32 R8, R24.reuse, R14, R8 ;  /* 0x0000000e1808723c */ /* 0x044ff60000001808 */
[----:B------:R-:W-:Y:S11]  /*44c50*/  @!UPT UIADD3 URZ, URZ, URZ, URZ ;  /* 0x0000003f3f3ff290 */ /* 0x000ff6000fffe03f */
[----:B------:R-:W-:Y:S01]  /*44c60*/  @!UPT UIADD3 URZ, URZ, URZ, URZ ;  /* 0x0000003f3f3ff290 */ /* 0x000fe2000fffe03f */
[----:B------:R-:W-:Y:S01]  /*44c70*/  STL.64 [R1+0x3d0], R8 ;  /* 0x0003d00801007387 */ /* 0x000fe20000100a00 */
[----:B------:R0:W-:Y:S03]  /*44c80*/  STL.64 [R1+0x3d8], R10 ;  /* 0x0003d80a01007387 */ /* 0x0001e60000100a00 */
[----:B0-----:R-:W3:Y:S01]  /*44c90*/  LDL.LU.64 R10, [R1+0x6470] ;  /* 0x00647000010a7983 */ /* 0x001ee20000300a00 */
[----:B------:R-:W2:Y:S02]  /*44ca0*/  LDL.LU.64 R8, [R1+0x6468] ;  /* 0x0064680001087983 */ /* 0x000ea40000300a00 */
[----:B------:R0:W-:Y:S02]  /*44cb0*/  STL.64 [R1+0x6420], R14 ;  /* 0x0064200e01007387 */ /* 0x0001e40000100a00 */
[----:B------:R-:W2:Y:S01]  /*44cc0*/  LDL.LU R12, [R1+0x6f0] ;  /* 0x0006f000010c7983 */ /* 0x000ea20000300800 */
[----:B------:R-:W2:Y:S04]  /*44cd0*/  LDL.LU R13, [R1+0x6f4] ;  /* 0x0006f400010d7983 */ /* 0x000ea80000300800 */
[----:B0-----:R-:W2:Y:S01]  /*44ce0*/  LDL.LU R14, [R1+0x6f8] ;  /* 0x0006f800010e7983 */ /* 0x001ea20000300800 */
[----:B------:R-:W2:Y:S03]  /*44cf0*/  LDL.LU R15, [R1+0x6fc] ;  /* 0x0006fc00010f7983 */ /* 0x000ea60000300800 */
[----:B--2---:R-:W-:Y:S01]  /*44d00*/  STL.64 [R1+0x6438], R14 ;  /* 0x0064380e01007387 */ /* 0x004fe20000100a00 */
[----:B------:R0:W-:Y:S03]  /*44d10*/  STL.64 [R1+0x6430], R12 ;  /* 0x0064300c01007387 */ /* 0x0001e60000100a00 */
[----:B0-----:R-:W2:Y:S01]  /*44d20*/  LDL.LU R12, [R1+0x700] ;  /* 0x00070000010c7983 */ /* 0x001ea20000300800 */
[----:B------:R-:W2:Y:S02]  /*44d30*/  LDL.LU R13, [R1+0x704] ;  /* 0x00070400010d7983 */ /* 0x000ea40000300800 */
[----:B------:R-:W2:Y:S02]  /*44d40*/  LDL.LU R14, [R1+0x708] ;  /* 0x00070800010e7983 */ /* 0x000ea40000300800 */
[----:B------:R-:W2:Y:S01]  /*44d50*/  LDL.LU R15, [R1+0x70c] ;  /* 0x00070c00010f7983 */ /* 0x000ea20000300800 */
[C---:B---3--:R-:W-:Y:S01]  /*44d60*/  HMMA.16816.F32 R4, R24.reuse, R10, R4 ;  /* 0x0000000a1804723c */ /* 0x048fe20000001804 */
[----:B--2---:R-:W-:Y:S01]  /*44d70*/  STL.64 [R1+0x6450], R14 ;  /* 0x0064500e01007387 */ /* 0x004fe20000100a00 */
[----:B------:R0:W-:Y:S03]  /*44d80*/  STL.64 [R1+0x6448], R12 ;  /* 0x0064480c01007387 */ /* 0x0001e60000100a00 */
[----:B0-----:R-:W2:Y:S01]  /*44d90*/  LDL.LU R12, [R1+0x710] ;  /* 0x00071000010c7983 */ /* 0x001ea20000300800 */
[----:B------:R-:W2:Y:S02]  /*44da0*/  LDL.LU R13, [R1+0x714] ;  /* 0x00071400010d7983 */ /* 0x000ea40000300800 */
[----:B------:R-:W2:Y:S02]  /*44db0*/  LDL.LU R14, [R1+0x718] ;  /* 0x00071800010e7983 */ /* 0x000ea40000300800 */
[----:B------:R-:W2:Y:S11]  /*44dc0*/  LDL.LU R15, [R1+0x71c] ;  /* 0x00071c00010f7983 */ /* 0x000eb60000300800 */
[----:B------:R-:W-:Y:S02]  /*44dd0*/  @!UPT UIADD3 URZ, URZ, URZ, URZ ;  /* 0x0000003f3f3ff290 */ /* 0x000fe4000fffe03f */
[----:B------:R-:W-:Y:S01]  /*44de0*/  STL.64 [R1+0x3c0], R4 ;  /* 0x0003c00401007387 */ /* 0x000fe20000100a00 */
[----:B------:R0:W-:Y:S03]  /*44df0*/  STL.64 [R1+0x3c8], R6 ;  /* 0x0003c80601007387 */ /* 0x0001e60000100a00 */
[----:B0-----:R-:W4:Y:S01]  /*44e00*/  LDL.LU.64 R6, [R1+0x6460] ;  /* 0x0064600001067983 */ /* 0x001f220000300a00 */
[----:B------:R-:W3:Y:S02]  /*44e10*/  LDL.LU.64 R4, [R1+0x6458] ;  /* 0x0064580001047983 */ /* 0x000ee40000300a00 */
[----:B------:R-:W-:Y:S01]  /*44e20*/  STL.64 [R1+0x6340], R10 ;  /* 0x0063400a01007387 */ /* 0x000fe20000100a00 */
[C---:B----4-:R-:W-:Y:S11]  /*44e30*/  HMMA.16816.F32 R20, R24.reuse, R6, R20 ;  /* 0x000000061814723c */ /* 0x050ff60000001814 */
[----:B------:R-:W-:Y:S11]  /*44e40*/  @!UPT UIADD3 URZ, URZ, URZ, URZ ;  /* 0x0000003f3f3ff290 */ /* 0x000ff6000fffe03f */
[----:B------:R-:W-:Y:S01]  /*44e50*/  @!UPT UIADD3 URZ, URZ, URZ, URZ ;  /* 0x0000003f3f3ff290 */ /* 0x000fe2000fffe03f */
[----:B------:R-:W-:Y:S01]  /*44e60*/  STL.64 [R1+0x3b0], R20 ;  /* 0x0003b01401007387 */ /* 0x000fe20000100a00 */
[----:B------:R-:W-:Y:S02]  /*44e70*/  STL.64 [R1+0x3b8], R22 ;  /* 0x0003b81601007387 */ /* 0x000fe40000100a00 */
[----:B------:R-:W0:Y:S02]  /*44e80*/  LDSM.16.MT88.4 R20, [R2+0x2180] ;  /* 0x002180000214783b */ /* 0x000e240000004200 */
[----:B0-----:R0:W-:Y:S02]  /*44e90*/  STL.64 [R1+0x6288], R22 ;  /* 0x0062881601007387 */ /* 0x0011e40000100a00 */
[----:B------:R1:W-:Y:S02]  /*44ea0*/  STL.64 [R1+0x6280], R20 ;  /* 0x0062801401007387 */ /* 0x0003e40000100a00 */
[----:B0-----:R-:W4:Y:S01]  /*44eb0*/  LDL.64 R22, [R1+0x48] ;  /* 0x0000480001167983 */ /* 0x001f220000100a00 */
[C---:B--2---:R-:W-:Y:S03]  /*44ec0*/  HMMA.16816.F32 R16, R24.reuse, R18, R12 ;  /* 0x000000121810723c */ /* 0x044fe6000000180c */
[----:B----4-:R0:W-:Y:S01]  /*44ed0*/  STL.64 [R1+0x63e0], R22 ;  /* 0x0063e01601007387 */ /* 0x0101e20000100a00 */
[----:B-1----:R-:W2:Y:S02]  /*44ee0*/  LDL.LU R20, [R1+0x6d0] ;  /* 0x0006d00001147983 */ /* 0x002ea40000300800 */
[----:B------:R-:W2:Y:S01]  /*44ef0*/  LDL.LU R21, [R1+0x6d4] ;  /* 0x0006d40001157983 */ /* 0x000ea20000300800 */
[----:B0-----:R-:W2:Y:S01]  /*44f00*/  LDL.LU R22, [R1+0x6d8] ;  /* 0x0006d80001167983 */ /* 0x001ea20000300800 */
[----:B------:R-:W2:Y:S02]  /*44f10*/  LDL.LU R23, [R1+0x6dc] ;  /* 0x0006dc0001177983 */ /* 0x000ea40000300800 */
[----:B------:R-:W-:Y:S02]  /*44f20*/  STL [R1+0x5e58], R2 ;  /* 0x005e580201007387 */ /* 0x000fe40000100800 */
[----:B------:R-:W4:Y:S01]  /*44f30*/  LDL.LU.64 R14, [R1+0x6450] ;  /* 0x00645000010e7983 */ /* 0x000f220000300a00 */
[----:B------:R-:W4:Y:S10]  /*44f40*/  LDL.LU.64 R12, [R1+0x6448] ;  /* 0x00644800010c7983 */ /* 0x000f340000300a00 */
[----:B------:R-:W-:Y:S02]  /*44f50*/  STL.64 [R1+0x9c0], R16 ;  /* 0x0009c01001007387 */ /* 0x000fe40000100a00 */
[----:B------:R0:W-:Y:S02]  /*44f60*/  STL.64 [R1+0x9c8], R18 ;  /* 0x0009c81201007387 */ /* 0x0001e40000100a00 */
[----:B0-----:R-:W4:Y:S02]  /*44f70*/  LDL.LU.64 R18, [R1+0x6440] ;  /* 0x0064400001127983 */ /* 0x001f240000300a00 */
[C---:B----4-:R-:W-:Y:S02]  /*44f80*/  HMMA.16816.F32 R16, R24.reuse, R18, R12 ;  /* 0x000000121810723c */ /* 0x050fe4000000180c */
[----:B------:R-:W4:Y:S01]  /*44f90*/  LDL.LU.64 R14, [R1+0x6438] ;  /* 0x00643800010e7983 */ /* 0x000f220000300a00 */
[----:B------:R-:W4:Y:S11]  /*44fa0*/  LDL.LU.64 R12, [R1+0x6430] ;  /* 0x00643000010c7983 */ /* 0x000f360000300a00 */
[----:B------:R-:W-:Y:S09]  /*44fb0*/  @!UPT UIADD3 URZ, URZ, URZ, URZ ;  /* 0x0000003f3f3ff290 */ /* 0x000ff2000fffe03f */
[----:B------:R-:W-:Y:S01]  /*44fc0*/  STL.64 [R1+0x710], R16 ;  /* 0x0007101001007387 */ /* 0x000fe20000100a00 */
[----:B------:R0:W-:Y:S03]  /*44fd0*/  STL.64 [R1+0x718], R18 ;  /* 0x0007181201007387 */ /* 0x0001e60000100a00 */
[----:B0-----:R-:W4:Y:S02]  /*44fe0*/  LDL.LU.64 R18, [R1+0x6428] ;  /* 0x0064280001127983 */ /* 0x001f240000300a00 */
[----:B----4-:R-:W-:Y:S11]  /*44ff0*/  HMMA.16816.F32 R12, R24, R18, R12 ;  /* 0x00000012180c723c */ /* 0x010ff6000000180c */
[----:B------:R-:W-:Y:S11]  /*45000*/  @!UPT UIADD3 URZ, URZ, URZ, URZ ;  /* 0x0000003f3f3ff290 */ /* 0x000ff6000fffe03f */
[----:B------:R-:W-:Y:S01]  /*45010*/  @!UPT UIADD3 URZ, URZ, URZ, URZ ;  /* 0x0000003f3f3ff290 */ /* 0x000fe2000fffe03f */
[----:B------:R-:W-:Y:S01]  /*45020*/  STL.64 [R1+0x700], R12 ;  /* 0x0007000c01007387 */ /* 0x000fe20000100a00 */
[----:B------:R0:W-:Y:S03]  /*45030*/  STL.64 [R1+0x708], R14 ;  /* 0x0007080e01007387 */ /* 0x0001e60000100a00 */
[----:B0-----:R-:W4:Y:S01]  /*45040*/  LDL.LU.64 R14, [R1+0x6420] ;  /* 0x00642000010e7983 */ /* 0x001f220000300a00 */
[----:B------:R-:W-:Y:S02]  /*45050*/  IMAD.MOV.U32 R13, RZ, RZ, R18 ;  /* 0x000000ffff0d7224 */ /* 0x000fe400078e0012 */
[----:B------:R-:W-:Y:S02]  /*45060*/  IMAD.MOV.U32 R12, RZ, RZ, R19 ;  /* 0x000000ffff0c7224 */ /* 0x000fe400078e0013 */
[----:B------:R-:W2:Y:S01]  /*45070*/  LDL.LU.64 R18, [R1+0x6418] ;  /* 0x0064180001127983 */ /* 0x000ea20000300a00 */
[----:B------:R-:W2:Y:S03]  /*45080*/  LDL.LU.64 R16, [R1+0x6410] ;  /* 0x0064100001107983 */ /* 0x000ea60000300a00 */
[----:B----4-:R3:W-:Y:S01]  /*45090*/  STL.64 [R1+0x6350], R14 ;  /* 0x0063500e01007387 */ /* 0x0107e20000100a00 */
[----:B------:R2:W-:Y:S02]  /*450a0*/  STL.64 [R1+0x6348], R12 ;  /* 0x0063480c01007387 */ /* 0x0005e40000100a00 */
[----:B---3--:R-:W-:-:S02]  /*450b0*/  IMAD.MOV.U32 R14, RZ, RZ, R5 ;  /* 0x000000ffff0e7224 */ /* 0x008fc400078e0005 */
[----:B------:R-:W-:-:S07]  /*450c0*/  IMAD.MOV.U32 R15, RZ, RZ, R4 ;  /* 0x000000ffff0f7224 */ /* 0x000fce00078e0004 */
[C---:B--2---:R-:W-:Y:S01]  /*450d0*/  HMMA.16816.F32 R12, R24.reuse, R14, R16 ;  /* 0x0000000e180c723c */ /* 0x044fe20000001810 */
[----:B------:R-:W2:Y:S11]  /*450e0*/  LDL.LU.64 R18, [R1+0x6408] ;  /* 0x0064080001127983 */ /* 0x000eb60000300a00 */
[----:B------:R-:W-:Y:S11]  /*450f0*/  @!UPT UIADD3 URZ, URZ, URZ, URZ ;  /* 0x0000003f3f3ff290 */ /* 0x000ff6000fffe03f */
[----:B------:R-:W-:Y:S01]  /*45100*/  STL.64 [R1+0x6f0], R12 ;  /* 0x0006f00c01007387 */ /* 0x000fe20000100a00 */
[----:B------:R2:W-:Y:S02]  /*45110*/  STL.64 [R1+0x6f8], R14 ;  /* 0x0006f80e01007387 */ /* 0x0005e40000100a00 */
[----:B--2---:R-:W-:Y:S01]  /*45120*/  HMMA.16816.F32 R12, R24, R18, R20 ;  /* 0x00000012180c723c */ /* 0x004fe20000001814 */
[----:B------:R-:W-:Y:S02]  /*45130*/  IMAD.MOV.U32 R5, RZ, RZ, R18 ;  /* 0x000000ffff057224 */ /* 0x000fe400078e0012 */
[----:B------:R-:W-:Y:S11]  /*45140*/  IMAD.MOV.U32 R4, RZ, RZ, R19 ;  /* 0x000000ffff047224 */ /* 0x000ff600078e0013 */
[----:B------:R-:W-:Y:S09]  /*45150*/  @!UPT UIADD3 URZ, URZ, URZ, URZ ;  /* 0x0000003f3f3ff290 */ /* 0x000ff2000fffe03f */
[----:B------:R-:W-:Y:S01]  /*45160*/  STL.64 [R1+0x6e0], R12 ;  /* 0x0006e00c01007387 */ /* 0x000fe20000100a00 */
[----:B------:R-:W-:Y:S02]  /*45170*/  STL.64 [R1+0x6e8], R14 ;  /* 0x0006e80e01007387 */ /* 0x000fe40000100a00 */
[----:B------:R-:W2:Y:S02]  /*45180*/  LDL.LU R16, [R1+0x3a0] ;  /* 0x0003a00001107983 */ /* 0x000ea40000300800 */
[----:B------:R-:W2:Y:S01]  /*45190*/  LDL.LU R17, [R1+0x3a4] ;  /* 0x0003a40001117983 */ /* 0x000ea20000300800 */
[----:B------:R-:W3:Y:S01]  /*451a0*/  LDL.LU R18, [R1+0x3a8] ;  /* 0x0003a80001127983 */ /* 0x000ee20000300800 */
[----:B------:R-:W3:Y:S03]  /*451b0*/  LDL.LU R19, [R1+0x3ac] ;  /* 0x0003ac0001137983 */ /* 0x000ee60000300800 */
[----:B---3--:R0:W-:Y:S01]  /*451c0*/  STL.64 [R1+0x63b0], R18 ;  /* 0x0063b01201007387 */ /* 0x0081e20000100a00 */
[----:B--2---:R-:W-:Y:S02]  /*451d0*/  STL.64 [R1+0x63a8], R16 ;  /* 0x0063a81001007387 */ /* 0x004fe40000100a00 */
[----:B0-----:R-:W-:-:S02]  /*451e0*/  IMAD.MOV.U32 R18, RZ, RZ, R9 ;  /* 0x000000ffff127224 */ /* 0x001fc400078e0009 */
[----:B------:R-:W-:-:S05]  /*451f0*/  IMAD.MOV.U32 R19, RZ, RZ, R8 ;  /* 0x000000ffff137224 */ /* 0x000fca00078e0008 */
[----:B------:R0:W-:Y:S01]  /*45200*/  STL.64 [R1+0x63c0], R18 ;  /* 0x0063c01201007387 */ /* 0x0001e20000100a00 */
[----:B------:R-:W2:Y:S02]  /*45210*/  LDL.64 R14, [R1+0x8] ;  /* 0x00000800010e7983 */ /* 0x000ea40000100a00 */
[----:B0-----:R-:W-:Y:S02]  /*45220*/  IMAD.MOV.U32 R18, RZ, RZ, R3 ;  /* 0x000000ffff127224 */ /* 0x001fe400078e0003 */
[----:B------:R-:W-:Y:S01]  /*45230*/  IMAD.MOV.U32 R19, RZ, RZ, R29 ;  /* 0x000000ffff137224 */ /* 0x000fe200078e001d */
[----:B--2---:R-:W-:Y:S01]  /*45240*/  STL.64 [R1+0x6368], R14 ;  /* 0x0063680e01007387 */ /* 0x004fe20000100a00 */
[----:B------:R-:W2:Y:S02]  /*45250*/  LDL.LU R8, [R1+0x350] ;  /* 0x0003500001087983 */ /* 0x000ea40000300800 */
[----:B------:R-:W2:Y:S02]  /*45260*/  LDL.LU R9, [R1+0x354] ;  /* 0x0003540001097983 */ /* 0x000ea40000300800 */
[----:B------:R-:W3:Y:S01]  /*45270*/  LDL.LU R10, [R1+0x358] ;  /* 0x00035800010a7983 */ /* 0x000ee20000300800 */
[----:B------:R-:W3:Y:S01]  /*45280*/  LDL.LU R11, [R1+0x35c] ;  /* 0x00035c00010b7983 */ /* 0x000ee20000300800 */
[----:B------:R-:W4:Y:S02]  /*45290*/  LDL.LU R3, [R1+0x6404] ;  /* 0x0064040001037983 */ /* 0x000f240000300800 */
[----:B------:R-:W2:Y:S02]  /*452a0*/  LDL.LU R29, [R1+0x6400] ;  /* 0x00640000011d7983 */ /* 0x000ea40000300800 */
[----:B------:R-:W2:Y:S01]  /*452b0*/  LDL.LU R20, [R1+0x6b0] ;  /* 0x0006b00001147983 */ /* 0x000ea20000300800 */
[----:B------:R-:W2:Y:S01]  /*452c0*/  LDL.LU R21, [R1+0x6b4] ;  /* 0x0006b40001157983 */ /* 0x000ea20000300800 */
[----:B------:R-:W2:Y:S02]  /*452d0*/  LDL.LU R22, [R1+0x6b8] ;  /* 0x0006b80001167983 */ /* 0x000ea40000300800 */
[----:B------:R-:W2:Y:S02]  /*452e0*/  LDL.LU R23, [R1+0x6bc] ;  /* 0x0006bc0001177983 */ /* 0x000ea40000300800 */
[----:B--2---:R-:W-:Y:S01]  /*452f0*/  STL.64 [R1+0x63f0], R22 ;  /* 0x0063f01601007387 */ /* 0x004fe20000100a00 */
[----:B------:R-:W-:Y:S02]  /*45300*/  STL.64 [R1+0x63e8], R20 ;  /* 0x0063e81401007387 */ /* 0x000fe40000100a00 */
[----:B------:R0:W-:Y:S02]  /*45310*/  STL.64 [R1+0x63d8], R18 ;  /* 0x0063d81201007387 */ /* 0x0001e40000100a00 */
[----:B0-----:R-:W2:Y:S04]  /*45320*/  LDL.64 R18, [R1+0x78] ;  /* 0x0000780001127983 */ /* 0x001ea80000100a00 */
[----:B--2---:R0:W-:Y:S01]  /*45330*/  STL.64 [R1+0x63f8], R18 ;  /* 0x0063f81201007387 */ /* 0x0041e20000100a00 */
[----:B------:R-:W2:Y:S02]  /*45340*/  LDL.LU R16, [R1+0x6c0] ;  /* 0x0006c00001107983 */ /* 0x000ea40000300800 */
[----:B------:R-:W2:Y:S01]  /*45350*/  LDL.LU R17, [R1+0x6c4] ;  /* 0x0006c40001117983 */ /* 0x000ea20000300800 */
[----:B0-----:R-:W2:Y:S01]  /*45360*/  LDL.LU R18, [R1+0x6c8] ;  /* 0x0006c80001127983 */ /* 0x001ea20000300800 */
[----:B------:R-:W2:Y:S02]  /*45370*/  LDL.LU R19, [R1+0x6cc] ;  /* 0x0006cc0001137983 */ /* 0x000ea40000300800 */
[----:B------:R-:W2:Y:S02]  /*45380*/  LDL.64 R14, [R1+0x18] ;  /* 0x00001800010e7983 */ /* 0x000ea40000100a00 */
[----:B--2---:R0:W-:Y:S04]  /*45390*/  STL.64 [R1+0x6380], R14 ;  /* 0x0063800e01007387 */ /* 0x0041e80000100a00 */
[----:B0-----:R-:W2:Y:S04]  /*453a0*/  LDL.64 R14, [R1+0x28] ;  /* 0x00002800010e7983 */ /* 0x001ea80000100a00 */
[----:B--2---:R0:W-:Y:S01]  /*453b0*/  STL.64 [R1+0x63b8], R14 ;  /* 0x0063b80e01007387 */ /* 0x0041e20000100a00 */
[----:B------:R-:W2:Y:S02]  /*453c0*/  LDL.LU R12, [R1+0x690] ;  /* 0x00069000010c7983 */ /* 0x000ea40000300800 */
[----:B------:R-:W2:Y:S01]  /*453d0*/  LDL.LU R13, [R1+0x694] ;  /* 0x00069400010d7983 */ /* 0x000ea20000300800 */
        /* <DEDUP_REMOVED lines=8> */
[----:B---3--:R-:W-:Y:S01]  /*45460*/  STL.64 [R1+0x6360], R10 ;  /* 0x0063600a01007387 */ /* 0x008fe20000100a00 */
[----:B------:R0:W-:Y:S03]  /*45470*/  STL.64 [R1+0x6358], R8 ;  /* 0x0063580801007387 */ /* 0x0001e60000100a00 */
[----:B0-----:R-:W3:Y:S01]  /*45480*/  LDL.LU R8, [R1+0x360] ;  /* 0x0003600001087983 */ /* 0x001ee20000300800 */
[----:B------:R-:W3:Y:S02]  /*45490*/  LDL.LU R9, [R1+0x364] ;  /* 0x0003640001097983 */ /* 0x000ee40000300800 */
[----:B------:R-:W2:Y:S02]  /*454a0*/  LDL.LU R10, [R1+0x368] ;  /* 0x00036800010a7983 */ /* 0x000ea40000300800 */
[----:B------:R-:W2:Y:S02]  /*454b0*/  LDL.LU R11, [R1+0x36c] ;  /* 0x00036c00010b7983 */ /* 0x000ea40000300800 */
[----:B------:R-:W-:-:S02]  /*454c0*/  IMAD.MOV.U32 R22, RZ, RZ, R29 ;  /* 0x000000ffff167224 */ /* 0x000fc400078e001d */
[----:B----4-:R-:W-:-:S07]  /*454d0*/  IMAD.MOV.U32 R23, RZ, RZ, R3 ;  /* 0x000000ffff177224 */ /* 0x010fce00078e0003 */
[C---:B------:R-:W-:Y:S01]  /*454e0*/  HMMA.16816.F32 R20, R24.reuse, R22, R16 ;  /* 0x000000161814723c */ /* 0x040fe20000001810 */
[----:B--2---:R-:W-:Y:S01]  /*454f0*/  STL.64 [R1+0x6378], R10 ;  /* 0x0063780a01007387 */ /* 0x004fe20000100a00 */
[----:B---3--:R0:W-:Y:S03]  /*45500*/  STL.64 [R1+0x6370], R8 ;  /* 0x0063700801007387 */ /* 0x0081e60000100a00 */
[----:B0-----:R-:W2:Y:S01]  /*45510*/  LDL.LU R8, [R1+0x370] ;  /* 0x0003700001087983 */ /* 0x001ea20000300800 */
[----:B------:R-:W2:Y:S02]  /*45520*/  LDL.LU R9, [R1+0x374] ;  /* 0x0003740001097983 */ /* 0x000ea40000300800 */
[----:B------:R-:W3:Y:S02]  /*45530*/  LDL.LU R10, [R1+0x378] ;  /* 0x00037800010a7983 */ /* 0x000ee40000300800 */
[----:B------:R-:W3:Y:S02]  /*45540*/  LDL.LU R11, [R1+0x37c] ;  /* 0x00037c00010b7983 */ /* 0x000ee40000300800 */
[----:B---3--:R-:W-:Y:S01]  /*45550*/  STL.64 [R1+0x6390], R10 ;  /* 0x0063900a01007387 */ /* 0x008fe20000100a00 */
[----:B--2---:R0:W-:Y:S03]  /*45560*/  STL.64 [R1+0x6388], R8 ;  /* 0x0063880801007387 */ /* 0x0041e60000100a00 */
[----:B0-----:R-:W2:Y:S01]  /*45570*/  LDL.LU R8, [R1+0x380] ;  /* 0x0003800001087983 */ /* 0x001ea20000300800 */
[----:B------:R-:W2:Y:S02]  /*45580*/  LDL.LU R9, [R1+0x384] ;  /* 0x0003840001097983 */ /* 0x000ea40000300800 */
[----:B------:R-:W2:Y:S02]  /*45590*/  LDL.LU R10, [R1+0x388] ;  /* 0x00038800010a7983 */ /* 0x000ea40000300800 */
[----:B------:R-:W2:Y:S01]  /*455a0*/  LDL.LU R11, [R1+0x38c] ;  /* 0x00038c00010b7983 */ /* 0x000ea20000300800 */
[----:B------:R-:W-:Y:S01]  /*455b0*/  STL [R1+0x6304], R4 ;  /* 0x0063040401007387 */ /* 0x000fe20000100800 */
[----:B------:R-:W-:Y:S02]  /*455c0*/  STL [R1+0x6300], R5 ;  /* 0x0063000501007387 */ /* 0x000fe40000100800 */
[----:B------:R-:W3:Y:S02]  /*455d0*/  LDL.LU.64 R18, [R1+0x63f8] ;  /* 0x0063f80001127983 */ /* 0x000ee40000300a00 */
[----:B------:R-:W-:Y:S01]  /*455e0*/  STL.64 [R1+0x6d0], R20 ;  /* 0x0006d01401007387 */ /* 0x000fe20000100a00 */
[----:B------:R0:W-:Y:S04]  /*455f0*/  STL.64 [R1+0x6d8], R22 ;  /* 0x0006d81601007387 */ /* 0x0001e80000100a00 */
[----:B0-----:R-:W3:Y:S01]  /*45600*/  LDL.LU.64 R22, [R1+0x63f0] ;  /* 0x0063f00001167983 */ /* 0x001ee20000300a00 */
[----:B------:R-:W3:Y:S02]  /*45610*/  LDL.LU.64 R20, [R1+0x63e8] ;  /* 0x0063e80001147983 */ /* 0x000ee40000300a00 */
        /* <DEDUP_REMOVED lines=8> */
[----:B------:R-:W4:Y:S02]  /*456a0*/  LDL.LU.64 R18, [R1+0x63d8] ;  /* 0x0063d80001127983 */ /* 0x000f240000300a00 */
[C---:B----4-:R-:W-:Y:S01]  /*456b0*/  HMMA.16816.F32 R16, R24.reuse, R18, R12 ;  /* 0x000000121810723c */ /* 0x050fe2000000180c */
[----:B------:R-:W4:Y:S01]  /*456c0*/  LDL.LU.64 R14, [R1+0x63d0] ;  /* 0x0063d000010e7983 */ /* 0x000f220000300a00 */
[----:B------:R-:W4:Y:S11]  /*456d0*/  LDL.LU.64 R12, [R1+0x63c8] ;  /* 0x0063c800010c7983 */ /* 0x000f360000300a00 */
[----:B------:R-:W-:Y:S10]  /*456e0*/  @!UPT UIADD3 URZ, URZ, URZ, URZ ;  /* 0x0000003f3f3ff290 */ /* 0x000ff4000fffe03f */
[----:B------:R-:W-:Y:S01]  /*456f0*/  STL.64 [R1+0x6b0], R16 ;  /* 0x0006b01001007387 */ /* 0x000fe20000100a00 */
[----:B------:R0:W-:Y:S03]  /*45700*/  STL.64 [R1+0x6b8], R18 ;  /* 0x0006b81201007387 */ /* 0x0001e60000100a00 */
[----:B0-----:R-:W4:Y:S02]  /*45710*/  LDL.LU.64 R18, [R1+0x63c0] ;  /* 0x0063c00001127983 */ /* 0x001f240000300a00 */
[C---:B----4-:R-:W-:Y:S02]  /*45720*/  HMMA.16816.F32 R16, R24.reuse, R18, R12 ;  /* 0x000000121810723c */ /* 0x050fe4000000180c */
[----:B------:R-:W4:Y:S11]  /*45730*/  LDL.LU.64 R14, [R1+0x63b8] ;  /* 0x0063b800010e7983 */ /* 0x000f360000300a00 */
[----:B------:R-:W-:Y:S10]  /*45740*/  @!UPT UIADD3 URZ, URZ, URZ, URZ ;  /* 0x0000003f3f3ff290 */ /* 0x000ff4000fffe03f */
[----:B------:R-:W-:Y:S01]  /*45750*/  STL.64 [R1+0x6a0], R16 ;  /* 0x0006a01001007387 */ /* 0x000fe20000100a00 */
[----:B------:R0:W-:Y:S03]  /*45760*/  STL.64 [R1+0x6a8], R18 ;  /* 0x0006a81201007387 */ /* 0x0001e60000100a00 */
[----:B0-----:R-:W3:Y:S01]  /*45770*/  LDL.LU.64 R18, [R1+0x63b0] ;  /* 0x0063b00001127983 */ /* 0x001ee20000300a00 */
[----:B------:R-:W3:Y:S02]  /*45780*/  LDL.LU.64 R16, [R1+0x63a8] ;  /* 0x0063a80001107983 */ /* 0x000ee40000300a00 */
[----:B---3--:R-:W-:Y:S01]  /*45790*/  HMMA.16816.F32 R24, R24, R22, R16 ;  /* 0x000000161818723c */ /* 0x008fe20000001810 */
[----:B------:R-:W2:Y:S01]  /*457a0*/  LDL.LU.64 R18, [R1+0x63a0] ;  /* 0x0063a00001127983 */ /* 0x000ea20000300a00 */
[----:B------:R-:W2:Y:S02]  /*457b0*/  LDL.LU.64 R16, [R1+0x6398] ;  /* 0x0063980001107983 */ /* 0x000ea40000300a00 */
[----:B----4-:R-:W-:-:S02]  /*457c0*/  IMAD.MOV.U32 R2, RZ, RZ, R14 ;  /* 0x000000ffff027224 */ /* 0x010fc400078e000e */
[----:B------:R-:W-:Y:S11]  /*457d0*/  IMAD.MOV.U32 R0, RZ, RZ, R15 ;  /* 0x000000ffff007224 */ /* 0x000ff600078e000f */
[----:B------:R-:W-:Y:S06]  /*457e0*/  @!UPT UIADD3 URZ, URZ, URZ, URZ ;  /* 0x0000003f3f3ff290 */ /* 0x000fec000fffe03f */
[----:B------:R0:W-:Y:S01]  /*457f0*/  STL.64 [R1+0x3a0], R24 ;  /* 0x0003a01801007387 */ /* 0x0001e20000100a00 */
[----:B------:R1:W-:Y:S03]  /*45800*/  STL.64 [R1+0x3a8], R26 ;  /* 0x0003a81a01007387 */ /* 0x0003e60000100a00 */
[----:B0-----:R-:W3:Y:S01]  /*45810*/  LDL.LU R24, [R1+0x330] ;  /* 0x0003300001187983 */ /* 0x001ee20000300800 */
[----:B------:R-:W3:Y:S02]  /*45820*/  LDL.LU R25, [R1+0x334] ;  /* 0x0003340001197983 */ /* 0x000ee40000300800 */
[----:B-1----:R-:W3:Y:S02]  /*45830*/  LDL.LU R26, [R1+0x338] ;  /* 0x00033800011a7983 */ /* 0x002ee40000300800 */
[----:B------:R-:W3:Y:S01]  /*45840*/  LDL.LU R27, [R1+0x33c] ;  /* 0x00033c00011b7983 */ /* 0x000ee20000300800 */
[----:B------:R-:W-:Y:S01]  /*45850*/  STL.64 [R1+0x6298], R22 ;  /* 0x0062981601007387 */ /* 0x000fe20000100a00 */
[----:B------:R0:W-:Y:S03]  /*45860*/  STL.64 [R1+0x62f8], R20 ;  /* 0x0062f81401007387 */ /* 0x0001e60000100a00 */
[----:B0-----:R-:W4:Y:S01]  /*45870*/  LDL.LU R20, [R1+0x340] ;  /* 0x0003400001147983 */ /* 0x001f220000300800 */
[----:B------:R-:W4:Y:S02]  /*45880*/  LDL.LU R21, [R1+0x344] ;  /* 0x0003440001157983 */ /* 0x000f240000300800 */
[----:B------:R-:W4:Y:S02]  /*45890*/  LDL.LU R22, [R1+0x348] ;  /* 0x0003480001167983 */ /* 0x000f240000300800 */
[----:B------:R-:W4:Y:S01]  /*458a0*/  LDL.LU R23, [R1+0x34c] ;  /* 0x00034c0001177983 */ /* 0x000f220000300800 */
[C---:B--2---:R-:W-:Y:S11]  /*458b0*/  HMMA.16816.F32 R8, R16.reuse, R14, R8 ;  /* 0x0000000e1008723c */ /* 0x044ff60000001808 */
[----:B------:R-:W-:Y:S11]  /*458c0*/  @!UPT UIADD3 URZ, URZ, URZ, URZ ;  /* 0x0000003f3f3ff290 */ /* 0x000ff6000fffe03f */
[----:B------:R-:W-:Y:S01]  /*458d0*/  @!UPT UIADD3 URZ, URZ, URZ, URZ ;  /* 0x0000003f3f3ff290 */ /* 0x000fe2000fffe03f */
[----:B------:R-:W-:Y:S01]  /*458e0*/  STL.64 [R1+0x380], R8 ;  /* 0x0003800801007387 */ /* 0x000fe20000100a00 */
[----:B------:R0:W-:Y:S03]  /*458f0*/  STL.64 [R1+0x388], R10 ;  /* 0x0003880a01007387 */ /* 0x0001e60000100a00 */
[----:B0-----:R-:W2:Y:S01]  /*45900*/  LDL.LU.64 R10, [R1+0x6390] ;  /* 0x00639000010a7983 */ /* 0x001ea20000300a00 */
[----:B------:R-:W2:Y:S02]  /*45910*/  LDL.LU.64 R8, [R1+0x6388] ;  /* 0x0063880001087983 */ /* 0x000ea40000300a00 */
[----:B------:R-:W2:Y:S02]  /*45920*/  LDL.LU.64 R14, [R1+0x6380] ;  /* 0x00638000010e7983 */ /* 0x000ea40000300a00 */
[----:B------:R-:W-:Y:S01]  /*45930*/  STL [R1+0x630c], R0 ;  /* 0x00630c0001007387 */ /* 0x000fe20000100800 */
[----:B------:R-:W-:Y:S01]  /*45940*/  STL [R1+0x6308], R2 ;  /* 0x0063080201007387 */ /* 0x000fe20000100800 */
        /* <DEDUP_REMOVED lines=18> */
[----:B------:R-:W3:Y:S01]  /*45a70*/  LDL.LU.64 R12, [R1+0x6348] ;  /* 0x00634800010c7983 */ /* 0x000ee20000300a00 */
[C---:B--2---:R-:W-:Y:S11]  /*45a80*/  HMMA.16816.F32 R8, R16.reuse, R14, R8 ;  /* 0x0000000e1008723c */ /* 0x044ff60000001808 */
[----:B------:R-:W-:Y:S11]  /*45a90*/  @!UPT UIADD3 URZ, URZ, URZ, URZ ;  /* 0x0000003f3f3ff290 */ /* 0x000ff6000fffe03f */
[----:B------:R-:W-:Y:S01]  /*45aa0*/  @!UPT UIADD3 URZ, URZ, URZ, URZ ;  /* 0x0000003f3f3ff290 */ /* 0x000fe2000fffe03f */
[----:B------:R-:W-:Y:S01]  /*45ab0*/  STL.64 [R1+0x350], R8 ;  /* 0x0003500801007387 */ /* 0x000fe20000100a00 */
[----:B------:R0:W-:Y:S03]  /*45ac0*/  STL.64 [R1+0x358], R10 ;  /* 0x0003580a01007387 */ /* 0x0001e60000100a00 */
[----:B0-----:R-:W4:Y:S01]  /*45ad0*/  LDL.LU.64 R10, [R1+0x6340] ;  /* 0x00634000010a7983 */ /* 0x001f220000300a00 */
[----:B------:R0:W-:Y:S03]  /*45ae0*/  STL.64 [R1+0x62d8], R14 ;  /* 0x0062d80e01007387 */ /* 0x0001e60000100a00 */
[----:B0-----:R-:W2:Y:S01]  /*45af0*/  LDL.64 R14, [R1+0xa8] ;  /* 0x0000a800010e7983 */ /* 0x001ea20000100a00 */
[C---:B---3--:R-:W-:Y:S03]  /*45b00*/  HMMA.16816.F32 R24, R16.reuse, R6, R24 ;  /* 0x000000061018723c */ /* 0x048fe60000001818 */
[----:B--2---:R0:W-:Y:S01]  /*45b10*/  STL.64 [R1+0x6318], R14 ;  /* 0x0063180e01007387 */ /* 0x0041e20000100a00 */
[----:B------:R-:W-:Y:S03]  /*45b20*/  STL.64 [R1+0x6310], R12 ;  /* 0x0063100c01007387 */ /* 0x000fe60000100a00 */
[----:B0-----:R-:W2:Y:S01]  /*45b30*/  LDL.64 R14, [R1+0xc8] ;  /* 0x0000c800010e7983 */ /* 0x001ea20000100a00 */
[C---:B----4-:R-:W-:Y:S03]  /*45b40*/  HMMA.16816.F32 R20, R16.reuse, R10, R20 ;  /* 0x0000000a1014723c */ /* 0x050fe60000001814 */
[----:B--2---:R0:W-:Y:S04]  /*45b50*/  STL.64 [R1+0x6330], R14 ;  /* 0x0063300e01007387 */ /* 0x0041e80000100a00 */
[----:B0-----:R-:W2:Y:S01]  /*45b60*/  LDL.64 R14, [R1+0x38] ;  /* 0x00003800010e7983 */ /* 0x001ea20000100a00 */
[----:B------:R0:W-:Y:S02]  /*45b70*/  STL.64 [R1+0x6338], R10 ;  /* 0x0063380a01007387 */ /* 0x0001e40000100a00 */
[----:B------:R-:W2:Y:S11]  /*45b80*/  LDL.LU R8, [R1+0x590] ;  /* 0x0005900001087983 */ /* 0x000eb60000300800 */
[----:B------:R-:W-:Y:S02]  /*45b90*/  @!UPT UIADD3 URZ, URZ, URZ, URZ ;  /* 0x0000003f3f3ff290 */ /* 0x000fe4000fffe03f */
[----:B------:R1:W-:Y:S01]  /*45ba0*/  STL.64 [R1+0x340], R20 ;  /* 0x0003401401007387 */ /* 0x0003e20000100a00 */
[----:B------:R3:W-:Y:S01]  /*45bb0*/  STL.64 [R1+0x348], R22 ;  /* 0x0003481601007387 */ /* 0x0007e20000100a00 */
[----:B------:R-:W2:Y:S03]  /*45bc0*/  LDL.LU R9, [R1+0x594] ;  /* 0x0005940001097983 */ /* 0x000ea60000300800 */
[----:B0-----:R-:W2:Y:S01]  /*45bd0*/  LDL.LU R10, [R1+0x598] ;  /* 0x00059800010a7983 */ /* 0x001ea20000300800 */
[----:B------:R-:W2:Y:S02]  /*45be0*/  LDL.LU R11, [R1+0x59c] ;  /* 0x00059c00010b7983 */ /* 0x000ea40000300800 */
[----:B-1----:R-:W4:Y:S02]  /*45bf0*/  LDL.LU R20, [R1+0x570] ;  /* 0x0005700001147983 */ /* 0x002f240000300800 */
[----:B------:R-:W-:Y:S01]  /*45c00*/  STL.64 [R1+0x330], R24 ;  /* 0x0003301801007387 */ /* 0x000fe20000100a00 */
[----:B------:R-:W-:Y:S01]  /*45c10*/  STL.64 [R1+0x338], R26 ;  /* 0x0003381a01007387 */ /* 0x000fe20000100a00 */
[----:B------:R-:W4:Y:S02]  /*45c20*/  LDL.LU R21, [R1+0x574] ;  /* 0x0005740001157983 */ /* 0x000f240000300800 */
[----:B---3--:R-:W3:Y:S02]  /*45c30*/  LDL.LU R22, [R1+0x578] ;  /* 0x0005780001167983 */ /* 0x008ee40000300800 */
[----:B------:R-:W3:Y:S01]  /*45c40*/  LDL.LU R23, [R1+0x57c] ;  /* 0x00057c0001177983 */ /* 0x000ee20000300800 */
[----:B------:R-:W0:Y:S01]  /*45c50*/  LDSM.16.MT88.4 R24, [R28+0x2000] ;  /* 0x002000001c18783b */ /* 0x000e220000004200 */
[C---:B--2---:R-:W-:Y:S03]  /*45c60*/  HMMA.16816.F32 R8, R16.reuse, R14, R8 ;  /* 0x0000000e1008723c */ /* 0x044fe60000001808 */
[----:B---3--:R-:W-:Y:S01]  /*45c70*/  STL.64 [R1+0x6328], R22 ;  /* 0x0063281601007387 */ /* 0x008fe20000100a00 */
[----:B----4-:R1:W-:Y:S03]  /*45c80*/  STL.64 [R1+0x6320], R20 ;  /* 0x0063201401007387 */ /* 0x0103e60000100a00 */
[----:B-1----:R-:W2:Y:S01]  /*45c90*/  LDL.LU R20, [R1+0x580] ;  /* 0x0005800001147983 */ /* 0x002ea20000300800 */
[----:B------:R-:W2:Y:S02]  /*45ca0*/  LDL.LU R21, [R1+0x584] ;  /* 0x0005840001157983 */ /* 0x000ea40000300800 */
[----:B------:R-:W2:Y:S02]  /*45cb0*/  LDL.LU R22, [R1+0x588] ;  /* 0x0005880001167983 */ /* 0x000ea40000300800 */
[----:B------:R-:W2:Y:S01]  /*45cc0*/  LDL.LU R23, [R1+0x58c] ;  /* 0x00058c0001177983 */ /* 0x000ea20000300800 */
[----:B------:R-:W-:Y:S01]  /*45cd0*/  STL [R1+0x6218], R6 ;  /* 0x0062180601007387 */ /* 0x000fe20000100800 */
[----:B------:R-:W-:Y:S02]  /*45ce0*/  STL [R1+0x6214], R7 ;  /* 0x0062140701007387 */ /* 0x000fe40000100800 */
[----:B0-----:R-:W-:Y:S02]  /*45cf0*/  STL.64 [R1+0x6160], R26 ;  /* 0x0061601a01007387 */ /* 0x001fe40000100a00 */
[----:B------:R0:W-:Y:S02]  /*45d00*/  STL.64 [R1+0x6158], R24 ;  /* 0x0061581801007387 */ /* 0x0001e40000100a00 */
[----:B------:R-:W-:Y:S01]  /*45d10*/  IMAD.MOV.U32 R3, RZ, RZ, R15 ;  /* 0x000000ffff037224 */ /* 0x000fe200078e000f */
[----:B0-----:R-:W3:Y:S01]  /*45d20*/  LDL.LU R24, [R1+0x560] ;  /* 0x0005600001187983 */ /* 0x001ee20000300800 */
[----:B------:R-:W3:Y:S02]  /*45d30*/  LDL.LU R25, [R1+0x564] ;  /* 0x0005640001197983 */ /* 0x000ee40000300800 */
[----:B------:R-:W3:Y:S02]  /*45d40*/  LDL.LU R26, [R1+0x568] ;  /* 0x00056800011a7983 */ /* 0x000ee40000300800 */
[----:B------:R-:W3:Y:S01]  /*45d50*/  LDL.LU R27, [R1+0x56c] ;  /* 0x00056c00011b7983 */ /* 0x000ee20000300800 */
[----:B------:R0:W-:Y:S01]  /*45d60*/  STL.64 [R1+0x9a0], R8 ;  /* 0x0009a00801007387 */ /* 0x0001e20000100a00 */
[----:B------:R1:W-:Y:S02]  /*45d70*/  STL.64 [R1+0x9a8], R10 ;  /* 0x0009a80a01007387 */ /* 0x0003e40000100a00 */
[----:B0-----:R-:W-:Y:S01]  /*45d80*/  IMAD.MOV.U32 R8, RZ, RZ, R14 ;  /* 0x000000ffff087224 */ /* 0x001fe200078e000e */
[----:B-1----:R-:W4:Y:S01]  /*45d90*/  LDL.LU.64 R10, [R1+0x6338] ;  /* 0x00633800010a7983 */ /* 0x002f220000300a00 */
        /* <DEDUP_REMOVED lines=10> */
[----:B------:R-:W2:Y:S01]  /*45e40*/  LDL.LU.64 R12, [R1+0x6310] ;  /* 0x00631000010c7983 */ /* 0x000ea20000300a00 */
[----:B----4-:R-:W-:Y:S01]  /*45e50*/  STL.64 [R1+0x6228], R10 ;  /* 0x0062280a01007387 */ /* 0x010fe20000100a00 */
[----:B------:R0:W-:Y:S03]  /*45e60*/  STL.64 [R1+0x6220], R8 ;  /* 0x0062200801007387 */ /* 0x0001e60000100a00 */
[----:B0-----:R-:W4:Y:S01]  /*45e70*/  LDL.LU R8, [R1+0x1f0] ;  /* 0x0001f00001087983 */ /* 0x001f220000300800 */
[----:B------:R-:W4:Y:S02]  /*45e80*/  LDL.LU R9, [R1+0x1f4] ;  /* 0x0001f40001097983 */ /* 0x000f240000300800 */
[----:B------:R-:W2:Y:S02]  /*45e90*/  LDL.LU R10, [R1+0x1f8] ;  /* 0x0001f800010a7983 */ /* 0x000ea40000300800 */
[----:B------:R-:W2:Y:S02]  /*45ea0*/  LDL.LU R11, [R1+0x1fc] ;  /* 0x0001fc00010b7983 */ /* 0x000ea40000300800 */
[----:B--2---:R0:W-:Y:S01]  /*45eb0*/  STL.64 [R1+0x6238], R10 ;  /* 0x0062380a01007387 */ /* 0x0041e20000100a00 */
[----:B----4-:R-:W-:Y:S02]  /*45ec0*/  STL.64 [R1+0x6230], R8 ;  /* 0x0062300801007387 */ /* 0x010fe40000100a00 */
[----:B0-----:R-:W-:-:S02]  /*45ed0*/  IMAD.MOV.U32 R10, RZ, RZ, R0 ;  /* 0x000000ffff0a7224 */ /* 0x001fc400078e0000 */
[----:B------:R-:W-:Y:S01]  /*45ee0*/  IMAD.MOV.U32 R11, RZ, RZ, R2 ;  /* 0x000000ffff0b7224 */ /* 0x000fe200078e0002 */
[----:B------:R-:W2:Y:S01]  /*45ef0*/  LDL.LU R0, [R1+0x630c] ;  /* 0x00630c0001007983 */ /* 0x000ea20000300800 */
[----:B------:R-:W4:Y:S03]  /*45f00*/  LDL.LU R2, [R1+0x6308] ;  /* 0x0063080001027983 */ /* 0x000f260000300800 */
[----:B------:R0:W-:Y:S02]  /*45f10*/  STL.64 [R1+0x6250], R10 ;  /* 0x0062500a01007387 */ /* 0x0001e40000100a00 */
[----:B0-----:R-:W-:Y:S02]  /*45f20*/  IMAD.MOV.U32 R10, RZ, RZ, R4 ;  /* 0x000000ffff0a7224 */ /* 0x001fe400078e0004 */
[----:B------:R-:W-:Y:S01]  /*45f30*/  IMAD.MOV.U32 R11, RZ, RZ, R5 ;  /* 0x000000ffff0b7224 */ /* 0x000fe200078e0005 */
[----:B------:R-:W2:Y:S01]  /*45f40*/  LDL.LU R4, [R1+0x6304] ;  /* 0x0063040001047983 */ /* 0x000ea20000300800 */
[----:B------:R-:W2:Y:S03]  /*45f50*/  LDL.LU R5, [R1+0x6300] ;  /* 0x0063000001057983 */ /* 0x000ea60000300800 */
[----:B------:R0:W-:Y:S02]  /*45f60*/  STL.64 [R1+0x6268], R10 ;  /* 0x0062680a01007387 */ /* 0x0001e40000100a00 */
[----:B0-----:R-:W-:-:S02]  /*45f70*/  IMAD.MOV.U32 R10, RZ, RZ, R13 ;  /* 0x000000ffff0a7224 */ /* 0x001fc400078e000d */
[----:B------:R-:W-:-:S07]  /*45f80*/  IMAD.MOV.U32 R11, RZ, RZ, R12 ;  /* 0x000000ffff0b7224 */ /* 0x000fce00078e000c */
[C---:B------:R-:W-:Y:S01]  /*45f90*/  HMMA.16816.F32 R8, R16.reuse, R10, R20 ;  /* 0x0000000a1008723c */ /* 0x040fe20000001814 */
[----:B------:R-:W2:Y:S11]  /*45fa0*/  LDL.LU.64 R20, [R1+0x62f8] ;  /* 0x0062f80001147983 */ /* 0x000eb60000300a00 */
[----:B------:R-:W-:Y:S11]  /*45fb0*/  @!UPT UIADD3 URZ, URZ, URZ, URZ ;  /* 0x0000003f3f3ff290 */ /* 0x000ff6000fffe03f */
[----:B------:R-:W-:Y:S01]  /*45fc0*/  STL.64 [R1+0x580], R8 ;  /* 0x0005800801007387 */ /* 0x000fe20000100a00 */
[----:B------:R3:W-:Y:S02]  /*45fd0*/  STL.64 [R1+0x588], R10 ;  /* 0x0005880a01007387 */ /* 0x0007e40000100a00 */
[----:B---3--:R-:W-:Y:S01]  /*45fe0*/  HMMA.16816.F32 R8, R16, R14, R24 ;  /* 0x0000000e1008723c */ /* 0x008fe20000001818 */
[----:B------:R-:W-:Y:S02]  /*45ff0*/  IMAD.MOV.U32 R6, RZ, RZ, R14 ;  /* 0x000000ffff067224 */ /* 0x000fe400078e000e */
[----:B------:R-:W-:Y:S11]  /*46000*/  IMAD.MOV.U32 R7, RZ, RZ, R15 ;  /* 0x000000ffff077224 */ /* 0x000ff600078e000f */
[----:B------:R-:W-:Y:S09]  /*46010*/  @!UPT UIADD3 URZ, URZ, URZ, URZ ;  /* 0x0000003f3f3ff290 */ /* 0x000ff2000fffe03f */
[----:B------:R-:W-:Y:S01]  /*46020*/  STL.64 [R1+0x570], R8 ;  /* 0x0005700801007387 */ /* 0x000fe20000100a00 */
[----:B------:R-:W-:Y:S02]  /*46030*/  STL.64 [R1+0x578], R10 ;  /* 0x0005780a01007387 */ /* 0x000fe40000100a00 */
[----:B------:R-:W3:Y:S02]  /*46040*/  LDL.LU R12, [R1+0x540] ;  /* 0x00054000010c7983 */ /* 0x000ee40000300800 */
[----:B------:R-:W3:Y:S01]  /*46050*/  LDL.LU R13, [R1+0x544] ;  /* 0x00054400010d7983 */ /* 0x000ee20000300800 */
[----:B------:R-:W2:Y:S01]  /*46060*/  LDL.LU R14, [R1+0x548] ;  /* 0x00054800010e7983 */ /* 0x000ea20000300800 */
[----:B------:R-:W2:Y:S03]  /*46070*/  LDL.LU R15, [R1+0x54c] ;  /* 0x00054c00010f7983 */ /* 0x000ea60000300800 */
[----:B--2---:R0:W-:Y:S01]  /*46080*/  STL.64 [R1+0x62e8], R14 ;  /* 0x0062e80e01007387 */ /* 0x0041e20000100a00 */
[----:B---3--:R-:W-:Y:S02]  /*46090*/  STL.64 [R1+0x62e0], R12 ;  /* 0x0062e00c01007387 */ /* 0x008fe40000100a00 */
[----:B------:R-:W2:Y:S02]  /*460a0*/  LDL.64 R22, [R1+0x58] ;  /* 0x0000580001167983 */ /* 0x000ea40000100a00 */
[----:B0-----:R-:W-:-:S02]  /*460b0*/  IMAD.MOV.U32 R15, RZ, RZ, R4 ;  /* 0x000000ffff0f7224 */ /* 0x001fc400078e0004 */
[----:B------:R-:W-:Y:S01]  /*460c0*/  IMAD.MOV.U32 R14, RZ, RZ, R5 ;  /* 0x000000ffff0e7224 */ /* 0x000fe200078e0005 */
[----:B--2---:R-:W-:Y:S01]  /*460d0*/  STL.64 [R1+0x62b0], R22 ;  /* 0x0062b01601007387 */ /* 0x004fe20000100a00 */
[----:B------:R0:W-:Y:S02]  /*460e0*/  STL.64 [R1+0x6290], R6 ;  /* 0x0062900601007387 */ /* 0x0001e40000100a00 */
[----:B------:R-:W2:Y:S02]  /*460f0*/  LDL.LU R4, [R1+0x320] ;  /* 0x0003200001047983 */ /* 0x000ea40000300800 */
[----:B------:R-:W2:Y:S01]  /*46100*/  LDL.LU R5, [R1+0x324] ;  /* 0x0003240001057983 */ /* 0x000ea20000300800 */
[----:B0-----:R-:W3:Y:S01]  /*46110*/  LDL.LU R6, [R1+0x328] ;  /* 0x0003280001067983 */ /* 0x001ee20000300800 */
[----:B------:R-:W3:Y:S02]  /*46120*/  LDL.LU R7, [R1+0x32c] ;  /* 0x00032c0001077983 */ /* 0x000ee40000300800 */
[----:B------:R-:W2:Y:S02]  /*46130*/  LDL.LU R24, [R1+0x520] ;  /* 0x0005200001187983 */ /* 0x000ea40000300800 */
[----:B------:R-:W2:Y:S01]  /*46140*/  LDL.LU R25, [R1+0x524] ;  /* 0x0005240001197983 */ /* 0x000ea20000300800 */
[----:B------:R-:W2:Y:S01]  /*46150*/  LDL.LU R26, [R1+0x528] ;  /* 0x00052800011a7983 */ /* 0x000ea20000300800 */
[----:B------:R-:W2:Y:S03]  /*46160*/  LDL.LU R27, [R1+0x52c] ;  /* 0x00052c00011b7983 */ /* 0x000ea60000300800 */
[----:B--2---:R0:W-:Y:S01]  /*46170*/  STL.64 [R1+0x62c0], R26 ;  /* 0x0062c01a01007387 */ /* 0x0041e20000100a00 */
[----:B------:R-:W-:Y:S02]  /*46180*/  STL.64 [R1+0x62b8], R24 ;  /* 0x0062b81801007387 */ /* 0x000fe40000100a00 */
[----:B0-----:R-:W-:-:S02]  /*46190*/  IMAD.MOV.U32 R26, RZ, RZ, R21 ;  /* 0x000000ffff1a7224 */ /* 0x001fc400078e0015 */
[----:B------:R-:W-:-:S05]  /*461a0*/  IMAD.MOV.U32 R27, RZ, RZ, R20 ;  /* 0x000000ffff1b7224 */ /* 0x000fca00078e0014 */
[----:B------:R0:W-:Y:S04]  /*461b0*/  STL.64 [R1+0x62d0], R26 ;  /* 0x0062d01a01007387 */ /* 0x0001e80000100a00 */
[----:B0-----:R-:W2:Y:S04]  /*461c0*/  LDL.64 R26, [R1+0x88] ;  /* 0x00008800011a7983 */ /* 0x001ea80000100a00 */
[----:B--2---:R0:W-:Y:S01]  /*461d0*/  STL.64 [R1+0x62f0], R26 ;  /* 0x0062f01a01007387 */ /* 0x0041e20000100a00 */
[----:B------:R-:W2:Y:S02]  /*461e0*/  LDL.LU R24, [R1+0x550] ;  /* 0x0005500001187983 */ /* 0x000ea40000300800 */
[----:B------:R-:W2:Y:S01]  /*461f0*/  LDL.LU R25, [R1+0x554] ;  /* 0x0005540001197983 */ /* 0x000ea20000300800 */
[----:B0-----:R-:W2:Y:S01]  /*46200*/  LDL.LU R26, [R1+0x558] ;  /* 0x00055800011a7983 */ /* 0x001ea20000300800 */
[----:B------:R-:W2:Y:S02]  /*46210*/  LDL.LU R27, [R1+0x55c] ;  /* 0x00055c00011b7983 */ /* 0x000ea40000300800 */
[----:B------:R-:W3:Y:S01]  /*46220*/  LDL.64 R22, [R1+0x68] ;  /* 0x0000680001167983 */ /* 0x000ee20000100a00 */
[C---:B--2---:R-:W-:Y:S01]  /*46230*/  HMMA.16816.F32 R12, R16.reuse, R14, R24 ;  /* 0x0000000e100c723c */ /* 0x044fe20000001818 */
[----:B---3--:R0:W-:Y:S01]  /*46240*/  STL.64 [R1+0x62c8], R22 ;  /* 0x0062c81601007387 */ /* 0x0081e20000100a00 */
[----:B------:R-:W2:Y:S02]  /*46250*/  LDL.LU R20, [R1+0x530] ;  /* 0x0005300001147983 */ /* 0x000ea40000300800 */
[----:B------:R-:W2:Y:S01]  /*46260*/  LDL.LU R21, [R1+0x534] ;  /* 0x0005340001157983 */ /* 0x000ea20000300800 */
[----:B0-----:R-:W2:Y:S01]  /*46270*/  LDL.LU R22, [R1+0x538] ;  /* 0x0005380001167983 */ /* 0x001ea20000300800 */
[----:B------:R-:W2:Y:S02]  /*46280*/  LDL.LU R23, [R1+0x53c] ;  /* 0x00053c0001177983 */ /* 0x000ea40000300800 */
[----:B------:R-:W-:Y:S02]  /*46290*/  STL.64 [R1+0x62a8], R6 ;  /* 0x0062a80601007387 */ /* 0x000fe40000100a00 */
[----:B------:R0:W-:Y:S02]  /*462a0*/  STL.64 [R1+0x62a0], R4 ;  /* 0x0062a00401007387 */ /* 0x0001e40000100a00 */
[----:B0-----:R-:W3:Y:S01]  /*462b0*/  LDL.LU R4, [R1+0x510] ;  /* 0x0005100001047983 */ /* 0x001ee20000300800 */
[----:B------:R-:W3:Y:S02]  /*462c0*/  LDL.LU R5, [R1+0x514] ;  /* 0x0005140001057983 */ /* 0x000ee40000300800 */
[----:B------:R-:W3:Y:S02]  /*462d0*/  LDL.LU R6, [R1+0x518] ;  /* 0x0005180001067983 */ /* 0x000ee40000300800 */
[----:B------:R-:W3:Y:S01]  /*462e0*/  LDL.LU R7, [R1+0x51c] ;  /* 0x00051c0001077983 */ /* 0x000ee20000300800 */
[----:B------:R-:W2:Y:S05]  /*462f0*/  LDL.LU.64 R26, [R1+0x62f0] ;  /* 0x0062f000011a7983 */ /* 0x000eaa0000300a00 */
[----:B------:R-:W-:Y:S02]  /*46300*/  STL.64 [R1+0x560], R12 ;  /* 0x0005600c01007387 */ /* 0x000fe40000100a00 */
[----:B------:R0:W-:Y:S02]  /*46310*/  STL.64 [R1+0x568], R14 ;  /* 0x0005680e01007387 */ /* 0x0001e40000100a00 */
[----:B0-----:R-:W2:Y:S01]  /*46320*/  LDL.LU.64 R14, [R1+0x62e8] ;  /* 0x0062e800010e7983 */ /* 0x001ea20000300a00 */
[----:B------:R-:W2:Y:S02]  /*46330*/  LDL.LU.64 R12, [R1+0x62e0] ;  /* 0x0062e000010c7983 */ /* 0x000ea40000300a00 */
        /* <DEDUP_REMOVED lines=28> */
[----:B------:R-:W3:Y:S01]  /*46500*/  LDL.LU.64 R22, [R1+0x62c8] ;  /* 0x0062c80001167983 */ /* 0x000ee20000300a00 */
[----:B------:R-:W-:Y:S02]  /*46510*/  STL.64 [R1+0x540], R24 ;  /* 0x0005401801007387 */ /* 0x000fe40000100a00 */
        /* <DEDUP_REMOVED lines=8> */
[----:B0-----:R-:W-:Y:S02]  /*465a0*/  IMAD.MOV.U32 R25, RZ, RZ, R22 ;  /* 0x000000ffff197224 */ /* 0x001fe400078e0016 */
[----:B------:R-:W-:Y:S02]  /*465b0*/  IMAD.MOV.U32 R24, RZ, RZ, R23 ;  /* 0x000000ffff187224 */ /* 0x000fe400078e0017 */
[----:B------:R-:W3:Y:S01]  /*465c0*/  LDL.LU.64 R22, [R1+0x62b0] ;  /* 0x0062b00001167983 */ /* 0x000ee20000300a00 */
[----:B----4-:R-:W-:Y:S02]  /*465d0*/  IMAD.MOV.U32 R10, RZ, RZ, R2 ;  /* 0x000000ffff0a7224 */ /* 0x010fe400078e0002 */
[----:B------:R-:W-:Y:S01]  /*465e0*/  IMAD.MOV.U32 R11, RZ, RZ, R0 ;  /* 0x000000ffff0b7224 */ /* 0x000fe200078e0000 */
[----:B---3--:R-:W-:Y:S01]  /*465f0*/  HMMA.16816.F32 R4, R16, R22, R4 ;  /* 0x000000161004723c */ /* 0x008fe20000001804 */
[----:B------:R-:W-:-:S02]  /*46600*/  IMAD.MOV.U32 R2, RZ, RZ, R22 ;  /* 0x000000ffff027224 */ /* 0x000fc400078e0016 */
[----:B------:R-:W-:Y:S11]  /*46610*/  IMAD.MOV.U32 R0, RZ, RZ, R23 ;  /* 0x000000ffff007224 */ /* 0x000ff600078e0017 */
[----:B------:R-:W-:Y:S09]  /*46620*/  @!UPT UIADD3 URZ, URZ, URZ, URZ ;  /* 0x0000003f3f3ff290 */ /* 0x000ff2000fffe03f */
[----:B------:R-:W-:Y:S01]  /*46630*/  STL.64 [R1+0x520], R4 ;  /* 0x0005200401007387 */ /* 0x000fe20000100a00 */
[----:B------:R0:W-:Y:S03]  /*46640*/  STL.64 [R1+0x528], R6 ;  /* 0x0005280601007387 */ /* 0x0001e60000100a00 */
[----:B0-----:R-:W3:Y:S01]  /*46650*/  LDL.LU.64 R6, [R1+0x62a8] ;  /* 0x0062a80001067983 */ /* 0x001ee20000300a00 */
[----:B------:R-:W3:Y:S02]  /*46660*/  LDL.LU.64 R4, [R1+0x62a0] ;  /* 0x0062a00001047983 */ /* 0x000ee40000300a00 */
[----:B------:R-:W3:Y:S02]  /*46670*/  LDL.LU.64 R22, [R1+0x6298] ;  /* 0x0062980001167983 */ /* 0x000ee40000300a00 */
[----:B---3--:R-:W-:Y:S01]  /*46680*/  HMMA.16816.F32 R16, R16, R22, R4 ;  /* 0x000000161010723c */ /* 0x008fe20000001804 */
[----:B------:R-:W3:Y:S06]  /*46690*/  LDL.LU.64 R6, [R1+0x6290] ;  /* 0x0062900001067983 */ /* 0x000eec0000300a00 */
[----:B------:R-:W-:-:S02]  /*466a0*/  IMAD.MOV.U32 R5, RZ, RZ, R22 ;  /* 0x000000ffff057224 */ /* 0x000fc400078e0016 */
[----:B------:R-:W-:Y:S11]  /*466b0*/  IMAD.MOV.U32 R4, RZ, RZ, R23 ;  /* 0x000000ffff047224 */ /* 0x000ff600078e0017 */
[----:B------:R-:W-:Y:S03]  /*466c0*/  @!UPT UIADD3 URZ, URZ, URZ, URZ ;  /* 0x0000003f3f3ff290 */ /* 0x000fe6000fffe03f */
[----:B------:R0:W-:Y:S01]  /*466d0*/  STL.64 [R1+0x320], R16 ;  /* 0x0003201001007387 */ /* 0x0001e20000100a00 */
[----:B------:R1:W-:Y:S02]  /*466e0*/  STL.64 [R1+0x328], R18 ;  /* 0x0003281201007387 */ /* 0x0003e40000100a00 */
[----:B------:R-:W2:Y:S02]  /*466f0*/  LDL.LU.64 R22, [R1+0x6288] ;  /* 0x0062880001167983 */ /* 0x000ea40000300a00 */
[----:B------:R-:W2:Y:S01]  /*46700*/  LDL.LU.64 R20, [R1+0x6280] ;  /* 0x0062800001147983 */ /* 0x000ea20000300a00 */
[----:B0-----:R-:W4:Y:S01]  /*46710*/  LDL.LU R16, [R1+0x1e0] ;  /* 0x0001e00001107983 */ /* 0x001f220000300800 */
[----:B------:R-:W4:Y:S02]  /*46720*/  LDL.LU R17, [R1+0x1e4] ;  /* 0x0001e40001117983 */ /* 0x000f240000300800 */
[----:B-1----:R-:W4:Y:S02]  /*46730*/  LDL.LU R18, [R1+0x1e8] ;  /* 0x0001e80001127983 */ /* 0x002f240000300800 */
[----:B------:R-:W4:Y:S01]  /*46740*/  LDL.LU R19, [R1+0x1ec] ;  /* 0x0001ec0001137983 */ /* 0x000f220000300800 */
[C---:B--2---:R-:W-:Y:S01]  /*46750*/  HMMA.16816.F32 R8, R20.reuse, R10, R12 ;  /* 0x0000000a1408723c */ /* 0x044fe2000000180c */
[----:B------:R-:W2:Y:S01]  /*46760*/  LDL.LU.64 R14, [R1+0x6278] ;  /* 0x00627800010e7983 */ /* 0x000ea20000300a00 */
[----:B------:R-:W2:Y:S11]  /*46770*/  LDL.LU.64 R12, [R1+0x6270] ;  /* 0x00627000010c7983 */ /* 0x000eb60000300a00 */
[----:B------:R-:W-:Y:S10]  /*46780*/  @!UPT UIADD3 URZ, URZ, URZ, URZ ;  /* 0x0000003f3f3ff290 */ /* 0x000ff4000fffe03f */
        /* <DEDUP_REMOVED lines=16> */
[----:B0-----:R-:W2:Y:S01]  /*46890*/  LDL.LU.64 R10, [R1+0x6238] ;  /* 0x00623800010a7983 */ /* 0x001ea20000300a00 */
[----:B------:R-:W2:Y:S02]  /*468a0*/  LDL.LU.64 R8, [R1+0x6230] ;  /* 0x0062300001087983 */ /* 0x000ea40000300a00 */
[C---:B--2---:R-:W-:Y:S11]  /*468b0*/  HMMA.16816.F32 R8, R20.reuse, R14, R8 ;  /* 0x0000000e1408723c */ /* 0x044ff60000001808 */
[----:B------:R-:W-:Y:S11]  /*468c0*/  @!UPT UIADD3 URZ, URZ, URZ, URZ ;  /* 0x0000003f3f3ff290 */ /* 0x000ff6000fffe03f */
[----:B------:R-:W-:Y:S01]  /*468d0*/  @!UPT UIADD3 URZ, URZ, URZ, URZ ;  /* 0x0000003f3f3ff290 */ /* 0x000fe2000fffe03f */
[----:B------:R-:W-:Y:S01]  /*468e0*/  STL.64 [R1+0x1f0], R8 ;  /* 0x0001f00801007387 */ /* 0x000fe20000100a00 */
[----:B------:R0:W-:Y:S03]  /*468f0*/  STL.64 [R1+0x1f8], R10 ;  /* 0x0001f80a01007387 */ /* 0x0001e60000100a00 */
[----:B0-----:R-:W4:Y:S01]  /*46900*/  LDL.LU.64 R10, [R1+0x6228] ;  /* 0x00622800010a7983 */ /* 0x001f220000300a00 */
[----:B------:R-:W2:Y:S02]  /*46910*/  LDL.LU.64 R8, [R1+0x6220] ;  /* 0x0062200001087983 */ /* 0x000ea40000300a00 */
[----:B------:R-:W-:Y:S01]  /*46920*/  STL.64 [R1+0x61a0], R14 ;  /* 0x0061a00e01007387 */ /* 0x000fe20000100a00 */
[----:B----4-:R-:W-:Y:S11]  /*46930*/  HMMA.16816.F32 R16, R20, R10, R16 ;  /* 0x0000000a1410723c */ /* 0x010ff60000001810 */
[----:B------:R-:W-:Y:S11]  /*46940*/  @!UPT UIADD3 URZ, URZ, URZ, URZ ;  /* 0x0000003f3f3ff290 */ /* 0x000ff6000fffe03f */
[----:B------:R-:W-:Y:S01]  /*46950*/  @!UPT UIADD3 URZ, URZ, URZ, URZ ;  /* 0x0000003f3f3ff290 */ /* 0x000fe2000fffe03f */
[----:B------:R-:W-:Y:S01]  /*46960*/  STL.64 [R1+0x1e0], R16 ;  /* 0x0001e01001007387 */ /* 0x000fe20000100a00 */
[----:B------:R0:W-:Y:S02]  /*46970*/  STL.64 [R1+0x1e8], R18 ;  /* 0x0001e81201007387 */ /* 0x0001e40000100a00 */
[----:B0-----:R-:W-:Y:S02]  /*46980*/  IMAD.MOV.U32 R18, RZ, RZ, R25 ;  /* 0x000000ffff127224 */ /* 0x001fe400078e0019 */
[----:B------:R-:W-:-:S05]  /*46990*/  IMAD.MOV.U32 R19, RZ, RZ, R24 ;  /* 0x000000ffff137224 */ /* 0x000fca00078e0018 */
[----:B------:R0:W-:Y:S04]  /*469a0*/  STL.64 [R1+0x6168], R18 ;  /* 0x0061681201007387 */ /* 0x0001e80000100a00 */
[----:B0-----:R-:W4:Y:S04]  /*469b0*/  LDL.64 R18, [R1+0x78] ;  /* 0x0000780001127983 */ /* 0x001f280000100a00 */
[----:B----4-:R0:W-:Y:S02]  /*469c0*/  STL.64 [R1+0x6180], R18 ;  /* 0x0061801201007387 */ /* 0x0101e40000100a00 */
[----:B0-----:R-:W-:-:S02]  /*469d0*/  IMAD.MOV.U32 R18, RZ, RZ, R13 ;  /* 0x000000ffff127224 */ /* 0x001fc400078e000d */
[----:B------:R-:W-:-:S05]  /*469e0*/  IMAD.MOV.U32 R19, RZ, RZ, R12 ;  /* 0x000000ffff137224 */ /* 0x000fca00078e000c */
[----:B------:R-:W-:Y:S01]  /*469f0*/  STL.64 [R1+0x6198], R18 ;  /* 0x0061981201007387 */ /* 0x000fe20000100a00 */
[----:B------:R-:W4:Y:S02]  /*46a00*/  LDL.LU R24, [R1+0x150] ;  /* 0x0001500001187983 */ /* 0x000f240000300800 */
[----:B------:R-:W4:Y:S02]  /*46a10*/  LDL.LU R25, [R1+0x154] ;  /* 0x0001540001197983 */ /* 0x000f240000300800 */
[----:B------:R-:W2:Y:S01]  /*46a20*/  LDL.LU R26, [R1+0x158] ;  /* 0x00015800011a7983 */ /* 0x000ea20000300800 */
[----:B------:R-:W2:Y:S01]  /*46a30*/  LDL.LU R27, [R1+0x15c] ;  /* 0x00015c00011b7983 */ /* 0x000ea20000300800 */
[----:B------:R-:W2:Y:S02]  /*46a40*/  LDL.LU R12, [R1+0x180] ;  /* 0x00018000010c7983 */ /* 0x000ea40000300800 */
[----:B------:R-:W2:Y:S02]  /*46a50*/  LDL.LU R13, [R1+0x184] ;  /* 0x00018400010d7983 */ /* 0x000ea40000300800 */
[----:B------:R-:W2:Y:S01]  /*46a60*/  LDL.LU R14, [R1+0x188] ;  /* 0x00018800010e7983 */ /* 0x000ea20000300800 */
[----:B------:R-:W2:Y:S04]  /*46a70*/  LDL.LU R15, [R1+0x18c] ;  /* 0x00018c00010f7983 */ /* 0x000ea80000300800 */
[----:B--2---:R3:W-:Y:S01]  /*46a80*/  STL.64 [R1+0x61b0], R14 ;  /* 0x0061b00e01007387 */ /* 0x0047e20000100a00 */
[----:B------:R-:W-:Y:S02]  /*46a90*/  STL.64 [R1+0x61a8], R12 ;  /* 0x0061a80c01007387 */ /* 0x000fe40000100a00 */
[----:B---3--:R-:W-:-:S02]  /*46aa0*/  IMAD.MOV.U32 R14, RZ, RZ, R6 ;  /* 0x000000ffff0e7224 */ /* 0x008fc400078e0006 */
[----:B------:R-:W-:Y:S01]  /*46ab0*/  IMAD.MOV.U32 R15, RZ, RZ, R7 ;  /* 0x000000ffff0f7224 */ /* 0x000fe200078e0007 */
[----:B------:R-:W2:Y:S01]  /*46ac0*/  LDL.LU R6, [R1+0x6218] ;  /* 0x0062180001067983 */ /* 0x000ea20000300800 */
[----:B------:R-:W2:Y:S03]  /*46ad0*/  LDL.LU R7, [R1+0x6214] ;  /* 0x0062140001077983 */ /* 0x000ea60000300800 */
[----:B------:R0:W-:Y:S04]  /*46ae0*/  STL.64 [R1+0x61c0], R14 ;  /* 0x0061c00e01007387 */ /* 0x0001e80000100a00 */
[----:B0-----:R-:W3:Y:S04]  /*46af0*/  LDL.64 R14, [R1+0xb8] ;  /* 0x0000b800010e7983 */ /* 0x001ee80000100a00 */
[----:B---3--:R0:W-:Y:S02]  /*46b00*/  STL.64 [R1+0x61d8], R14 ;  /* 0x0061d80e01007387 */ /* 0x0081e40000100a00 */
[----:B0-----:R-:W-:-:S02]  /*46b10*/  IMAD.MOV.U32 R14, RZ, RZ, R9 ;  /* 0x000000ffff0e7224 */ /* 0x001fc400078e0009 */
[----:B------:R-:W-:Y:S01]  /*46b20*/  IMAD.MOV.U32 R15, RZ, RZ, R29 ;  /* 0x000000ffff0f7224 */ /* 0x000fe200078e001d */
[----:B------:R-:W3:Y:S04]  /*46b30*/  LDL.LU R9, [R1+0x6210] ;  /* 0x0062100001097983 */ /* 0x000ee80000300800 */
[----:B------:R-:W-:Y:S01]  /*46b40*/  STL.64 [R1+0x61f0], R14 ;  /* 0x0061f00e01007387 */ /* 0x000fe20000100a00 */
[----:B------:R-:W2:Y:S03]  /*46b50*/  LDL.64 R18, [R1+0x98] ;  /* 0x0000980001127983 */ /* 0x000ea60000100a00 */
[----:B--2---:R0:W-:Y:S01]  /*46b60*/  STL.64 [R1+0x61b8], R18 ;  /* 0x0061b81201007387 */ /* 0x0041e20000100a00 */
[----:B------:R-:W2:Y:S02]  /*46b70*/  LDL.LU R16, [R1+0x190] ;  /* 0x0001900001107983 */ /* 0x000ea40000300800 */
[----:B------:R-:W2:Y:S01]  /*46b80*/  LDL.LU R17, [R1+0x194] ;  /* 0x0001940001117983 */ /* 0x000ea20000300800 */
[----:B0-----:R-:W2:Y:S01]  /*46b90*/  LDL.LU R18, [R1+0x198] ;  /* 0x0001980001127983 */ /* 0x001ea20000300800 */
[----:B------:R-:W2:Y:S02]  /*46ba0*/  LDL.LU R19, [R1+0x19c] ;  /* 0x00019c0001137983 */ /* 0x000ea40000300800 */
[----:B------:R-:W-:-:S02]  /*46bb0*/  IMAD.MOV.U32 R14, RZ, RZ, R8 ;  /* 0x000000ffff0e7224 */ /* 0x000fc400078e0008 */
[----:B------:R-:W-:-:S05]  /*46bc0*/  IMAD.MOV.U32 R15, RZ, RZ, R3 ;  /* 0x000000ffff0f7224 */ /* 0x000fca00078e0003 */
[----:B------:R-:W-:Y:S04]  /*46bd0*/  STL.64 [R1+0x6208], R14 ;  /* 0x0062080e01007387 */ /* 0x000fe80000100a00 */
[----:B--2---:R-:W-:Y:S01]  /*46be0*/  STL.64 [R1+0x61d0], R18 ;  /* 0x0061d01201007387 */ /* 0x004fe20000100a00 */
[----:B------:R0:W-:Y:S03]  /*46bf0*/  STL.64 [R1+0x61c8], R16 ;  /* 0x0061c81001007387 */ /* 0x0001e60000100a00 */
        /* <DEDUP_REMOVED lines=8> */
[----:B--2---:R-:W-:Y:S01]  /*46c80*/  STL.64 [R1+0x61e8], R18 ;  /* 0x0061e81201007387 */ /* 0x004fe20000100a00 */
[----:B------:R0:W-:Y:S03]  /*46c90*/  STL.64 [R1+0x61e0], R16 ;  /* 0x0061e01001007387 */ /* 0x0001e60000100a00 */
[----:B0-----:R-:W2:Y:S01]  /*46ca0*/  LDL.LU R16, [R1+0x1b0] ;  /* 0x0001b00001107983 */ /* 0x001ea20000300800 */
[----:B------:R-:W2:Y:S02]  /*46cb0*/  LDL.LU R17, [R1+0x1b4] ;  /* 0x0001b40001117983 */ /* 0x000ea40000300800 */
[----:B------:R-:W2:Y:S02]  /*46cc0*/  LDL.LU R18, [R1+0x1b8] ;  /* 0x0001b80001127983 */ /* 0x000ea40000300800 */
[----:B------:R-:W2:Y:S02]  /*46cd0*/  LDL.LU R19, [R1+0x1bc] ;  /* 0x0001bc0001137983 */ /* 0x000ea40000300800 */
[----:B--2---:R-:W-:Y:S01]  /*46ce0*/  STL.64 [R1+0x6200], R18 ;  /* 0x0062001201007387 */ /* 0x004fe20000100a00 */
[----:B------:R0:W-:Y:S03]  /*46cf0*/  STL.64 [R1+0x61f8], R16 ;  /* 0x0061f81001007387 */ /* 0x0001e60000100a00 */
[----:B0-----:R-:W2:Y:S01]  /*46d00*/  LDL.LU R16, [R1+0x1c0] ;  /* 0x0001c00001107983 */ /* 0x001ea20000300800 */
[----:B------:R-:W2:Y:S02]  /*46d10*/  LDL.LU R17, [R1+0x1c4] ;  /* 0x0001c40001117983 */ /* 0x000ea40000300800 */
[----:B------:R-:W2:Y:S02]  /*46d20*/  LDL.LU R18, [R1+0x1c8] ;  /* 0x0001c80001127983 */ /* 0x000ea40000300800 */
[----:B------:R-:W2:Y:S01]  /*46d30*/  LDL.LU R19, [R1+0x1cc] ;  /* 0x0001cc0001137983 */ /* 0x000ea20000300800 */
[----:B------:R-:W-:Y:S01]  /*46d40*/  STL.64 [R1+0x6178], R26 ;  /* 0x0061781a01007387 */ /* 0x000fe20000100a00 */
[----:B----4-:R0:W-:Y:S03]  /*46d50*/  STL.64 [R1+0x6170], R24 ;  /* 0x0061701801007387 */ /* 0x0101e60000100a00 */
[----:B0-----:R-:W4:Y:S01]  /*46d60*/  LDL.LU R24, [R1+0x160] ;  /* 0x0001600001187983 */ /* 0x001f220000300800 */
[----:B------:R-:W4:Y:S02]  /*46d70*/  LDL.LU R25, [R1+0x164] ;  /* 0x0001640001197983 */ /* 0x000f240000300800 */
[----:B------:R-:W2:Y:S02]  /*46d80*/  LDL.LU R26, [R1+0x168] ;  /* 0x00016800011a7983 */ /* 0x000ea40000300800 */
[----:B------:R-:W2:Y:S01]  /*46d90*/  LDL.LU R27, [R1+0x16c] ;  /* 0x00016c00011b7983 */ /* 0x000ea20000300800 */
[C---:B---3--:R-:W-:Y:S01]  /*46da0*/  HMMA.16816.F32 R12, R20.reuse, R6, R12 ;  /* 0x00000006140c723c */ /* 0x048fe2000000180c */
[----:B--2---:R-:W-:Y:S01]  /*46db0*/  STL.64 [R1+0x6190], R26 ;  /* 0x0061901a01007387 */ /* 0x004fe20000100a00 */
[----:B----4-:R0:W-:Y:S03]  /*46dc0*/  STL.64 [R1+0x6188], R24 ;  /* 0x0061881801007387 */ /* 0x0101e60000100a00 */
[----:B0-----:R-:W2:Y:S01]  /*46dd0*/  LDL.LU R24, [R1+0x170] ;  /* 0x0001700001187983 */ /* 0x001ea20000300800 */
[----:B------:R-:W2:Y:S02]  /*46de0*/  LDL.LU R25, [R1+0x174] ;  /* 0x0001740001197983 */ /* 0x000ea40000300800 */
[----:B------:R-:W2:Y:S02]  /*46df0*/  LDL.LU R26, [R1+0x178] ;  /* 0x00017800011a7983 */ /* 0x000ea40000300800 */
[----:B------:R-:W2:Y:S01]  /*46e00*/  LDL.LU R27, [R1+0x17c] ;  /* 0x00017c00011b7983 */ /* 0x000ea20000300800 */
[----:B------:R-:W-:Y:S01]  /*46e10*/  STL.64 [R1+0x6110], R10 ;  /* 0x0061100a01007387 */ /* 0x000fe20000100a00 */
[----:B------:R0:W-:Y:S02]  /*46e20*/  STL [R1+0x6108], R9 ;  /* 0x0061080901007387 */ /* 0x0001e40000100800 */
[----:B------:R-:W3:Y:S01]  /*46e30*/  LDL.LU R8, [R1+0x140] ;  /* 0x0001400001087983 */ /* 0x000ee20000300800 */
[----:B0-----:R-:W3:Y:S01]  /*46e40*/  LDL.LU R9, [R1+0x144] ;  /* 0x0001440001097983 */ /* 0x001ee20000300800 */
[----:B------:R-:W3:Y:S02]  /*46e50*/  LDL.LU R10, [R1+0x148] ;  /* 0x00014800010a7983 */ /* 0x000ee40000300800 */
[----:B------:R-:W3:Y:S05]  /*46e60*/  LDL.LU R11, [R1+0x14c] ;  /* 0x00014c00010b7983 */ /* 0x000eea0000300800 */
[----:B------:R-:W-:Y:S01]  /*46e70*/  STL.64 [R1+0x1d0], R12 ;  /* 0x0001d00c01007387 */ /* 0x000fe20000100a00 */
[----:B------:R0:W-:Y:S04]  /*46e80*/  STL.64 [R1+0x1d8], R14 ;  /* 0x0001d80e01007387 */ /* 0x0001e80000100a00 */
[----:B0-----:R-:W4:Y:S01]  /*46e90*/  LDL.LU.64 R14, [R1+0x6208] ;  /* 0x00620800010e7983 */ /* 0x001f220000300a00 */
[----:B------:R-:W-:Y:S01]  /*46ea0*/  STL.64 [R1+0x6100], R6 ;  /* 0x0061000601007387 */ /* 0x000fe20000100a00 */
[C---:B----4-:R-:W-:Y:S02]  /*46eb0*/  HMMA.16816.F32 R12, R20.reuse, R14, R16 ;  /* 0x0000000e140c723c */ /* 0x050fe40000001810 */
[----:B------:R-:W4:Y:S01]  /*46ec0*/  LDL.LU.64 R18, [R1+0x6200] ;  /* 0x0062000001127983 */ /* 0x000f220000300a00 */
[----:B------:R-:W4:Y:S11]  /*46ed0*/  LDL.LU.64 R16, [R1+0x61f8] ;  /* 0x0061f80001107983 */ /* 0x000f360000300a00 */
[----:B------:R-:W-:Y:S09]  /*46ee0*/  @!UPT UIADD3 URZ, URZ, URZ, URZ ;  /* 0x0000003f3f3ff290 */ /* 0x000ff2000fffe03f */
[----:B------:R-:W-:Y:S01]  /*46ef0*/  STL.64 [R1+0x1c0], R12 ;  /* 0x0001c00c01007387 */ /* 0x000fe20000100a00 */
[----:B------:R0:W-:Y:S03]  /*46f00*/  STL.64 [R1+0x1c8], R14 ;  /* 0x0001c80e01007387 */ /* 0x0001e60000100a00 */
[----:B0-----:R-:W4:Y:S02]  /*46f10*/  LDL.LU.64 R14, [R1+0x61f0] ;  /* 0x0061f000010e7983 */ /* 0x001f240000300a00 */
[C---:B----4-:R-:W-:Y:S02]  /*46f20*/  HMMA.16816.F32 R12, R20.reuse, R14, R16 ;  /* 0x0000000e140c723c */ /* 0x050fe40000001810 */
[----:B------:R-:W4:Y:S01]  /*46f30*/  LDL.LU.64 R18, [R1+0x61e8] ;  /* 0x0061e80001127983 */ /* 0x000f220000300a00 */
[----:B------:R-:W4:Y:S11]  /*46f40*/  LDL.LU.64 R16, [R1+0x61e0] ;  /* 0x0061e00001107983 */ /* 0x000f360000300a00 */
[----:B------:R-:W-:Y:S09]  /*46f50*/  @!UPT UIADD3 URZ, URZ, URZ, URZ ;  /* 0x0000003f3f3ff290 */ /* 0x000ff2000fffe03f */
[----:B------:R-:W-:Y:S01]  /*46f60*/  STL.64 [R1+0x1b0], R12 ;  /* 0x0001b00c01007387 */ /* 0x000fe20000100a00 */
[----:B------:R0:W-:Y:S03]  /*46f70*/  STL.64 [R1+0x1b8], R14 ;  /* 0x0001b80e01007387 */ /* 0x0001e60000100a00 */
[----:B0-----:R-:W4:Y:S01]  /*46f80*/  LDL.LU.64 R14, [R1+0x61d8] ;  /* 0x0061d800010e7983 */ /* 0x001f220000300a00 */
[----:B------:R-:W-:Y:S02]  /*46f90*/  IMAD.MOV.U32 R6, RZ, RZ, R2 ;  /* 0x000000ffff067224 */ /* 0x000fe400078e0002 */
[----:B------:R-:W-:Y:S01]  /*46fa0*/  IMAD.MOV.U32 R7, RZ, RZ, R0 ;  /* 0x000000ffff077224 */ /* 0x000fe200078e0000 */
[C---:B----4-:R-:W-:Y:S01]  /*46fb0*/  HMMA.16816.F32 R16, R20.reuse, R14, R16 ;  /* 0x0000000e1410723c */ /* 0x050fe20000001810 */
[----:B------:R-:W-:Y:S02]  /*46fc0*/  IMAD.MOV.U32 R2, RZ, RZ, R14 ;  /* 0x000000ffff027224 */ /* 0x000fe400078e000e */
[----:B------:R-:W-:Y:S11]  /*46fd0*/  IMAD.MOV.U32 R0, RZ, RZ, R15 ;  /* 0x000000ffff007224 */ /* 0x000ff600078e000f */
[----:B------:R-:W-:Y:S09]  /*46fe0*/  @!UPT UIADD3 URZ, URZ, URZ, URZ ;  /* 0x0000003f3f3ff290 */ /* 0x000ff2000fffe03f */
[----:B------:R-:W-:Y:S01]  /*46ff0*/  STL.64 [R1+0x1a0], R16 ;  /* 0x0001a01001007387 */ /* 0x000fe20000100a00 */
[----:B------:R0:W-:Y:S03]  /*47000*/  STL.64 [R1+0x1a8], R18 ;  /* 0x0001a81201007387 */ /* 0x0001e60000100a00 */
[----:B0-----:R-:W4:Y:S01]  /*47010*/  LDL.LU.64 R18, [R1+0x61d0] ;  /* 0x0061d00001127983 */ /* 0x001f220000300a00 */
[----:B------:R-:W4:Y:S02]  /*47020*/  LDL.LU.64 R16, [R1+0x61c8] ;  /* 0x0061c80001107983 */ /* 0x000f240000300a00 */
[----:B------:R-:W4:Y:S02]  /*47030*/  LDL.LU.64 R14, [R1+0x61c0] ;  /* 0x0061c000010e7983 */ /* 0x000f240000300a00 */
[----:B------:R-:W-:Y:S01]  /*47040*/  STL [R1+0x60d4], R0 ;  /* 0x0060d40001007387 */ /* 0x000fe20000100800 */
[----:B------:R-:W-:Y:S01]  /*47050*/  STL [R1+0x60d0], R2 ;  /* 0x0060d00201007387 */ /* 0x000fe20000100800 */
[C---:B----4-:R-:W-:Y:S03]  /*47060*/  HMMA.16816.F32 R12, R20.reuse, R14, R16 ;  /* 0x0000000e140c723c */ /* 0x050fe60000001810 */
[----:B------:R-:W4:Y:S11]  /*47070*/  LDL.LU.64 R18, [R1+0x61b8] ;  /* 0x0061b80001127983 */ /* 0x000f360000300a00 */
[----:B------:R-:W-:Y:S09]  /*47080*/  @!UPT UIADD3 URZ, URZ, URZ, URZ ;  /* 0x0000003f3f3ff290 */ /* 0x000ff2000fffe03f */
[----:B------:R-:W-:Y:S01]  /*47090*/  STL.64 [R1+0x190], R12 ;  /* 0x0001900c01007387 */ /* 0x000fe20000100a00 */
[----:B------:R0:W-:Y:S03]  /*470a0*/  STL.64 [R1+0x198], R14 ;  /* 0x0001980e01007387 */ /* 0x0001e60000100a00 */
[----:B0-----:R-:W2:Y:S01]  /*470b0*/  LDL.LU.64 R14, [R1+0x61b0] ;  /* 0x0061b000010e7983 */ /* 0x001ea20000300a00 */
[----:B------:R-:W2:Y:S02]  /*470c0*/  LDL.LU.64 R12, [R1+0x61a8] ;  /* 0x0061a800010c7983 */ /* 0x000ea40000300a00 */
[----:B----4-:R-:W-:Y:S01]  /*470d0*/  IMAD.MOV.U32 R3, RZ, RZ, R19 ;  /* 0x000000ffff037224 */ /* 0x010fe200078e0013 */
[C---:B--2---:R-:W-:Y:S11]  /*470e0*/  HMMA.16816.F32 R12, R20.reuse, R18, R12 ;  /* 0x00000012140c723c */ /* 0x044ff6000000180c */
[----:B------:R-:W-:Y:S11]  /*470f0*/  @!UPT UIADD3 URZ, URZ, URZ, URZ ;  /* 0x0000003f3f3ff290 */ /* 0x000ff6000fffe03f */
[----:B------:R-:W-:Y:S01]  /*47100*/  @!UPT UIADD3 URZ, URZ, URZ, URZ ;  /* 0x0000003f3f3ff290 */ /* 0x000fe2000fffe03f */
[----:B------:R0:W-:Y:S01]  /*47110*/  STL.64 [R1+0x180], R12 ;  /* 0x0001800c01007387 */ /* 0x0001e20000100a00 */
[----:B------:R1:W-:Y:S02]  /*47120*/  STL.64 [R1+0x188], R14 ;  /* 0x0001880e01007387 */ /* 0x0003e40000100a00 */
[----:B0-----:R-:W-:Y:S01]  /*47130*/  IMAD.MOV.U32 R12, RZ, RZ, R18 ;  /* 0x000000ffff0c7224 */ /* 0x001fe200078e0012 */
[----:B-1----:R-:W2:Y:S01]  /*47140*/  LDL.LU.64 R14, [R1+0x61a0] ;  /* 0x0061a000010e7983 */ /* 0x002ea20000300a00 */
        /* <DEDUP_REMOVED lines=17> */
[----:B--2---:R-:W-:Y:S01]  /*47260*/  STL.64 [R1+0x6120], R14 ;  /* 0x0061200e01007387 */ /* 0x004fe20000100a00 */
[----:B------:R0:W-:Y:S04]  /*47270*/  STL.64 [R1+0x6118], R12 ;  /* 0x0061180c01007387 */ /* 0x0001e80000100a00 */
[----:B0-----:R-:W2:Y:S01]  /*47280*/  LDL.LU R12, [R1+0x500] ;  /* 0x00050000010c7983 */ /* 0x001ea20000300800 */
[----:B------:R-:W2:Y:S02]  /*47290*/  LDL.LU R13, [R1+0x504] ;  /* 0x00050400010d7983 */ /* 0x000ea40000300800 */
[----:B------:R-:W2:Y:S02]  /*472a0*/  LDL.LU R14, [R1+0x508] ;  /* 0x00050800010e7983 */ /* 0x000ea40000300800 */
[----:B------:R-:W2:Y:S01]  /*472b0*/  LDL.LU R15, [R1+0x50c] ;  /* 0x00050c00010f7983 */ /* 0x000ea20000300800 */
[C---:B----4-:R-:W-:Y:S01]  /*472c0*/  HMMA.16816.F32 R16, R20.reuse, R18, R24 ;  /* 0x000000121410723c */ /* 0x050fe20000001818 */
[----:B------:R-:W4:Y:S01]  /*472d0*/  LDL.LU.64 R26, [R1+0x6160] ;  /* 0x00616000011a7983 */ /* 0x000f220000300a00 */
[----:B------:R-:W4:Y:S11]  /*472e0*/  LDL.LU.64 R24, [R1+0x6158] ;  /* 0x0061580001187983 */ /* 0x000f360000300a00 */
[----:B------:R-:W-:Y:S10]  /*472f0*/  @!UPT UIADD3 URZ, URZ, URZ, URZ ;  /* 0x0000003f3f3ff290 */ /* 0x000ff4000fffe03f */
[----:B------:R-:W-:Y:S01]  /*47300*/  STL.64 [R1+0x7a0], R16 ;  /* 0x0007a01001007387 */ /* 0x000fe20000100a00 */
[----:B------:R-:W-:Y:S02]  /*47310*/  STL.64 [R1+0x7a8], R18 ;  /* 0x0007a81201007387 */ /* 0x000fe40000100a00 */
[----:B------:R-:W0:Y:S01]  /*47320*/  LDSM.16.MT88.4 R16, [R28+0x2080] ;  /* 0x002080001c10783b */ /* 0x000e220000004200 */
[----:B--2---:R-:W-:Y:S01]  /*47330*/  HMMA.16816.F32 R12, R20, R6, R12 ;  /* 0x00000006140c723c */ /* 0x004fe2000000180c */
[----:B0-----:R-:W-:Y:S02]  /*47340*/  STL.64 [R1+0x6028], R18 ;  /* 0x0060281201007387 */ /* 0x001fe40000100a00 */
[----:B------:R-:W-:Y:S11]  /*47350*/  STL.64 [R1+0x6020], R16 ;  /* 0x0060201001007387 */ /* 0x000ff60000100a00 */
[----:B------:R-:W-:Y:S09]  /*47360*/  @!UPT UIADD3 URZ, URZ, URZ, URZ ;  /* 0x0000003f3f3ff290 */ /* 0x000ff2000fffe03f */
[----:B------:R-:W-:Y:S02]  /*47370*/  STL.64 [R1+0x510], R12 ;  /* 0x0005100c01007387 */ /* 0x000fe40000100a00 */
[----:B------:R0:W-:Y:S02]  /*47380*/  STL.64 [R1+0x518], R14 ;  /* 0x0005180e01007387 */ /* 0x0001e40000100a00 */
[----:B0-----:R-:W2:Y:S01]  /*47390*/  LDL.64 R14, [R1+0x8] ;  /* 0x00000800010e7983 */ /* 0x001ea20000100a00 */
[----:B------:R-:W-:Y:S02]  /*473a0*/  IMAD.MOV.U32 R18, RZ, RZ, R5 ;  /* 0x000000ffff127224 */ /* 0x000fe400078e0005 */
[----:B------:R-:W-:-:S07]  /*473b0*/  IMAD.MOV.U32 R19, RZ, RZ, R4 ;  /* 0x000000ffff137224 */ /* 0x000fce00078e0004 */
[----:B---3--:R-:W-:Y:S01]  /*473c0*/  HMMA.16816.F32 R4, R20, R18, R8 ;  /* 0x000000121404723c */ /* 0x008fe20000001808 */
[----:B--2---:R0:W-:Y:S11]  /*473d0*/  STL.64 [R1+0x6138], R14 ;  /* 0x0061380e01007387 */ /* 0x0041f60000100a00 */
[----:B------:R-:W-:Y:S11]  /*473e0*/  @!UPT UIADD3 URZ, URZ, URZ, URZ ;  /* 0x0000003f3f3ff290 */ /* 0x000ff6000fffe03f */
[----:B------:R-:W-:Y:S02]  /*473f0*/  STL.64 [R1+0x690], R4 ;  /* 0x0006900401007387 */ /* 0x000fe40000100a00 */
[----:B------:R-:W-:Y:S01]  /*47400*/  STL.64 [R1+0x698], R6 ;  /* 0x0006980601007387 */ /* 0x000fe20000100a00 */
[----:B0-----:R-:W2:Y:S04]  /*47410*/  LDL.64 R14, [R1+0x18] ;  /* 0x00001800010e7983 */ /* 0x001ea80000100a00 */
[----:B--2---:R0:W-:Y:S04]  /*47420*/  STL.64 [R1+0x6150], R14 ;  /* 0x0061500e01007387 */ /* 0x0041e80000100a00 */
[----:B0-----:R-:W4:Y:S01]  /*47430*/  LDL.64 R14, [R1+0x28] ;  /* 0x00002800010e7983 */ /* 0x001f220000100a00 */
[----:B------:R-:W2:Y:S02]  /*47440*/  LDL.LU R8, [R1+0x450] ;  /* 0x0004500001087983 */ /* 0x000ea40000300800 */
[----:B------:R-:W2:Y:S02]  /*47450*/  LDL.LU R9, [R1+0x454] ;  /* 0x0004540001097983 */ /* 0x000ea40000300800 */
[----:B------:R-:W3:Y:S01]  /*47460*/  LDL.LU R10, [R1+0x458] ;  /* 0x00045800010a7983 */ /* 0x000ee20000300800 */
[----:B------:R-:W3:Y:S04]  /*47470*/  LDL.LU R11, [R1+0x45c] ;  /* 0x00045c00010b7983 */ /* 0x000ee80000300800 */
[----:B---3--:R-:W-:Y:S01]  /*47480*/  STL.64 [R1+0x6130], R10 ;  /* 0x0061300a01007387 */ /* 0x008fe20000100a00 */
[----:B--2---:R0:W-:Y:S03]  /*47490*/  STL.64 [R1+0x6128], R8 ;  /* 0x0061280801007387 */ /* 0x0041e60000100a00 */
        /* <DEDUP_REMOVED lines=14> */
[----:B------:R-:W2:Y:S04]  /*47580*/  LDL.64 R22, [R1+0x38] ;  /* 0x0000380001167983 */ /* 0x000ea80000100a00 */
[----:B--2---:R0:W-:Y:S01]  /*47590*/  STL.64 [R1+0x60f8], R22 ;  /* 0x0060f81601007387 */ /* 0x0041e20000100a00 */
[----:B------:R-:W2:Y:S02]  /*475a0*/  LDL.LU R20, [R1+0x430] ;  /* 0x0004300001147983 */ /* 0x000ea40000300800 */
[----:B------:R-:W2:Y:S01]  /*475b0*/  LDL.LU R21, [R1+0x434] ;  /* 0x0004340001157983 */ /* 0x000ea20000300800 */
[----:B0-----:R-:W2:Y:S01]  /*475c0*/  LDL.LU R22, [R1+0x438] ;  /* 0x0004380001167983 */ /* 0x001ea20000300800 */
[----:B------:R-:W2:Y:S02]  /*475d0*/  LDL.LU R23, [R1+0x43c] ;  /* 0x00043c0001177983 */ /* 0x000ea40000300800 */
[----:B------:R0:W-:Y:S02]  /*475e0*/  STL.64 [R1+0x6040], R18 ;  /* 0x0060401201007387 */ /* 0x0001e40000100a00 */
[----:B------:R-:W4:Y:S01]  /*475f0*/  LDL.LU R16, [R1+0x480] ;  /* 0x0004800001107983 */ /* 0x000f220000300800 */
[----:B------:R-:W4:Y:S04]  /*47600*/  LDL.LU R17, [R1+0x484] ;  /* 0x0004840001117983 */ /* 0x000f280000300800 */
[----:B0-----:R-:W4:Y:S01]  /*47610*/  LDL.LU R18, [R1+0x488] ;  /* 0x0004880001127983 */ /* 0x001f220000300800 */
[----:B------:R-:W4:Y:S02]  /*47620*/  LDL.LU R19, [R1+0x48c] ;  /* 0x00048c0001137983 */ /* 0x000f240000300800 */
[C---:B----4-:R-:W-:Y:S11]  /*47630*/  HMMA.16816.F32 R16, R24.reuse, R14, R16 ;  /* 0x0000000e1810723c */ /* 0x050ff60000001810 */
[----:B------:R-:W-:Y:S11]  /*47640*/  @!UPT UIADD3 URZ, URZ, URZ, URZ ;  /* 0x0000003f3f3ff290 */ /* 0x000ff6000fffe03f */
[----:B------:R-:W-:Y:S01]  /*47650*/  @!UPT UIADD3 URZ, URZ, URZ, URZ ;  /* 0x0000003f3f3ff290 */ /* 0x000fe2000fffe03f */
[----:B------:R0:W-:Y:S01]  /*47660*/  STL.64 [R1+0x480], R16 ;  /* 0x0004801001007387 */ /* 0x0001e20000100a00 */
[----:B------:R1:W-:Y:S02]  /*47670*/  STL.64 [R1+0x488], R18 ;  /* 0x0004881201007387 */ /* 0x0003e40000100a00 */
[----:B0-----:R-:W-:Y:S02]  /*47680*/  IMAD.MOV.U32 R17, RZ, RZ, R14 ;  /* 0x000000ffff117224 */ /* 0x001fe400078e000e */
[----:B------:R-:W-:Y:S02]  /*47690*/  IMAD.MOV.U32 R16, RZ, RZ, R15 ;  /* 0x000000ffff107224 */ /* 0x000fe400078e000f */
[----:B------:R-:W4:Y:S02]  /*476a0*/  LDL.LU.64 R14, [R1+0x6150] ;  /* 0x00615000010e7983 */ /* 0x000f240000300a00 */
[----:B----4-:R-:W-:Y:S01]  /*476b0*/  HMMA.16816.F32 R8, R24, R14, R8 ;  /* 0x0000000e1808723c */ /* 0x010fe20000001808 */
[----:B-1----:R-:W-:-:S02]  /*476c0*/  IMAD.MOV.U32 R19, RZ, RZ, R14 ;  /* 0x000000ffff137224 */ /* 0x002fc400078e000e */
[----:B------:R-:W-:Y:S11]  /*476d0*/  IMAD.MOV.U32 R18, RZ, RZ, R15 ;  /* 0x000000ffff127224 */ /* 0x000ff600078e000f */
[----:B------:R-:W-:Y:S09]  /*476e0*/  @!UPT UIADD3 URZ, URZ, URZ, URZ ;  /* 0x0000003f3f3ff290 */ /* 0x000ff2000fffe03f */
[----:B------:R-:W-:Y:S01]  /*476f0*/  STL.64 [R1+0x470], R8 ;  /* 0x0004700801007387 */ /* 0x000fe20000100a00 */
[----:B------:R0:W-:Y:S03]  /*47700*/  STL.64 [R1+0x478], R10 ;  /* 0x0004780a01007387 */ /* 0x0001e60000100a00 */
[----:B0-----:R-:W4:Y:S01]  /*47710*/  LDL.LU.64 R10, [R1+0x6148] ;  /* 0x00614800010a7983 */ /* 0x001f220000300a00 */
[----:B------:R-:W4:Y:S02]  /*47720*/  LDL.LU.64 R8, [R1+0x6140] ;  /* 0x0061400001087983 */ /* 0x000f240000300a00 */
[----:B------:R-:W4:Y:S02]  /*47730*/  LDL.LU.64 R14, [R1+0x6138] ;  /* 0x00613800010e7983 */ /* 0x000f240000300a00 */
[----:B------:R-:W-:Y:S01]  /*47740*/  STL.64 [R1+0x60e0], R18 ;  /* 0x0060e01201007387 */ /* 0x000fe20000100a00 */
[----:B------:R0:W-:Y:S04]  /*47750*/  STL.64 [R1+0x60d8], R16 ;  /* 0x0060d81001007387 */ /* 0x0001e80000100a00 */
[----:B0-----:R-:W2:Y:S01]  /*47760*/  LDL.LU R16, [R1+0x790] ;  /* 0x0007900001107983 */ /* 0x001ea20000300800 */
[----:B------:R-:W2:Y:S02]  /*47770*/  LDL.LU R17, [R1+0x794] ;  /* 0x0007940001117983 */ /* 0x000ea40000300800 */
[----:B------:R-:W2:Y:S02]  /*47780*/  LDL.LU R18, [R1+0x798] ;  /* 0x0007980001127983 */ /* 0x000ea40000300800 */
[----:B------:R-:W2:Y:S01]  /*47790*/  LDL.LU R19, [R1+0x79c] ;  /* 0x00079c0001137983 */ /* 0x000ea20000300800 */
[----:B----4-:R-:W-:Y:S01]  /*477a0*/  HMMA.16816.F32 R8, R24, R14, R8 ;  /* 0x0000000e1808723c */ /* 0x010fe20000001808 */
[----:B------:R-:W-:-:S02]  /*477b0*/  IMAD.MOV.U32 R0, RZ, RZ, R14 ;  /* 0x000000ffff007224 */ /* 0x000fc400078e000e */
[----:B------:R-:W-:Y:S01]  /*477c0*/  IMAD.MOV.U32 R2, RZ, RZ, R15 ;  /* 0x000000ffff027224 */ /* 0x000fe200078e000f */
[----:B--2---:R-:W-:Y:S01]  /*477d0*/  STL.64 [R1+0x60f0], R18 ;  /* 0x0060f01201007387 */ /* 0x004fe20000100a00 */
[----:B------:R0:W-:Y:S03]  /*477e0*/  STL.64 [R1+0x60e8], R16 ;  /* 0x0060e81001007387 */ /* 0x0001e60000100a00 */
[----:B0-----:R-:W2:Y:S01]  /*477f0*/  LDL.LU R16, [R1+0x420] ;  /* 0x0004200001107983 */ /* 0x001ea20000300800 */
[----:B------:R-:W2:Y:S02]  /*47800*/  LDL.LU R17, [R1+0x424] ;  /* 0x0004240001117983 */ /* 0x000ea40000300800 */
[----:B------:R-:W2:Y:S02]  /*47810*/  LDL.LU R18, [R1+0x428] ;  /* 0x0004280001127983 */ /* 0x000ea40000300800 */
[----:B------:R-:W2:Y:S10]  /*47820*/  LDL.LU R19, [R1+0x42c] ;  /* 0x00042c0001137983 */ /* 0x000eb40000300800 */
[----:B------:R-:W-:Y:S01]  /*47830*/  STL.64 [R1+0x460], R8 ;  /* 0x0004600801007387 */ /* 0x000fe20000100a00 */
[----:B------:R0:W-:Y:S03]  /*47840*/  STL.64 [R1+0x468], R10 ;  /* 0x0004680a01007387 */ /* 0x0001e60000100a00 */
[----:B0-----:R-:W4:Y:S01]  /*47850*/  LDL.LU.64 R10, [R1+0x6130] ;  /* 0x00613000010a7983 */ /* 0x001f220000300a00 */
[----:B------:R-:W4:Y:S02]  /*47860*/  LDL.LU.64 R8, [R1+0x6128] ;  /* 0x0061280001087983 */ /* 0x000f240000300a00 */
[----:B------:R-:W4:Y:S02]  /*47870*/  LDL.LU.64 R14, [R1+0x6120] ;  /* 0x00612000010e7983 */ /* 0x000f240000300a00 */
[----:B------:R-:W2:Y:S01]  /*47880*/  LDL.LU.64 R12, [R1+0x6118] ;  /* 0x00611800010c7983 */ /* 0x000ea20000300a00 */
[C---:B----4-:R-:W-:Y:S11]  /*47890*/  HMMA.16816.F32 R8, R24.reuse, R14, R8 ;  /* 0x0000000e1808723c */ /* 0x050ff60000001808 */
[----:B------:R-:W-:Y:S11]  /*478a0*/  @!UPT UIADD3 URZ, URZ, URZ, URZ ;  /* 0x0000003f3f3ff290 */ /* 0x000ff6000fffe03f */
[----:B------:R-:W-:Y:S01]  /*478b0*/  @!UPT UIADD3 URZ, URZ, URZ, URZ ;  /* 0x0000003f3f3ff290 */ /* 0x000fe2000fffe03f */
[----:B------:R-:W-:Y:S01]  /*478c0*/  STL.64 [R1+0x450], R8 ;  /* 0x0004500801007387 */ /* 0x000fe20000100a00 */
[----:B------:R0:W-:Y:S03]  /*478d0*/  STL.64 [R1+0x458], R10 ;  /* 0x0004580a01007387 */ /* 0x0001e60000100a00 */
[----:B0-----:R-:W3:Y:S01]  /*478e0*/  LDL.LU.64 R10, [R1+0x6110] ;  /* 0x00611000010a7983 */ /* 0x001ee20000300a00 */
[----:B------:R-:W4:Y:S02]  /*478f0*/  LDL.LU R9, [R1+0x6108] ;  /* 0x0061080001097983 */ /* 0x000f240000300800 */
[----:B------:R-:W-:Y:S01]  /*47900*/  STL.64 [R1+0x60b0], R14 ;  /* 0x0060b00e01007387 */ /* 0x000fe20000100a00 */
[C---:B---3--:R-:W-:Y:S11]  /*47910*/  HMMA.16816.F32 R4, R24.reuse, R10, R4 ;  /* 0x0000000a1804723c */ /* 0x048ff60000001804 */
[----:B------:R-:W-:Y:S11]  /*47920*/  @!UPT UIADD3 URZ, URZ, URZ, URZ ;  /* 0x0000003f3f3ff290 */ /* 0x000ff6000fffe03f */
[----:B------:R-:W-:Y:S01]  /*47930*/  @!UPT UIADD3 URZ, URZ, URZ, URZ ;  /* 0x0000003f3f3ff290 */ /* 0x000fe2000fffe03f */
[----:B------:R-:W-:Y:S01]  /*47940*/  STL.64 [R1+0x440], R4 ;  /* 0x0004400401007387 */ /* 0x000fe20000100a00 */
[----:B------:R0:W-:Y:S03]  /*47950*/  STL.64 [R1+0x448], R6 ;  /* 0x0004480601007387 */ /* 0x0001e60000100a00 */
[----:B0-----:R-:W3:Y:S02]  /*47960*/  LDL.LU.64 R6, [R1+0x6100] ;  /* 0x0061000001067983 */ /* 0x001ee40000300a00 */
[C---:B---3--:R-:W-:Y:S11]  /*47970*/  HMMA.16816.F32 R20, R24.reuse, R6, R20 ;  /* 0x000000061814723c */ /* 0x048ff60000001814 */
[----:B------:R-:W-:Y:S11]  /*47980*/  @!UPT UIADD3 URZ, URZ, URZ, URZ ;  /* 0x0000003f3f3ff290 */ /* 0x000ff6000fffe03f */
[----:B------:R-:W-:Y:S01]  /*47990*/  @!UPT UIADD3 URZ, URZ, URZ, URZ ;  /* 0x0000003f3f3ff290 */ /* 0x000fe2000fffe03f */
[----:B------:R-:W-:Y:S01]  /*479a0*/  STL.64 [R1+0x430], R20 ;  /* 0x0004301401007387 */ /* 0x000fe20000100a00 */
[----:B------:R0:W-:Y:S03]  /*479b0*/  STL.64 [R1+0x438], R22 ;  /* 0x0004381601007387 */ /* 0x0001e60000100a00 */
        /* <DEDUP_REMOVED lines=9> */
[----:B------:R-:W-:Y:S02]  /*47a50*/  STL.64 [R1+0x5fd8], R6 ;  /* 0x005fd80601007387 */ /* 0x000fe40000100a00 */
[----:B------:R0:W-:Y:S02]  /*47a60*/  STL.64 [R1+0x5fd0], R4 ;  /* 0x005fd00401007387 */ /* 0x0001e40000100a00 */
[----:B0-----:R-:W3:Y:S04]  /*47a70*/  LDL R5, [R1+0x1de0] ;  /* 0x001de00001057983 */ /* 0x001ee80000100800 */
[----:B---3--:R-:W0:Y:S04]  /*47a80*/  LDSM.16.MT88.4 R20, [R5+0x2100] ;  /* 0x002100000514783b */ /* 0x008e280000004200 */
[----:B0-----:R0:W-:Y:S01]  /*47a90*/  STL.64 [R1+0x5f10], R22 ;  /* 0x005f101601007387 */ /* 0x0011e20000100a00 */
[----:B------:R-:W-:Y:S03]  /*47aa0*/  STL.64 [R1+0x5f08], R20 ;  /* 0x005f081401007387 */ /* 0x000fe60000100a00 */
[----:B0-----:R-:W3:Y:S04]  /*47ab0*/  LDL.64 R22, [R1+0x58] ;  /* 0x0000580001167983 */ /* 0x001ee80000100a00 */
[----:B---3--:R0:W-:Y:S04]  /*47ac0*/  STL.64 [R1+0x6048], R22 ;  /* 0x0060481601007387 */ /* 0x0081e80000100a00 */
[----:B0-----:R-:W2:Y:S02]  /*47ad0*/  LDL.64 R22, [R1+0xc8] ;  /* 0x0000c80001167983 */ /* 0x001ea40000100a00 */
[----:B--2---:R-:W-:Y:S11]  /*47ae0*/  HMMA.16816.F32 R16, R24, R22, R16 ;  /* 0x000000161810723c */ /* 0x004ff60000001810 */
[----:B------:R-:W-:Y:S11]  /*47af0*/  @!UPT UIADD3 URZ, URZ, URZ, URZ ;  /* 0x0000003f3f3ff290 */ /* 0x000ff6000fffe03f */
[----:B------:R-:W-:Y:S01]  /*47b00*/  @!UPT UIADD3 URZ, URZ, URZ, URZ ;  /* 0x0000003f3f3ff290 */ /* 0x000fe2000fffe03f */
[----:B------:R-:W-:Y:S01]  /*47b10*/  STL.64 [R1+0x9d0], R16 ;  /* 0x0009d01001007387 */ /* 0x000fe20000100a00 */
[----:B------:R0:W-:Y:S03]  /*47b20*/  STL.64 [R1+0x9d8], R18 ;  /* 0x0009d81201007387 */ /* 0x0001e60000100a00 */
[----:B0-----:R-:W2:Y:S01]  /*47b30*/  LDL.LU.64 R18, [R1+0x60e0] ;  /* 0x0060e00001127983 */ /* 0x001ea20000300a00 */
[----:B------:R-:W-:Y:S02]  /*47b40*/  IMAD.MOV.U32 R8, RZ, RZ, R23 ;  /* 0x000000ffff087224 */ /* 0x000fe400078e0017 */
[----:B------:R-:W3:Y:S02]  /*47b50*/  LDL.LU.64 R16, [R1+0x60d8] ;  /* 0x0060d80001107983 */ /* 0x000ee40000300a00 */
[----:B------:R-:W-:Y:S02]  /*47b60*/  IMAD.MOV.U32 R6, RZ, RZ, R0 ;  /* 0x000000ffff067224 */ /* 0x000fe400078e0000 */
[----:B------:R-:W-:Y:S01]  /*47b70*/  IMAD.MOV.U32 R7, RZ, RZ, R2 ;  /* 0x000000ffff077224 */ /* 0x000fe200078e0002 */
[----:B------:R-:W-:Y:S01]  /*47b80*/  STL.64 [R1+0x5fe8], R10 ;  /* 0x005fe80a01007387 */ /* 0x000fe20000100a00 */
[----:B----4-:R-:W-:Y:S02]  /*47b90*/  STL.64 [R1+0x5fe0], R8 ;  /* 0x005fe00801007387 */ /* 0x010fe40000100a00 */
[----:B------:R-:W4:Y:S02]  /*47ba0*/  LDL.LU R0, [R1+0x60d4] ;  /* 0x0060d40001007983 */ /* 0x000f240000300800 */
[----:B------:R-:W3:Y:S01]  /*47bb0*/  LDL.LU R2, [R1+0x60d0] ;  /* 0x0060d00001027983 */ /* 0x000ee20000300800 */
[----:B------:R2:W-:Y:S01]  /*47bc0*/  STL.64 [R1+0x5ff0], R6 ;  /* 0x005ff00601007387 */ /* 0x0005e20000100a00 */
[----:B------:R-:W-:-:S02]  /*47bd0*/  IMAD.MOV.U32 R28, RZ, RZ, R22 ;  /* 0x000000ffff1c7224 */ /* 0x000fc400078e0016 */
[----:B--2---:R-:W-:Y:S02]  /*47be0*/  IMAD.MOV.U32 R6, RZ, RZ, R19 ;  /* 0x000000ffff067224 */ /* 0x004fe400078e0013 */
[----:B------:R-:W-:-:S05]  /*47bf0*/  IMAD.MOV.U32 R7, RZ, RZ, R18 ;  /* 0x000000ffff077224 */ /* 0x000fca00078e0012 */
[----:B------:R3:W-:Y:S01]  /*47c00*/  STL.64 [R1+0x6008], R6 ;  /* 0x0060080601007387 */ /* 0x0007e20000100a00 */
[----:B------:R-:W2:Y:S02]  /*47c10*/  LDL.LU R8, [R1+0x660] ;  /* 0x0006600001087983 */ /* 0x000ea40000300800 */
[----:B------:R-:W2:Y:S02]  /*47c20*/  LDL.LU R9, [R1+0x664] ;  /* 0x0006640001097983 */ /* 0x000ea40000300800 */
[----:B------:R-:W2:Y:S01]  /*47c30*/  LDL.LU R10, [R1+0x668] ;  /* 0x00066800010a7983 */ /* 0x000ea20000300800 */
[----:B------:R-:W2:Y:S01]  /*47c40*/  LDL.LU R11, [R1+0x66c] ;  /* 0x00066c00010b7983 */ /* 0x000ea20000300800 */
[----:B------:R-:W2:Y:S02]  /*47c50*/  LDL.64 R22, [R1+0x68] ;  /* 0x0000680001167983 */ /* 0x000ea40000100a00 */
[----:B---3--:R-:W-:Y:S02]  /*47c60*/  IMAD.MOV.U32 R7, RZ, RZ, R16 ;  /* 0x000000ffff077224 */ /* 0x008fe400078e0010 */
[----:B------:R-:W-:Y:S01]  /*47c70*/  IMAD.MOV.U32 R6, RZ, RZ, R17 ;  /* 0x000000ffff067224 */ /* 0x000fe200078e0011 */
[----:B--2---:R0:W-:Y:S01]  /*47c80*/  STL.64 [R1+0x6060], R22 ;  /* 0x0060601601007387 */ /* 0x0041e20000100a00 */
[----:B------:R-:W2:Y:S02]  /*47c90*/  LDL.LU R16, [R1+0x720] ;  /* 0x0007200001107983 */ /* 0x000ea40000300800 */
[----:B------:R-:W2:Y:S02]  /*47ca0*/  LDL.LU R17, [R1+0x724] ;  /* 0x0007240001117983 */ /* 0x000ea40000300800 */
[----:B------:R-:W3:Y:S01]  /*47cb0*/  LDL.LU R18, [R1+0x728] ;  /* 0x0007280001127983 */ /* 0x000ee20000300800 */
[----:B------:R-:W3:Y:S01]  /*47cc0*/  LDL.LU R19, [R1+0x72c] ;  /* 0x00072c0001137983 */ /* 0x000ee20000300800 */
[----:B0-----:R-:W-:-:S02]  /*47cd0*/  IMAD.MOV.U32 R22, RZ, RZ, R29 ;  /* 0x000000ffff167224 */ /* 0x001fc400078e001d */
[----:B------:R-:W-:-:S05]  /*47ce0*/  IMAD.MOV.U32 R23, RZ, RZ, R13 ;  /* 0x000000ffff177224 */ /* 0x000fca00078e000d */
[----:B------:R0:W-:Y:S04]  /*47cf0*/  STL.64 [R1+0x6078], R22 ;  /* 0x0060781601007387 */ /* 0x0001e80000100a00 */
[----:B0-----:R-:W2:Y:S04]  /*47d00*/  LDL.64 R22, [R1+0x88] ;  /* 0x0000880001167983 */ /* 0x001ea80000100a00 */
[----:B--2---:R-:W-:Y:S01]  /*47d10*/  STL.64 [R1+0x6090], R22 ;  /* 0x0060901601007387 */ /* 0x004fe20000100a00 */
[----:B---3--:R-:W-:Y:S02]  /*47d20*/  STL.64 [R1+0x6058], R18 ;  /* 0x0060581201007387 */ /* 0x008fe40000100a00 */
[----:B------:R0:W-:Y:S02]  /*47d30*/  STL.64 [R1+0x6050], R16 ;  /* 0x0060501001007387 */ /* 0x0001e40000100a00 */
[----:B0-----:R-:W2:Y:S01]  /*47d40*/  LDL.LU R16, [R1+0x730] ;  /* 0x0007300001107983 */ /* 0x001ea20000300800 */
[----:B------:R-:W2:Y:S02]  /*47d50*/  LDL.LU R17, [R1+0x734] ;  /* 0x0007340001117983 */ /* 0x000ea40000300800 */
[----:B------:R-:W3:Y:S02]  /*47d60*/  LDL.LU R18, [R1+0x738] ;  /* 0x0007380001127983 */ /* 0x000ee40000300800 */
[----:B------:R-:W3:Y:S02]  /*47d70*/  LDL.LU R19, [R1+0x73c] ;  /* 0x00073c0001137983 */ /* 0x000ee40000300800 */
[----:B------:R-:W-:-:S02]  /*47d80*/  IMAD.MOV.U32 R22, RZ, RZ, R12 ;  /* 0x000000ffff167224 */ /* 0x000fc400078e000c */
[----:B------:R-:W-:-:S05]  /*47d90*/  IMAD.MOV.U32 R23, RZ, RZ, R3 ;  /* 0x000000ffff177224 */ /* 0x000fca00078e0003 */
[----:B------:R-:W-:Y:S04]  /*47da0*/  STL.64 [R1+0x60a8], R22 ;  /* 0x0060a81601007387 */ /* 0x000fe80000100a00 */
[----:B---3--:R-:W-:Y:S01]  /*47db0*/  STL.64 [R1+0x6070], R18 ;  /* 0x0060701201007387 */ /* 0x008fe20000100a00 */
[----:B--2---:R0:W-:Y:S03]  /*47dc0*/  STL.64 [R1+0x6068], R16 ;  /* 0x0060681001007387 */ /* 0x0041e60000100a00 */
[----:B0-----:R-:W2:Y:S01]  /*47dd0*/  LDL.LU R16, [R1+0x740] ;  /* 0x0007400001107983 */ /* 0x001ea20000300800 */
[----:B------:R-:W2:Y:S02]  /*47de0*/  LDL.LU R17, [R1+0x744] ;  /* 0x0007440001117983 */ /* 0x000ea40000300800 */
[----:B------:R-:W3:Y:S02]  /*47df0*/  LDL.LU R18, [R1+0x748] ;  /* 0x0007480001127983 */ /* 0x000ee40000300800 */
[----:B------:R-:W3:Y:S01]  /*47e00*/  LDL.LU R19, [R1+0x74c] ;  /* 0x00074c0001137983 */ /* 0x000ee20000300800 */
[----:B------:R-:W2:Y:S01]  /*47e10*/  LDL.LU R12, [R1+0x770] ;  /* 0x00077000010c7983 */ /* 0x000ea20000300800 */
[----:B------:R-:W2:Y:S02]  /*47e20*/  LDL.LU R13, [R1+0x774] ;  /* 0x00077400010d7983 */ /* 0x000ea40000300800 */
[----:B------:R-:W2:Y:S02]  /*47e30*/  LDL.LU R14, [R1+0x778] ;  /* 0x00077800010e7983 */ /* 0x000ea40000300800 */
[----:B------:R-:W2:Y:S02]  /*47e40*/  LDL.LU R15, [R1+0x77c] ;  /* 0x00077c00010f7983 */ /* 0x000ea40000300800 */
[----:B--2---:R-:W-:Y:S01]  /*47e50*/  STL.64 [R1+0x60c0], R14 ;  /* 0x0060c00e01007387 */ /* 0x004fe20000100a00 */
[----:B------:R-:W-:Y:S02]  /*47e60*/  STL.64 [R1+0x60b8], R12 ;  /* 0x0060b80c01007387 */ /* 0x000fe40000100a00 */
[----:B------:R-:W2:Y:S02]  /*47e70*/  LDL.64 R22, [R1+0xa8] ;  /* 0x0000a80001167983 */ /* 0x000ea40000100a00 */
[----:B--2---:R0:W-:Y:S01]  /*47e80*/  STL.64 [R1+0x60c8], R22 ;  /* 0x0060c81601007387 */ /* 0x0041e20000100a00 */
[----:B------:R-:W2:Y:S02]  /*47e90*/  LDL.LU R20, [R1+0x780] ;  /* 0x0007800001147983 */ /* 0x000ea40000300800 */
[----:B------:R-:W2:Y:S01]  /*47ea0*/  LDL.LU R21, [R1+0x784] ;  /* 0x0007840001157983 */ /* 0x000ea20000300800 */
[----:B0-----:R-:W2:Y:S01]  /*47eb0*/  LDL.LU R22, [R1+0x788] ;  /* 0x0007880001167983 */ /* 0x001ea20000300800 */
[----:B------:R-:W2:Y:S02]  /*47ec0*/  LDL.LU R23, [R1+0x78c] ;  /* 0x00078c0001177983 */ /* 0x000ea40000300800 */
[----:B---3--:R-:W-:Y:S02]  /*47ed0*/  STL.64 [R1+0x6088], R18 ;  /* 0x0060881201007387 */ /* 0x008fe40000100a00 */
[----:B------:R0:W-:Y:S02]  /*47ee0*/  STL.64 [R1+0x6080], R16 ;  /* 0x0060801001007387 */ /* 0x0001e40000100a00 */
[----:B0-----:R-:W3:Y:S01]  /*47ef0*/  LDL.LU R16, [R1+0x750] ;  /* 0x0007500001107983 */ /* 0x001ee20000300800 */
[----:B------:R-:W3:Y:S02]  /*47f00*/  LDL.LU R17, [R1+0x754] ;  /* 0x0007540001117983 */ /* 0x000ee40000300800 */
[----:B------:R-:W2:Y:S02]  /*47f10*/  LDL.LU R18, [R1+0x758] ;  /* 0x0007580001127983 */ /* 0x000ea40000300800 */
[----:B------:R-:W2:Y:S02]  /*47f20*/  LDL.LU R19, [R1+0x75c] ;  /* 0x00075c0001137983 */ /* 0x000ea40000300800 */
[----:B------:R-:W-:-:S02]  /*47f30*/  IMAD.MOV.U32 R14, RZ, RZ, R2 ;  /* 0x000000ffff0e7224 */ /* 0x000fc400078e0002 */
[----:B----4-:R-:W-:Y:S01]  /*47f40*/  IMAD.MOV.U32 R15, RZ, RZ, R0 ;  /* 0x000000ffff0f7224 */ /* 0x010fe200078e0000 */
[----:B--2---:R-:W-:Y:S01]  /*47f50*/  STL.64 [R1+0x60a0], R18 ;  /* 0x0060a01201007387 */ /* 0x004fe20000100a00 */
[----:B---3--:R0:W-:Y:S03]  /*47f60*/  STL.64 [R1+0x6098], R16 ;  /* 0x0060981001007387 */ /* 0x0081e60000100a00 */
        /* <DEDUP_REMOVED lines=9> */
[----:B------:R-:W3:Y:S02]  /*48000*/  LDL.LU R7, [R1+0x41c] ;  /* 0x00041c0001077983 */ /* 0x000ee40000300800 */
[----:B------:R-:W-:Y:S01]  /*48010*/  STL.64 [R1+0x6000], R10 ;  /* 0x0060000a01007387 */ /* 0x000fe20000100a00 */
[----:B------:R0:W-:Y:S04]  /*48020*/  STL.64 [R1+0x5ff8], R8 ;  /* 0x005ff80801007387 */ /* 0x0001e80000100a00 */
[----:B0-----:R-:W4:Y:S01]  /*48030*/  LDL.LU R8, [R1+0x670] ;  /* 0x0006700001087983 */ /* 0x001f220000300800 */
[----:B------:R-:W4:Y:S02]  /*48040*/  LDL.LU R9, [R1+0x674] ;  /* 0x0006740001097983 */ /* 0x000f240000300800 */
[----:B------:R-:W2:Y:S02]  /*48050*/  LDL.LU R10, [R1+0x678] ;  /* 0x00067800010a7983 */ /* 0x000ea40000300800 */
[----:B------:R-:W2:Y:S01]  /*48060*/  LDL.LU R11, [R1+0x67c] ;  /* 0x00067c00010b7983 */ /* 0x000ea20000300800 */
[C---:B------:R-:W-:Y:S01]  /*48070*/  HMMA.16816.F32 R12, R24.reuse, R14, R20 ;  /* 0x0000000e180c723c */ /* 0x040fe20000001814 */
[----:B--2---:R-:W-:Y:S01]  /*48080*/  STL.64 [R1+0x6018], R10 ;  /* 0x0060180a01007387 */ /* 0x004fe20000100a00 */
[----:B----4-:R0:W-:Y:S03]  /*48090*/  STL.64 [R1+0x6010], R8 ;  /* 0x0060100801007387 */ /* 0x0101e60000100a00 */
[----:B0-----:R-:W2:Y:S01]  /*480a0*/  LDL.LU R8, [R1+0x680] ;  /* 0x0006800001087983 */ /* 0x001ea20000300800 */
[----:B------:R-:W2:Y:S02]  /*480b0*/  LDL.LU R9, [R1+0x684] ;  /* 0x0006840001097983 */ /* 0x000ea40000300800 */
[----:B------:R-:W2:Y:S02]  /*480c0*/  LDL.LU R10, [R1+0x688] ;  /* 0x00068800010a7983 */ /* 0x000ea40000300800 */
[----:B------:R-:W2:Y:S01]  /*480d0*/  LDL.LU R11, [R1+0x68c] ;  /* 0x00068c00010b7983 */ /* 0x000ea20000300800 */
[----:B------:R-:W4:Y:S11]  /*480e0*/  LDL.LU.64 R22, [R1+0x60c8] ;  /* 0x0060c80001167983 */ /* 0x000f360000300a00 */
[----:B------:R-:W-:Y:S01]  /*480f0*/  @!UPT UIADD3 URZ, URZ, URZ, URZ ;  /* 0x0000003f3f3ff290 */ /* 0x000fe2000fffe03f */
[----:B------:R-:W-:Y:S02]  /*48100*/  STL.64 [R1+0x790], R12 ;  /* 0x0007900c01007387 */ /* 0x000fe40000100a00 */
[----:B------:R0:W-:Y:S02]  /*48110*/  STL.64 [R1+0x798], R14 ;  /* 0x0007980e01007387 */ /* 0x0001e40000100a00 */
[----:B0-----:R-:W4:Y:S01]  /*48120*/  LDL.LU.64 R14, [R1+0x60c0] ;  /* 0x0060c000010e7983 */ /* 0x001f220000300a00 */
[----:B------:R-:W4:Y:S02]  /*48130*/  LDL.LU.64 R12, [R1+0x60b8] ;  /* 0x0060b800010c7983 */ /* 0x000f240000300a00 */
        /* <DEDUP_REMOVED lines=41> */
[C---:B--2---:R-:W-:Y:S11]  /*483d0*/  HMMA.16816.F32 R16, R24.reuse, R22, R16 ;  /* 0x000000161810723c */ /* 0x044ff60000001810 */
[----:B------:R-:W-:Y:S11]  /*483e0*/  @!UPT UIADD3 URZ, URZ, URZ, URZ ;  /* 0x0000003f3f3ff290 */ /* 0x000ff6000fffe03f */
[----:B------:R-:W-:Y:S01]  /*483f0*/  @!UPT UIADD3 URZ, URZ, URZ, URZ ;  /* 0x0000003f3f3ff290 */ /* 0x000fe2000fffe03f */
[----:B------:R-:W-:Y:S01]  /*48400*/  STL.64 [R1+0x730], R16 ;  /* 0x0007301001007387 */ /* 0x000fe20000100a00 */
[----:B------:R0:W-:Y:S03]  /*48410*/  STL.64 [R1+0x738], R18 ;  /* 0x0007381201007387 */ /* 0x0001e60000100a00 */
[----:B0-----:R-:W3:Y:S01]  /*48420*/  LDL.LU.64 R18, [R1+0x6040] ;  /* 0x0060400001127983 */ /* 0x001ee20000300a00 */
[----:B------:R0:W-:Y:S02]  /*48430*/  STL.64 [R1+0x5f18], R22 ;  /* 0x005f181601007387 */ /* 0x0001e40000100a00 */
[----:B------:R-:W2:Y:S02]  /*48440*/  LDL.LU R20, [R1+0x640] ;  /* 0x0006400001147983 */ /* 0x000ea40000300800 */
[----:B------:R-:W2:Y:S01]  /*48450*/  LDL.LU R21, [R1+0x644] ;  /* 0x0006440001157983 */ /* 0x000ea20000300800 */
[----:B0-----:R-:W2:Y:S01]  /*48460*/  LDL.LU R22, [R1+0x648] ;  /* 0x0006480001167983 */ /* 0x001ea20000300800 */
[----:B------:R-:W2:Y:S01]  /*48470*/  LDL.LU R23, [R1+0x64c] ;  /* 0x00064c0001177983 */ /* 0x000ea20000300800 */
[----:B---3--:R-:W-:Y:S02]  /*48480*/  HMMA.16816.F32 R24, R24, R18, R4 ;  /* 0x000000121818723c */ /* 0x008fe40000001804 */
[----:B------:R-:W3:Y:S01]  /*48490*/  LDL.LU.64 R6, [R1+0x6038] ;  /* 0x0060380001067983 */ /* 0x000ee20000300a00 */
[----:B------:R-:W2:Y:S02]  /*484a0*/  LDL.LU R5, [R1+0x6030] ;  /* 0x0060300001057983 */ /* 0x000ea40000300800 */
[----:B------:R-:W3:Y:S02]  /*484b0*/  LDL.LU.64 R18, [R1+0x6028] ;  /* 0x0060280001127983 */ /* 0x000ee40000300a00 */
[----:B------:R-:W3:Y:S11]  /*484c0*/  LDL.LU.64 R16, [R1+0x6020] ;  /* 0x0060200001107983 */ /* 0x000ef60000300a00 */
[----:B------:R-:W-:Y:S05]  /*484d0*/  @!UPT UIADD3 URZ, URZ, URZ, URZ ;  /* 0x0000003f3f3ff290 */ /* 0x000fea000fffe03f */
[----:B------:R-:W-:Y:S01]  /*484e0*/  STL.64 [R1+0x410], R24 ;  /* 0x0004101801007387 */ /* 0x000fe20000100a00 */
[----:B------:R-:W-:Y:S03]  /*484f0*/  STL.64 [R1+0x418], R26 ;  /* 0x0004181a01007387 */ /* 0x000fe60000100a00 */
[----:B--2---:R-:W0:Y:S04]  /*48500*/  LDSM.16.MT88.4 R24, [R5+0x2180] ;  /* 0x002180000518783b */ /* 0x004e280000004200 */
[----:B0-----:R0:W-:Y:S01]  /*48510*/  STL.64 [R1+0x5d98], R26 ;  /* 0x005d981a01007387 */ /* 0x0011e20000100a00 */
[----:B------:R1:W-:Y:S03]  /*48520*/  STL.64 [R1+0x5d90], R24 ;  /* 0x005d901801007387 */ /* 0x0003e60000100a00 */
[----:B0-----:R-:W2:Y:S01]  /*48530*/  LDL.LU.64 R26, [R1+0x48] ;  /* 0x00004800011a7983 */ /* 0x001ea20000300a00 */
[C---:B---3--:R-:W-:Y:S03]  /*48540*/  HMMA.16816.F32 R4, R16.reuse, R6, R8 ;  /* 0x000000061004723c */ /* 0x048fe60000001808 */
[----:B--2---:R0:W-:Y:S01]  /*48550*/  STL.64 [R1+0x5f60], R26 ;  /* 0x005f601a01007387 */ /* 0x0041e20000100a00 */
[----:B-1----:R-:W4:Y:S02]  /*48560*/  LDL.LU R24, [R1+0x650] ;  /* 0x0006500001187983 */ /* 0x002f240000300800 */
[----:B------:R-:W4:Y:S01]  /*48570*/  LDL.LU R25, [R1+0x654] ;  /* 0x0006540001197983 */ /* 0x000f220000300800 */
[----:B0-----:R-:W4:Y:S01]  /*48580*/  LDL.LU R26, [R1+0x658] ;  /* 0x00065800011a7983 */ /* 0x001f220000300800 */
[----:B------:R-:W4:Y:S02]  /*48590*/  LDL.LU R27, [R1+0x65c] ;  /* 0x00065c00011b7983 */ /* 0x000f240000300800 */
[----:B------:R-:W2:Y:S02]  /*485a0*/  LDL.LU.64 R10, [R1+0x6018] ;  /* 0x00601800010a7983 */ /* 0x000ea40000300a00 */
[----:B------:R-:W2:Y:S11]  /*485b0*/  LDL.LU.64 R8, [R1+0x6010] ;  /* 0x0060100001087983 */ /* 0x000eb60000300a00 */
        /* <DEDUP_REMOVED lines=10> */
[C---:B----4-:R-:W-:Y:S08]  /*48660*/  HMMA.16816.F32 R24, R16.reuse, R14, R24 ;  /* 0x0000000e1018723c */ /* 0x050ff00000001818 */
[C---:B--2---:R-:W-:Y:S01]  /*48670*/  HMMA.16816.F32 R4, R16.reuse, R6, R8 ;  /* 0x000000061004723c */ /* 0x044fe20000001808 */
[----:B------:R-:W2:Y:S01]  /*48680*/  LDL.LU.64 R10, [R1+0x5fe8] ;  /* 0x005fe800010a7983 */ /* 0x000ea20000300a00 */
[----:B------:R-:W3:Y:S11]  /*48690*/  LDL.LU.64 R8, [R1+0x5fe0] ;  /* 0x005fe00001087983 */ /* 0x000ef60000300a00 */
[----:B------:R-:W-:Y:S10]  /*486a0*/  @!UPT UIADD3 URZ, URZ, URZ, URZ ;  /* 0x0000003f3f3ff290 */ /* 0x000ff4000fffe03f */
[----:B------:R-:W-:Y:S01]  /*486b0*/  STL.64 [R1+0x660], R4 ;  /* 0x0006600401007387 */ /* 0x000fe20000100a00 */
[----:B------:R0:W-:Y:S03]  /*486c0*/  STL.64 [R1+0x668], R6 ;  /* 0x0006680601007387 */ /* 0x0001e60000100a00 */
[----:B0-----:R-:W4:Y:S01]  /*486d0*/  LDL.LU.64 R6, [R1+0x5fd8] ;  /* 0x005fd80001067983 */ /* 0x001f220000300a00 */
[----:B------:R-:W3:Y:S02]  /*486e0*/  LDL.LU.64 R4, [R1+0x5fd0] ;  /* 0x005fd00001047983 */ /* 0x000ee40000300a00 */
[----:B------:R-:W-:Y:S02]  /*486f0*/  STL.64 [R1+0x5f88], R14 ;  /* 0x005f880e01007387 */ /* 0x000fe40000100a00 */
[----:B------:R-:W-:Y:S01]  /*48700*/  STL.64 [R1+0x650], R24 ;  /* 0x0006501801007387 */ /* 0x000fe20000100a00 */
[----:B------:R2:W-:Y:S02]  /*48710*/  STL.64 [R1+0x658], R26 ;  /* 0x0006581a01007387 */ /* 0x0005e40000100a00 */
[----:B--2---:R-:W-:Y:S02]  /*48720*/  HMMA.16816.F32 R24, R16, R10, R20 ;  /* 0x0000000a1018723c */ /* 0x004fe40000001814 */
[----:B------:R-:W2:Y:S11]  /*48730*/  LDL.LU R20, [R1+0x5b0] ;  /* 0x0005b00001147983 */ /* 0x000eb60000300800 */
[----:B------:R-:W-:Y:S10]  /*48740*/  @!UPT UIADD3 URZ, URZ, URZ, URZ ;  /* 0x0000003f3f3ff290 */ /* 0x000ff4000fffe03f */
[----:B------:R-:W-:Y:S01]  /*48750*/  STL.64 [R1+0x640], R24 ;  /* 0x0006401801007387 */ /* 0x000fe20000100a00 */
[----:B------:R-:W-:Y:S02]  /*48760*/  STL.64 [R1+0x648], R26 ;  /* 0x0006481a01007387 */ /* 0x000fe40000100a00 */
[----:B------:R-:W2:Y:S02]  /*48770*/  LDL.LU R21, [R1+0x5b4] ;  /* 0x0005b40001157983 */ /* 0x000ea40000300800 */
[----:B------:R-:W2:Y:S01]  /*48780*/  LDL.LU R22, [R1+0x5b8] ;  /* 0x0005b80001167983 */ /* 0x000ea20000300800 */
[----:B------:R-:W2:Y:S04]  /*48790*/  LDL.LU R23, [R1+0x5bc] ;  /* 0x0005bc0001177983 */ /* 0x000ea80000300800 */
[----:B--2---:R0:W-:Y:S01]  /*487a0*/  STL.64 [R1+0x5f28], R22 ;  /* 0x005f281601007387 */ /* 0x0041e20000100a00 */
[----:B------:R-:W-:Y:S03]  /*487b0*/  STL.64 [R1+0x5f20], R20 ;  /* 0x005f201401007387 */ /* 0x000fe60000100a00 */
[----:B0-----:R-:W2:Y:S04]  /*487c0*/  LDL.64 R22, [R1+0x78] ;  /* 0x0000780001167983 */ /* 0x001ea80000100a00 */
[----:B--2---:R0:W-:Y:S02]  /*487d0*/  STL.64 [R1+0x5f40], R22 ;  /* 0x005f401601007387 */ /* 0x0041e40000100a00 */
[----:B0-----:R-:W-:-:S02]  /*487e0*/  IMAD.MOV.U32 R22, RZ, RZ, R3 ;  /* 0x000000ffff167224 */ /* 0x001fc400078e0003 */
[----:B------:R-:W2:Y:S01]  /*487f0*/  LDL.LU R3, [R1+0x5fc8] ;  /* 0x005fc80001037983 */ /* 0x000ea20000300800 */
[----:B------:R-:W2:Y:S02]  /*48800*/  LDL.LU R24, [R1+0x5e0] ;  /* 0x0005e00001187983 */ /* 0x000ea40000300800 */
[----:B------:R-:W2:Y:S02]  /*48810*/  LDL.LU R25, [R1+0x5e4] ;  /* 0x0005e40001197983 */ /* 0x000ea40000300800 */
[----:B------:R-:W2:Y:S01]  /*48820*/  LDL.LU R26, [R1+0x5e8] ;  /* 0x0005e800011a7983 */ /* 0x000ea20000300800 */
[----:B------:R-:W2:Y:S04]  /*48830*/  LDL.LU R27, [R1+0x5ec] ;  /* 0x0005ec00011b7983 */ /* 0x000ea80000300800 */
[----:B--2---:R0:W-:Y:S01]  /*48840*/  STL.64 [R1+0x5f70], R26 ;  /* 0x005f701a01007387 */ /* 0x0041e20000100a00 */
[----:B------:R-:W-:Y:S02]  /*48850*/  STL.64 [R1+0x5f68], R24 ;  /* 0x005f681801007387 */ /* 0x000fe40000100a00 */
[----:B0-----:R-:W-:-:S02]  /*48860*/  IMAD.MOV.U32 R27, RZ, RZ, R12 ;  /* 0x000000ffff1b7224 */ /* 0x001fc400078e000c */
[----:B------:R-:W-:Y:S01]  /*48870*/  IMAD.MOV.U32 R26, RZ, RZ, R13 ;  /* 0x000000ffff1a7224 */ /* 0x000fe200078e000d */
[----:B------:R-:W2:Y:S01]  /*48880*/  LDL.LU R12, [R1+0x600] ;  /* 0x00060000010c7983 */ /* 0x000ea20000300800 */
[----:B------:R-:W2:Y:S02]  /*48890*/  LDL.LU R13, [R1+0x604] ;  /* 0x00060400010d7983 */ /* 0x000ea40000300800 */
[----:B------:R-:W2:Y:S02]  /*488a0*/  LDL.LU R14, [R1+0x608] ;  /* 0x00060800010e7983 */ /* 0x000ea40000300800 */
[----:B------:R-:W2:Y:S02]  /*488b0*/  LDL.LU R15, [R1+0x60c] ;  /* 0x00060c00010f7983 */ /* 0x000ea40000300800 */
[----:B--2---:R0:W-:Y:S01]  /*488c0*/  STL.64 [R1+0x5f98], R14 ;  /* 0x005f980e01007387 */ /* 0x0041e20000100a00 */
[----:B------:R-:W-:Y:S02]  /*488d0*/  STL.64 [R1+0x5f90], R12 ;  /* 0x005f900c01007387 */ /* 0x000fe40000100a00 */
[----:B0-----:R-:W-:-:S02]  /*488e0*/  IMAD.MOV.U32 R14, RZ, RZ, R28 ;  /* 0x000000ffff0e7224 */ /* 0x001fc400078e001c */
[----:B---3--:R-:W-:-:S05]  /*488f0*/  IMAD.MOV.U32 R15, RZ, RZ, R8 ;  /* 0x000000ffff0f7224 */ /* 0x008fca00078e0008 */
[----:B------:R0:W-:Y:S02]  /*48900*/  STL.64 [R1+0x5fa8], R14 ;  /* 0x005fa80e01007387 */ /* 0x0001e40000100a00 */
[----:B0-----:R-:W-:Y:S02]  /*48910*/  IMAD.MOV.U32 R14, RZ, RZ, R5 ;  /* 0x000000ffff0e7224 */ /* 0x001fe400078e0005 */
[----:B------:R-:W-:-:S05]  /*48920*/  IMAD.MOV.U32 R15, RZ, RZ, R4 ;  /* 0x000000ffff0f7224 */ /* 0x000fca00078e0004 */
[----:B------:R-:W-:Y:S01]  /*48930*/  STL.64 [R1+0x5fc0], R14 ;  /* 0x005fc00e01007387 */ /* 0x000fe20000100a00 */
[----:B------:R0:W-:Y:S03]  /*48940*/  STL.64 [R1+0x5f80], R26 ;  /* 0x005f801a01007387 */ /* 0x0001e60000100a00 */
[----:B0-----:R-:W2:Y:S04]  /*48950*/  LDL.64 R26, [R1+0xb8] ;  /* 0x0000b800011a7983 */ /* 0x001ea80000100a00 */
[----:B--2---:R0:W-:Y:S01]  /*48960*/  STL.64 [R1+0x5fa0], R26 ;  /* 0x005fa01a01007387 */ /* 0x0041e20000100a00 */
[----:B------:R-:W2:Y:S02]  /*48970*/  LDL.LU R24, [R1+0x610] ;  /* 0x0006100001187983 */ /* 0x000ea40000300800 */
[----:B------:R-:W2:Y:S01]  /*48980*/  LDL.LU R25, [R1+0x614] ;  /* 0x0006140001197983 */ /* 0x000ea20000300800 */
[----:B0-----:R-:W3:Y:S01]  /*48990*/  LDL.LU R26, [R1+0x618] ;  /* 0x00061800011a7983 */ /* 0x001ee20000300800 */
[----:B------:R-:W3:Y:S02]  /*489a0*/  LDL.LU R27, [R1+0x61c] ;  /* 0x00061c00011b7983 */ /* 0x000ee40000300800 */
[----:B------:R-:W4:Y:S02]  /*489b0*/  LDL.LU R12, [R1+0x630] ;  /* 0x00063000010c7983 */ /* 0x000f240000300800 */
[----:B------:R-:W4:Y:S01]  /*489c0*/  LDL.LU R13, [R1+0x634] ;  /* 0x00063400010d7983 */ /* 0x000f220000300800 */
[----:B------:R-:W4:Y:S01]  /*489d0*/  LDL.LU R14, [R1+0x638] ;  /* 0x00063800010e7983 */ /* 0x000f220000300800 */
[----:B------:R-:W4:Y:S02]  /*489e0*/  LDL.LU R15, [R1+0x63c] ;  /* 0x00063c00010f7983 */ /* 0x000f240000300800 */
[----:B------:R-:W-:Y:S01]  /*489f0*/  IMAD.MOV.U32 R23, RZ, RZ, R29 ;  /* 0x000000ffff177224 */ /* 0x000fe200078e001d */
[----:B---3--:R-:W-:Y:S01]  /*48a00*/  STL.64 [R1+0x5fb8], R26 ;  /* 0x005fb81a01007387 */ /* 0x008fe20000100a00 */
[----:B--2---:R0:W-:Y:S03]  /*48a10*/  STL.64 [R1+0x5fb0], R24 ;  /* 0x005fb01801007387 */ /* 0x0041e60000100a00 */
[----:B0-----:R-:W2:Y:S01]  /*48a20*/  LDL.LU R24, [R1+0x620] ;  /* 0x0006200001187983 */ /* 0x001ea20000300800 */
[----:B------:R-:W2:Y:S02]  /*48a30*/  LDL.LU R25, [R1+0x624] ;  /* 0x0006240001197983 */ /* 0x000ea40000300800 */
[----:B------:R-:W2:Y:S02]  /*48a40*/  LDL.LU R26, [R1+0x628] ;  /* 0x00062800011a7983 */ /* 0x000ea40000300800 */
[----:B------:R-:W2:Y:S01]  /*48a50*/  LDL.LU R27, [R1+0x62c] ;  /* 0x00062c00011b7983 */ /* 0x000ea20000300800 */
[----:B------:R0:W-:Y:S04]  /*48a60*/  STL.64 [R1+0x5f58], R22 ;  /* 0x005f581601007387 */ /* 0x0001e80000100a00 */
[----:B0-----:R-:W3:Y:S04]  /*48a70*/  LDL.64 R22, [R1+0x98] ;  /* 0x0000980001167983 */ /* 0x001ee80000100a00 */
[----:B---3--:R0:W-:Y:S01]  /*48a80*/  STL.64 [R1+0x5f78], R22 ;  /* 0x005f781601007387 */ /* 0x0081e20000100a00 */
[----:B------:R-:W3:Y:S02]  /*48a90*/  LDL.LU R20, [R1+0x5f0] ;  /* 0x0005f00001147983 */ /* 0x000ee40000300800 */
[----:B------:R-:W3:Y:S01]  /*48aa0*/  LDL.LU R21, [R1+0x5f4] ;  /* 0x0005f40001157983 */ /* 0x000ee20000300800 */
[----:B0-----:R-:W3:Y:S01]  /*48ab0*/  LDL.LU R22, [R1+0x5f8] ;  /* 0x0005f80001167983 */ /* 0x001ee20000300800 */
[----:B------:R-:W3:Y:S02]  /*48ac0*/  LDL.LU R23, [R1+0x5fc] ;  /* 0x0005fc0001177983 */ /* 0x000ee40000300800 */
[----:B------:R-:W-:Y:S02]  /*48ad0*/  STL.64 [R1+0x5eb8], R10 ;  /* 0x005eb80a01007387 */ /* 0x000fe40000100a00 */
[----:B------:R0:W-:Y:S01]  /*48ae0*/  STL [R1+0x5eb0], R9 ;  /* 0x005eb00901007387 */ /* 0x0001e20000100800 */
[----:B------:R-:W2:Y:S04]  /*48af0*/  LDL.LU R8, [R1+0x390] ;  /* 0x0003900001087983 */ /* 0x000ea80000300800 */
[----:B0-----:R-:W2:Y:S01]  /*48b00*/  LDL.LU R9, [R1+0x394] ;  /* 0x0003940001097983 */ /* 0x001ea20000300800 */
[----:B------:R-:W2:Y:S02]  /*48b10*/  LDL.LU R10, [R1+0x398] ;  /* 0x00039800010a7983 */ /* 0x000ea40000300800 */
[----:B------:R-:W2:Y:S01]  /*48b20*/  LDL.LU R11, [R1+0x39c] ;  /* 0x00039c00010b7983 */ /* 0x000ea20000300800 */
[C---:B----4-:R-:W-:Y:S01]  /*48b30*/  HMMA.16816.F32 R12, R16.reuse, R6, R12 ;  /* 0x00000006100c723c */ /* 0x050fe2000000180c */
[----:B--2---:R-:W-:Y:S01]  /*48b40*/  STL.64 [R1+0x5f38], R10 ;  /* 0x005f380a01007387 */ /* 0x004fe20000100a00 */
[----:B------:R0:W-:Y:S03]  /*48b50*/  STL.64 [R1+0x5f30], R8 ;  /* 0x005f300801007387 */ /* 0x0001e60000100a00 */
[----:B0-----:R-:W2:Y:S01]  /*48b60*/  LDL.LU R8, [R1+0x5c0] ;  /* 0x0005c00001087983 */ /* 0x001ea20000300800 */
[----:B------:R-:W2:Y:S02]  /*48b70*/  LDL.LU R9, [R1+0x5c4] ;  /* 0x0005c40001097983 */ /* 0x000ea40000300800 */
[----:B------:R-:W4:Y:S02]  /*48b80*/  LDL.LU R10, [R1+0x5c8] ;  /* 0x0005c800010a7983 */ /* 0x000f240000300800 */
[----:B------:R-:W4:Y:S02]  /*48b90*/  LDL.LU R11, [R1+0x5cc] ;  /* 0x0005cc00010b7983 */ /* 0x000f240000300800 */
[----:B----4-:R-:W-:Y:S01]  /*48ba0*/  STL.64 [R1+0x5f50], R10 ;  /* 0x005f500a01007387 */ /* 0x010fe20000100a00 */
[----:B--2---:R0:W-:Y:S03]  /*48bb0*/  STL.64 [R1+0x5f48], R8 ;  /* 0x005f480801007387 */ /* 0x0041e60000100a00 */
[----:B0-----:R-:W2:Y:S01]  /*48bc0*/  LDL.LU R8, [R1+0x5d0] ;  /* 0x0005d00001087983 */ /* 0x001ea20000300800 */
[----:B------:R-:W2:Y:S02]  /*48bd0*/  LDL.LU R9, [R1+0x5d4] ;  /* 0x0005d40001097983 */ /* 0x000ea40000300800 */
[----:B------:R-:W2:Y:S02]  /*48be0*/  LDL.LU R10, [R1+0x5d8] ;  /* 0x0005d800010a7983 */ /* 0x000ea40000300800 */
[----:B------:R-:W2:Y:S02]  /*48bf0*/  LDL.LU R11, [R1+0x5dc] ;  /* 0x0005dc00010b7983 */ /* 0x000ea40000300800 */
        /* <DEDUP_REMOVED lines=25> */
[----:B------:R-:W3:Y:S02]  /*48d90*/  LDL.LU.64 R26, [R1+0x5f80] ;  /* 0x005f8000011a7983 */ /* 0x000ee40000300a00 */
[----:B------:R0:W-:Y:S02]  /*48da0*/  STL [R1+0x5e60], R4 ;  /* 0x005e600401007387 */ /* 0x0001e40000100800 */
[----:B------:R1:W-:Y:S01]  /*48db0*/  STL.64 [R1+0x5ee8], R6 ;  /* 0x005ee80601007387 */ /* 0x0003e20000100a00 */
[----:B0-----:R-:W4:Y:S01]  /*48dc0*/  LDL.LU R4, [R1+0x5a0] ;  /* 0x0005a00001047983 */ /* 0x001f220000300800 */
[----:B------:R-:W4:Y:S02]  /*48dd0*/  LDL.LU R5, [R1+0x5a4] ;  /* 0x0005a40001057983 */ /* 0x000f240000300800 */
[----:B-1----:R-:W4:Y:S02]  /*48de0*/  LDL.LU R6, [R1+0x5a8] ;  /* 0x0005a80001067983 */ /* 0x002f240000300800 */
[----:B------:R-:W4:Y:S01]  /*48df0*/  LDL.LU R7, [R1+0x5ac] ;  /* 0x0005ac0001077983 */ /* 0x000f220000300800 */
[----:B------:R-:W-:Y:S01]  /*48e00*/  STL [R1+0x5e5c], R12 ;  /* 0x005e5c0c01007387 */ /* 0x000fe20000100800 */
[C---:B---3--:R-:W-:Y:S03]  /*48e10*/  HMMA.16816.F32 R24, R16.reuse, R26, R20 ;  /* 0x0000001a1018723c */ /* 0x048fe60000001814 */
[----:B------:R-:W3:Y:S11]  /*48e20*/  LDL.LU.64 R22, [R1+0x5f78] ;  /* 0x005f780001167983 */ /* 0x000ef60000300a00 */
[----:B------:R-:W-:Y:S09]  /*48e30*/  @!UPT UIADD3 URZ, URZ, URZ, URZ ;  /* 0x0000003f3f3ff290 */ /* 0x000ff2000fffe03f */
[----:B------:R-:W-:Y:S01]  /*48e40*/  STL.64 [R1+0x600], R24 ;  /* 0x0006001801007387 */ /* 0x000fe20000100a00 */
[----:B------:R0:W-:Y:S03]  /*48e50*/  STL.64 [R1+0x608], R26 ;  /* 0x0006081a01007387 */ /* 0x0001e60000100a00 */
[----:B0-----:R-:W2:Y:S01]  /*48e60*/  LDL.LU.64 R26, [R1+0x5f70] ;  /* 0x005f7000011a7983 */ /* 0x001ea20000300a00 */
[----:B------:R-:W2:Y:S02]  /*48e70*/  LDL.LU.64 R24, [R1+0x5f68] ;  /* 0x005f680001187983 */ /* 0x000ea40000300a00 */
[----:B---3--:R-:W-:Y:S01]  /*48e80*/  IMAD.MOV.U32 R13, RZ, RZ, R23 ;  /* 0x000000ffff0d7224 */ /* 0x008fe200078e0017 */
        /* <DEDUP_REMOVED lines=8> */
[----:B------:R-:W-:Y:S02]  /*48f10*/  STL [R1+0x5e68], R13 ;  /* 0x005e680d01007387 */ /* 0x000fe40000100800 */
[----:B------:R-:W-:Y:S01]  /*48f20*/  STL.64 [R1+0x5ee0], R14 ;  /* 0x005ee00e01007387 */ /* 0x000fe20000100a00 */
[----:B------:R-:W-:Y:S01]  /*48f30*/  STL [R1+0x5e64], R24 ;  /* 0x005e641801007387 */ /* 0x000fe20000100800 */
[C---:B---3--:R-:W-:Y:S03]  /*48f40*/  HMMA.16816.F32 R20, R16.reuse, R22, R8 ;  /* 0x000000161014723c */ /* 0x048fe60000001808 */
[----:B------:R-:W3:Y:S01]  /*48f50*/  LDL.LU.64 R10, [R1+0x5f50] ;  /* 0x005f5000010a7983 */ /* 0x000ee20000300a00 */
[----:B------:R-:W3:Y:S11]  /*48f60*/  LDL.LU.64 R8, [R1+0x5f48] ;  /* 0x005f480001087983 */ /* 0x000ef60000300a00 */
[----:B------:R-:W-:Y:S08]  /*48f70*/  @!UPT UIADD3 URZ, URZ, URZ, URZ ;  /* 0x0000003f3f3ff290 */ /* 0x000ff0000fffe03f */
[----:B------:R-:W-:Y:S01]  /*48f80*/  STL.64 [R1+0x5e0], R20 ;  /* 0x0005e01401007387 */ /* 0x000fe20000100a00 */
[----:B------:R0:W-:Y:S03]  /*48f90*/  STL.64 [R1+0x5e8], R22 ;  /* 0x0005e81601007387 */ /* 0x0001e60000100a00 */
[----:B0-----:R-:W3:Y:S02]  /*48fa0*/  LDL.LU.64 R22, [R1+0x5f40] ;  /* 0x005f400001167983 */ /* 0x001ee40000300a00 */
[----:B---3--:R-:W-:Y:S01]  /*48fb0*/  HMMA.16816.F32 R8, R16, R22, R8 ;  /* 0x000000161008723c */ /* 0x008fe20000001808 */
[----:B------:R-:W-:Y:S02]  /*48fc0*/  IMAD.MOV.U32 R29, RZ, RZ, R22 ;  /* 0x000000ffff1d7224 */ /* 0x000fe400078e0016 */
        /* <DEDUP_REMOVED lines=8> */
[----:B------:R-:W-:-:S02]  /*49050*/  IMAD.MOV.U32 R14, RZ, RZ, R2 ;  /* 0x000000ffff0e7224 */ /* 0x000fc400078e0002 */
[----:B------:R-:W-:-:S07]  /*49060*/  IMAD.MOV.U32 R15, RZ, RZ, R0 ;  /* 0x000000ffff0f7224 */ /* 0x000fce00078e0000 */
[C---:B---3--:R-:W-:Y:S01]  /*49070*/  HMMA.16816.F32 R12, R16.reuse, R14, R20 ;  /* 0x0000000e100c723c */ /* 0x048fe20000001814 */
[----:B------:R-:W4:Y:S07]  /*49080*/  LDL.LU.64 R22, [R1+0x5f18] ;  /* 0x005f180001167983 */ /* 0x000f2e0000300a00 */
[C---:B--2---:R-:W-:Y:S11]  /*49090*/  HMMA.16816.F32 R8, R16.reuse, R26, R8 ;  /* 0x0000001a1008723c */ /* 0x044ff60000001808 */
[----:B------:R-:W-:Y:S04]  /*490a0*/  @!UPT UIADD3 URZ, URZ, URZ, URZ ;  /* 0x0000003f3f3ff290 */ /* 0x000fe8000fffe03f */
[----:B------:R-:W-:Y:S01]  /*490b0*/  STL.64 [R1+0x5c0], R12 ;  /* 0x0005c00c01007387 */ /* 0x000fe20000100a00 */
[----:B------:R-:W-:Y:S01]  /*490c0*/  STL.64 [R1+0x5c8], R14 ;  /* 0x0005c80e01007387 */ /* 0x000fe20000100a00 */
[----:B----4-:R-:W-:Y:S01]  /*490d0*/  HMMA.16816.F32 R4, R16, R22, R4 ;  /* 0x000000161004723c */ /* 0x010fe20000001804 */
[----:B------:R-:W-:Y:S02]  /*490e0*/  IMAD.MOV.U32 R2, RZ, RZ, R22 ;  /* 0x000000ffff027224 */ /* 0x000fe400078e0016 */
[----:B------:R-:W-:Y:S11]  /*490f0*/  IMAD.MOV.U32 R28, RZ, RZ, R23 ;  /* 0x000000ffff1c7224 */ /* 0x000ff600078e0017 */
[----:B------:R-:W-:Y:S09]  /*49100*/  @!UPT UIADD3 URZ, URZ, URZ, URZ ;  /* 0x0000003f3f3ff290 */ /* 0x000ff2000fffe03f */
[----:B------:R0:W-:Y:S01]  /*49110*/  STL.64 [R1+0x5b0], R4 ;  /* 0x0005b00401007387 */ /* 0x0001e20000100a00 */
[----:B------:R1:W-:Y:S02]  /*49120*/  STL.64 [R1+0x5b8], R6 ;  /* 0x0005b80601007387 */ /* 0x0003e40000100a00 */
[----:B------:R-:W2:Y:S02]  /*49130*/  LDL.LU.64 R22, [R1+0x5f10] ;  /* 0x005f100001167983 */ /* 0x000ea40000300a00 */
[----:B------:R-:W2:Y:S01]  /*49140*/  LDL.LU.64 R20, [R1+0x5f08] ;  /* 0x005f080001147983 */ /* 0x000ea20000300a00 */
[----:B0-----:R-:W3:Y:S01]  /*49150*/  LDL.LU R4, [R1+0x300] ;  /* 0x0003000001047983 */ /* 0x001ee20000300800 */
[----:B------:R-:W-:Y:S02]  /*49160*/  STL.64 [R1+0x390], R8 ;  /* 0x0003900801007387 */ /* 0x000fe40000100a00 */
[----:B------:R-:W-:Y:S02]  /*49170*/  STL.64 [R1+0x398], R10 ;  /* 0x0003980a01007387 */ /* 0x000fe40000100a00 */
[----:B------:R-:W3:Y:S01]  /*49180*/  LDL.LU R5, [R1+0x304] ;  /* 0x0003040001057983 */ /* 0x000ee20000300800 */
[----:B-1----:R-:W4:Y:S01]  /*49190*/  LDL.LU R6, [R1+0x308] ;  /* 0x0003080001067983 */ /* 0x002f220000300800 */
[----:B------:R-:W4:Y:S03]  /*491a0*/  LDL.LU R7, [R1+0x30c] ;  /* 0x00030c0001077983 */ /* 0x000f260000300800 */
[----:B----4-:R0:W-:Y:S01]  /*491b0*/  STL.64 [R1+0x5ef8], R6 ;  /* 0x005ef80601007387 */ /* 0x0101e20000100a00 */
[----:B---3--:R-:W-:Y:S03]  /*491c0*/  STL.64 [R1+0x5ef0], R4 ;  /* 0x005ef00401007387 */ /* 0x008fe60000100a00 */
[----:B0-----:R-:W2:Y:S01]  /*491d0*/  LDL.LU.64 R6, [R1+0x28] ;  /* 0x0000280001067983 */ /* 0x001ea20000300a00 */
[----:B------:R-:W3:Y:S03]  /*491e0*/  LDL.LU.64 R14, [R1+0x18] ;  /* 0x00001800010e7983 */ /* 0x000ee60000300a00 */
[----:B---3--:R0:W-:Y:S01]  /*491f0*/  STL.64 [R1+0x5f00], R14 ;  /* 0x005f000e01007387 */ /* 0x0081e20000100a00 */
[----:B------:R-:W2:Y:S02]  /*49200*/  LDL.LU R12, [R1+0x310] ;  /* 0x00031000010c7983 */ /* 0x000ea40000300800 */
[----:B------:R-:W2:Y:S01]  /*49210*/  LDL.LU R13, [R1+0x314] ;  /* 0x00031400010d7983 */ /* 0x000ea20000300800 */
[----:B0-----:R-:W2:Y:S01]  /*49220*/  LDL.LU R14, [R1+0x318] ;  /* 0x00031800010e7983 */ /* 0x001ea20000300800 */
[----:B------:R-:W2:Y:S02]  /*49230*/  LDL.LU R15, [R1+0x31c] ;  /* 0x00031c00010f7983 */ /* 0x000ea40000300800 */
[----:B------:R-:W3:Y:S02]  /*49240*/  LDL.LU R8, [R1+0x2e0] ;  /* 0x0002e00001087983 */ /* 0x000ee40000300800 */
[----:B------:R-:W3:Y:S01]  /*49250*/  LDL.LU R9, [R1+0x2e4] ;  /* 0x0002e40001097983 */ /* 0x000ee20000300800 */
[----:B------:R-:W4:Y:S01]  /*49260*/  LDL.LU R10, [R1+0x2e8] ;  /* 0x0002e800010a7983 */ /* 0x000f220000300800 */
[----:B------:R-:W4:Y:S03]  /*49270*/  LDL.LU R11, [R1+0x2ec] ;  /* 0x0002ec00010b7983 */ /* 0x000f260000300800 */
[----:B----4-:R0:W-:Y:S01]  /*49280*/  STL.64 [R1+0x5ec8], R10 ;  /* 0x005ec80a01007387 */ /* 0x0101e20000100a00 */
[----:B---3--:R-:W-:Y:S03]  /*49290*/  STL.64 [R1+0x5ec0], R8 ;  /* 0x005ec00801007387 */ /* 0x008fe60000100a00 */
[----:B0-----:R-:W3:Y:S01]  /*492a0*/  LDL.LU.64 R10, [R1+0x8] ;  /* 0x00000800010a7983 */ /* 0x001ee20000300a00 */
[----:B------:R-:W4:Y:S03]  /*492b0*/  LDL.LU.64 R18, [R1+0xc8] ;  /* 0x0000c80001127983 */ /* 0x000f260000300a00 */
[----:B----4-:R0:W-:Y:S04]  /*492c0*/  STL.64 [R1+0x5e80], R18 ;  /* 0x005e801201007387 */ /* 0x0101e80000100a00 */
[----:B0-----:R-:W4:Y:S04]  /*492d0*/  LDL.LU.64 R18, [R1+0x38] ;  /* 0x0000380001127983 */ /* 0x001f280000300a00 */
[----:B----4-:R0:W-:Y:S01]  /*492e0*/  STL.64 [R1+0x5e98], R18 ;  /* 0x005e981201007387 */ /* 0x0101e20000100a00 */
[----:B------:R-:W4:Y:S02]  /*492f0*/  LDL.LU R16, [R1+0x2c0] ;  /* 0x0002c00001107983 */ /* 0x000f240000300800 */
[----:B------:R-:W4:Y:S01]  /*49300*/  LDL.LU R17, [R1+0x2c4] ;  /* 0x0002c40001117983 */ /* 0x000f220000300800 */
[----:B0-----:R-:W3:Y:S01]  /*49310*/  LDL.LU R18, [R1+0x2c8] ;  /* 0x0002c80001127983 */ /* 0x001ee20000300800 */
[----:B------:R-:W3:Y:S01]  /*49320*/  LDL.LU R19, [R1+0x2cc] ;  /* 0x0002cc0001137983 */ /* 0x000ee20000300800 */
[----:B--2---:R-:W-:Y:S02]  /*49330*/  HMMA.16816.F32 R12, R20, R6, R12 ;  /* 0x00000006140c723c */ /* 0x004fe4000000180c */
[----:B---3--:R-:W-:Y:S01]  /*49340*/  STL.64 [R1+0x5ea8], R18 ;  /* 0x005ea81201007387 */ /* 0x008fe20000100a00 */
[----:B----4-:R0:W-:Y:S03]  /*49350*/  STL.64 [R1+0x5ea0], R16 ;  /* 0x005ea01001007387 */ /* 0x0101e60000100a00 */
        /* <DEDUP_REMOVED lines=10> */
[----:B------:R0:W-:Y:S01]  /*49400*/  STL.64 [R1+0x5da8], R26 ;  /* 0x005da81a01007387 */ /* 0x0001e20000100a00 */
[----:B------:R-:W-:Y:S02]  /*49410*/  STL.64 [R1+0x310], R12 ;  /* 0x0003100c01007387 */ /* 0x000fe40000100a00 */
[----:B------:R1:W-:Y:S02]  /*49420*/  STL.64 [R1+0x318], R14 ;  /* 0x0003180e01007387 */ /* 0x0003e40000100a00 */
[----:B0-----:R-:W-:-:S02]  /*49430*/  IMAD.MOV.U32 R27, RZ, RZ, R6 ;  /* 0x000000ffff1b7224 */ /* 0x001fc400078e0006 */
[----:B------:R-:W-:Y:S01]  /*49440*/  IMAD.MOV.U32 R26, RZ, RZ, R7 ;  /* 0x000000ffff1a7224 */ /* 0x000fe200078e0007 */
[----:B-1----:R-:W3:Y:S01]  /*49450*/  LDL.LU.64 R14, [R1+0x5f00] ;  /* 0x005f0000010e7983 */ /* 0x002ee20000300a00 */
[----:B------:R-:W3:Y:S02]  /*49460*/  LDL.LU.64 R6, [R1+0x5ef8] ;  /* 0x005ef80001067983 */ /* 0x000ee40000300a00 */
[----:B------:R-:W3:Y:S02]  /*49470*/  LDL.LU.64 R4, [R1+0x5ef0] ;  /* 0x005ef00001047983 */ /* 0x000ee40000300a00 */
[----:B------:R-:W-:Y:S02]  /*49480*/  IMAD.MOV.U32 R13, RZ, RZ, R10 ;  /* 0x000000ffff0d7224 */ /* 0x000fe400078e000a */
[----:B------:R-:W-:Y:S01]  /*49490*/  IMAD.MOV.U32 R24, RZ, RZ, R11 ;  /* 0x000000ffff187224 */ /* 0x000fe200078e000b */
[C---:B--2---:R-:W-:Y:S08]  /*494a0*/  HMMA.16816.F32 R16, R20.reuse, R10, R16 ;  /* 0x0000000a1410723c */ /* 0x044ff00000001810 */
[C---:B---3--:R-:W-:Y:S01]  /*494b0*/  HMMA.16816.F32 R4, R20.reuse, R14, R4 ;  /* 0x0000000e1404723c */ /* 0x048fe20000001804 */
[----:B------:R-:W-:Y:S11]  /*494c0*/  IMAD.MOV.U32 R12, RZ, RZ, R15 ;  /* 0x000000ffff0c7224 */ /* 0x000ff600078e000f */
[----:B------:R-:W-:Y:S11]  /*494d0*/  @!UPT UIADD3 URZ, URZ, URZ, URZ ;  /* 0x0000003f3f3ff290 */ /* 0x000ff6000fffe03f */
[----:B------:R0:W-:Y:S01]  /*494e0*/  STL.64 [R1+0x300], R4 ;  /* 0x0003000401007387 */ /* 0x0001e20000100a00 */
[----:B------:R1:W-:Y:S02]  /*494f0*/  STL.64 [R1+0x308], R6 ;  /* 0x0003080601007387 */ /* 0x0003e40000100a00 */
[----:B0-----:R-:W-:Y:S01]  /*49500*/  IMAD.MOV.U32 R4, RZ, RZ, R14 ;  /* 0x000000ffff047224 */ /* 0x001fe200078e000e */
[----:B-1----:R-:W2:Y:S01]  /*49510*/  LDL.LU.64 R6, [R1+0x5ee8] ;  /* 0x005ee80001067983 */ /* 0x002ea20000300a00 */
[----:B------:R-:W3:Y:S02]  /*49520*/  LDL.LU.64 R14, [R1+0x5ee0] ;  /* 0x005ee000010e7983 */ /* 0x000ee40000300a00 */
[----:B------:R-:W-:Y:S02]  /*49530*/  STL.64 [R1+0x2f0], R16 ;  /* 0x0002f01001007387 */ /* 0x000fe40000100a00 */
[----:B------:R0:W-:Y:S02]  /*49540*/  STL.64 [R1+0x2f8], R18 ;  /* 0x0002f81201007387 */ /* 0x0001e40000100a00 */
[----:B0-----:R-:W4:Y:S01]  /*49550*/  LDL.LU.64 R18, [R1+0x5ed8] ;  /* 0x005ed80001127983 */ /* 0x001f220000300a00 */
[----:B------:R-:W4:Y:S02]  /*49560*/  LDL.LU.64 R16, [R1+0x5ed0] ;  /* 0x005ed00001107983 */ /* 0x000f240000300a00 */
[----:B------:R-:W3:Y:S02]  /*49570*/  LDL.LU.64 R10, [R1+0x5ec8] ;  /* 0x005ec800010a7983 */ /* 0x000ee40000300a00 */
[----:B------:R-:W3:Y:S01]  /*49580*/  LDL.LU.64 R8, [R1+0x5ec0] ;  /* 0x005ec00001087983 */ /* 0x000ee20000300a00 */
[----:B------:R-:W-:Y:S01]  /*49590*/  STL.64 [R1+0x5e78], R26 ;  /* 0x005e781a01007387 */ /* 0x000fe20000100a00 */
        /* <DEDUP_REMOVED lines=10> */
[----:B------:R-:W2:Y:S11]  /*49640*/  LDL.LU R26, [R1+0x2b8] ;  /* 0x0002b800011a7983 */ /* 0x000eb60000300800 */
[----:B------:R-:W-:Y:S04]  /*49650*/  @!UPT UIADD3 URZ, URZ, URZ, URZ ;  /* 0x0000003f3f3ff290 */ /* 0x000fe8000fffe03f */
[----:B------:R-:W-:Y:S01]  /*49660*/  STL.64 [R1+0x2e0], R8 ;  /* 0x0002e00801007387 */ /* 0x000fe20000100a00 */
[----:B------:R0:W-:Y:S04]  /*49670*/  STL.64 [R1+0x2e8], R10 ;  /* 0x0002e80a01007387 */ /* 0x0001e80000100a00 */
[----:B0-----:R-:W4:Y:S01]  /*49680*/  LDL.LU.64 R10, [R1+0x5eb8] ;  /* 0x005eb800010a7983 */ /* 0x001f220000300a00 */
[----:B------:R-:W3:Y:S02]  /*49690*/  LDL.LU R9, [R1+0x5eb0] ;  /* 0x005eb00001097983 */ /* 0x000ee40000300800 */
[----:B------:R-:W-:Y:S01]  /*496a0*/  STL.64 [R1+0x5d48], R14 ;  /* 0x005d480e01007387 */ /* 0x000fe20000100a00 */
[C---:B----4-:R-:W-:Y:S11]  /*496b0*/  HMMA.16816.F32 R16, R20.reuse, R10, R16 ;  /* 0x0000000a1410723c */ /* 0x050ff60000001810 */
[----:B------:R-:W-:Y:S11]  /*496c0*/  @!UPT UIADD3 URZ, URZ, URZ, URZ ;  /* 0x0000003f3f3ff290 */ /* 0x000ff6000fffe03f */
[----:B------:R-:W-:Y:S01]  /*496d0*/  @!UPT UIADD3 URZ, URZ, URZ, URZ ;  /* 0x0000003f3f3ff290 */ /* 0x000fe2000fffe03f */
[----:B------:R-:W-:Y:S01]  /*496e0*/  STL.64 [R1+0x2d0], R16 ;  /* 0x0002d01001007387 */ /* 0x000fe20000100a00 */
[----:B------:R0:W-:Y:S03]  /*496f0*/  STL.64 [R1+0x2d8], R18 ;  /* 0x0002d81201007387 */ /* 0x0001e60000100a00 */
[----:B0-----:R-:W4:Y:S01]  /*49700*/  LDL.LU.64 R18, [R1+0x5ea8] ;  /* 0x005ea80001127983 */ /* 0x001f220000300a00 */
[----:B------:R-:W4:Y:S02]  /*49710*/  LDL.LU.64 R16, [R1+0x5ea0] ;  /* 0x005ea00001107983 */ /* 0x000f240000300a00 */
[----:B------:R-:W-:Y:S01]  /*49720*/  IMAD.MOV.U32 R27, RZ, RZ, R3 ;  /* 0x000000ffff1b7224 */ /* 0x000fe200078e0003 */
[C---:B----4-:R-:W-:Y:S11]  /*49730*/  HMMA.16816.F32 R16, R20.reuse, R6, R16 ;  /* 0x000000061410723c */ /* 0x050ff60000001810 */
[----:B------:R-:W-:Y:S11]  /*49740*/  @!UPT UIADD3 URZ, URZ, URZ, URZ ;  /* 0x0000003f3f3ff290 */ /* 0x000ff6000fffe03f */
[----:B------:R-:W-:Y:S01]  /*49750*/  @!UPT UIADD3 URZ, URZ, URZ, URZ ;  /* 0x0000003f3f3ff290 */ /* 0x000fe2000fffe03f */
[----:B------:R-:W-:Y:S01]  /*49760*/  STL.64 [R1+0x2c0], R16 ;  /* 0x0002c01001007387 */ /* 0x000fe20000100a00 */
[----:B------:R0:W-:Y:S02]  /*49770*/  STL [R1+0x2c8], R18 ;  /* 0x0002c81201007387 */ /* 0x0001e40000100800 */
[----:B------:R-:W-:Y:S02]  /*49780*/  IMAD.MOV.U32 R3, RZ, RZ, R19 ;  /* 0x000000ffff037224 */ /* 0x000fe400078e0013 */
[----:B0-----:R-:W2:Y:S03]  /*49790*/  LDL.LU.64 R18, [R1+0x5e98] ;  /* 0x005e980001127983 */ /* 0x001ea60000300a00 */
[----:B------:R0:W-:Y:S01]  /*497a0*/  STL [R1+0x5578], R3 ;  /* 0x0055780301007387 */ /* 0x0001e20000100800 */
[----:B--2---:R-:W-:Y:S01]  /*497b0*/  HMMA.16816.F32 R24, R20, R18, R24 ;  /* 0x000000121418723c */ /* 0x004fe20000001818 */
[----:B------:R-:W-:-:S02]  /*497c0*/  IMAD.MOV.U32 R8, RZ, RZ, R18 ;  /* 0x000000ffff087224 */ /* 0x000fc400078e0012 */
[----:B0-----:R-:W-:Y:S11]  /*497d0*/  IMAD.MOV.U32 R3, RZ, RZ, R19 ;  /* 0x000000ffff037224 */ /* 0x001ff600078e0013 */
[----:B------:R-:W-:Y:S09]  /*497e0*/  @!UPT UIADD3 URZ, URZ, URZ, URZ ;  /* 0x0000003f3f3ff290 */ /* 0x000ff2000fffe03f */
[----:B------:R-:W-:Y:S01]  /*497f0*/  STL.64 [R1+0x2b0], R24 ;  /* 0x0002b01801007387 */ /* 0x000fe20000100a00 */
[----:B------:R0:W-:Y:S03]  /*49800*/  STL.64 [R1+0x2b8], R26 ;  /* 0x0002b81a01007387 */ /* 0x0001e60000100a00 */
[----:B0-----:R-:W2:Y:S01]  /*49810*/  LDL.LU.64 R26, [R1+0x5e90] ;  /* 0x005e9000011a7983 */ /* 0x001ea20000300a00 */
[----:B------:R-:W2:Y:S02]  /*49820*/  LDL.LU.64 R24, [R1+0x5e88] ;  /* 0x005e880001187983 */ /* 0x000ea40000300a00 */
[----:B------:R-:W2:Y:S02]  /*49830*/  LDL.LU.64 R18, [R1+0x5e80] ;  /* 0x005e800001127983 */ /* 0x000ea40000300a00 */
[----:B------:R-:W-:Y:S01]  /*49840*/  STL.64 [R1+0x5d40], R10 ;  /* 0x005d400a01007387 */ /* 0x000fe20000100a00 */
[----:B------:R-:W-:Y:S01]  /*49850*/  STL [R1+0x5d38], R8 ;  /* 0x005d380801007387 */ /* 0x000fe20000100800 */
[----:B--2---:R-:W-:Y:S01]  /*49860*/  HMMA.16816.F32 R24, R20, R18, R24 ;  /* 0x000000121418723c */ /* 0x004fe20000001818 */
[----:B------:R-:W-:Y:S11]  /*49870*/  IMAD.MOV.U32 R0, RZ, RZ, R18 ;  /* 0x000000ffff007224 */ /* 0x000ff600078e0012 */
[----:B------:R-:W-:Y:S11]  /*49880*/  @!UPT UIADD3 URZ, URZ, URZ, URZ ;  /* 0x0000003f3f3ff290 */ /* 0x000ff6000fffe03f */
[----:B------:R-:W-:Y:S01]  /*49890*/  STL.64 [R1+0x2a0], R24 ;  /* 0x0002a01801007387 */ /* 0x000fe20000100a00 */
[----:B------:R0:W-:Y:S03]  /*498a0*/  STL.64 [R1+0x2a8], R26 ;  /* 0x0002a81a01007387 */ /* 0x0001e60000100a00 */
[----:B0-----:R-:W2:Y:S01]  /*498b0*/  LDL.LU.64 R26, [R1+0x5e78] ;  /* 0x005e7800011a7983 */ /* 0x001ea20000300a00 */
[----:B------:R-:W4:Y:S02]  /*498c0*/  LDL.LU.64 R24, [R1+0x5e70] ;  /* 0x005e700001187983 */ /* 0x000f240000300a00 */
[----:B------:R-:W2:Y:S02]  /*498d0*/  LDL.LU R16, [R1+0xd0] ;  /* 0x0000d00001107983 */ /* 0x000ea40000300800 */
[----:B------:R-:W2:Y:S01]  /*498e0*/  LDL.LU R17, [R1+0xd4] ;  /* 0x0000d40001117983 */ /* 0x000ea20000300800 */
[----:B------:R-:W2:Y:S01]  /*498f0*/  LDL.LU R18, [R1+0xd8] ;  /* 0x0000d80001127983 */ /* 0x000ea20000300800 */
[----:B------:R-:W-:-:S02]  /*49900*/  IMAD.MOV.U32 R5, RZ, RZ, R19 ;  /* 0x000000ffff057224 */ /* 0x000fc400078e0013 */
[----:B---3--:R-:W-:-:S05]  /*49910*/  IMAD.MOV.U32 R19, RZ, RZ, R9 ;  /* 0x000000ffff137224 */ /* 0x008fca00078e0009 */
[----:B--2---:R-:W-:Y:S01]  /*49920*/  STL.64 [R1+0x5d58], R18 ;  /* 0x005d581201007387 */ /* 0x004fe20000100a00 */
[----:B------:R0:W-:Y:S02]  /*49930*/  STL.64 [R1+0x5d50], R16 ;  /* 0x005d501001007387 */ /* 0x0001e40000100a00 */
[----:B------:R-:W2:Y:S02]  /*49940*/  LDL.LU R8, [R1+0xf0] ;  /* 0x0000f00001087983 */ /* 0x000ea40000300800 */
[----:B------:R-:W2:Y:S01]  /*49950*/  LDL.LU R9, [R1+0xf4] ;  /* 0x0000f40001097983 */ /* 0x000ea20000300800 */
[----:B------:R-:W3:Y:S01]  /*49960*/  LDL.LU R10, [R1+0xf8] ;  /* 0x0000f800010a7983 */ /* 0x000ee20000300800 */
[----:B------:R-:W3:Y:S02]  /*49970*/  LDL.LU R11, [R1+0xfc] ;  /* 0x0000fc00010b7983 */ /* 0x000ee40000300800 */
[----:B------:R-:W-:Y:S02]  /*49980*/  IMAD.MOV.U32 R14, RZ, RZ, R13 ;  /* 0x000000ffff0e7224 */ /* 0x000fe400078e000d */
[----:B----4-:R-:W-:Y:S01]  /*49990*/  IMAD.MOV.U32 R15, RZ, RZ, R24 ;  /* 0x000000ffff0f7224 */ /* 0x010fe200078e0018 */
[----:B---3--:R1:W-:Y:S01]  /*499a0*/  STL.64 [R1+0x5d68], R10 ;  /* 0x005d680a01007387 */ /* 0x0083e20000100a00 */
[----:B--2---:R-:W-:Y:S02]  /*499b0*/  STL.64 [R1+0x5d60], R8 ;  /* 0x005d600801007387 */ /* 0x004fe40000100a00 */
[----:B------:R-:W2:Y:S02]  /*499c0*/  LDL.LU R13, [R1+0x5e68] ;  /* 0x005e6800010d7983 */ /* 0x000ea40000300800 */
[----:B------:R-:W3:Y:S01]  /*499d0*/  LDL.LU R24, [R1+0x5e64] ;  /* 0x005e640001187983 */ /* 0x000ee20000300800 */
[----:B------:R-:W-:Y:S01]  /*499e0*/  STL.64 [R1+0x5d70], R14 ;  /* 0x005d700e01007387 */ /* 0x000fe20000100a00 */
[----:B0-----:R-:W4:Y:S02]  /*499f0*/  LDL.LU R16, [R1+0x100] ;  /* 0x0001000001107983 */ /* 0x001f240000300800 */
[----:B------:R-:W4:Y:S02]  /*49a00*/  LDL.LU R17, [R1+0x104] ;  /* 0x0001040001117983 */ /* 0x000f240000300800 */
[----:B------:R-:W2:Y:S01]  /*49a10*/  LDL.LU R18, [R1+0x108] ;  /* 0x0001080001127983 */ /* 0x000ea20000300800 */
[----:B------:R-:W2:Y:S01]  /*49a20*/  LDL.LU R19, [R1+0x10c] ;  /* 0x00010c0001137983 */ /* 0x000ea20000300800 */
[----:B-1----:R-:W-:-:S02]  /*49a30*/  IMAD.MOV.U32 R10, RZ, RZ, R4 ;  /* 0x000000ffff0a7224 */ /* 0x002fc400078e0004 */
[----:B------:R-:W-:Y:S01]  /*49a40*/  IMAD.MOV.U32 R11, RZ, RZ, R12 ;  /* 0x000000ffff0b7224 */ /* 0x000fe200078e000c */
[----:B--2---:R0:W-:Y:S01]  /*49a50*/  STL.64 [R1+0x5d80], R18 ;  /* 0x005d801201007387 */ /* 0x0041e20000100a00 */
[----:B----4-:R1:W-:Y:S02]  /*49a60*/  STL.64 [R1+0x5d78], R16 ;  /* 0x005d781001007387 */ /* 0x0103e40000100a00 */
[----:B------:R-:W2:Y:S02]  /*49a70*/  LDL.LU R4, [R1+0x5e60] ;  /* 0x005e600001047983 */ /* 0x000ea40000300800 */
[----:B------:R-:W4:Y:S01]  /*49a80*/  LDL.LU R12, [R1+0x5e5c] ;  /* 0x005e5c00010c7983 */ /* 0x000f220000300800 */
[----:B------:R-:W-:Y:S01]  /*49a90*/  STL.64 [R1+0x5d88], R10 ;  /* 0x005d880a01007387 */ /* 0x000fe20000100a00 */
[----:B0-----:R-:W-:Y:S02]  /*49aa0*/  IMAD.MOV.U32 R18, RZ, RZ, R27 ;  /* 0x000000ffff127224 */ /* 0x001fe400078e001b */
[----:B------:R-:W-:-:S02]  /*49ab0*/  IMAD.MOV.U32 R19, RZ, RZ, R26 ;  /* 0x000000ffff137224 */ /* 0x000fc400078e001a */
[----:B------:R-:W-:Y:S02]  /*49ac0*/  IMAD.MOV.U32 R26, RZ, RZ, R2 ;  /* 0x000000ffff1a7224 */ /* 0x000fe400078e0002 */
[----:B------:R-:W-:Y:S01]  /*49ad0*/  IMAD.MOV.U32 R27, RZ, RZ, R28 ;  /* 0x000000ffff1b7224 */ /* 0x000fe200078e001c */
[----:B------:R-:W2:Y:S01]  /*49ae0*/  LDL.LU R2, [R1+0x5e58] ;  /* 0x005e580001027983 */ /* 0x000ea20000300800 */
[----:B------:R-:W2:Y:S03]  /*49af0*/  LDL.LU R28, [R1+0x5e54] ;  /* 0x005e5400011c7983 */ /* 0x000ea60000300800 */
[----:B------:R-:W-:Y:S01]  /*49b00*/  STL.64 [R1+0x5dc0], R26 ;  /* 0x005dc01a01007387 */ /* 0x000fe20000100a00 */
[----:B------:R0:W-:Y:S02]  /*49b10*/  STL.64 [R1+0x5da0], R18 ;  /* 0x005da01201007387 */ /* 0x0001e40000100a00 */
[----:B-1----:R-:W2:Y:S02]  /*49b20*/  LDL.LU R16, [R1+0x130] ;  /* 0x0001300001107983 */ /* 0x002ea40000300800 */
[----:B------:R-:W2:Y:S01]  /*49b30*/  LDL.LU R17, [R1+0x134] ;  /* 0x0001340001117983 */ /* 0x000ea20000300800 */
[----:B0-----:R-:W2:Y:S01]  /*49b40*/  LDL.LU R18, [R1+0x138] ;  /* 0x0001380001127983 */ /* 0x001ea20000300800 */
[----:B------:R-:W2:Y:S02]  /*49b50*/  LDL.LU R19, [R1+0x13c] ;  /* 0x00013c0001137983 */ /* 0x000ea40000300800 */
[----:B------:R-:W2:Y:S02]  /*49b60*/  LDL.LU.64 R26, [R1+0x68] ;  /* 0x00006800011a7983 */ /* 0x000ea40000300a00 */
[----:B--2---:R0:W-:Y:S02]  /*49b70*/  STL.64 [R1+0x5dd8], R26 ;  /* 0x005dd81a01007387 */ /* 0x0041e40000100a00 */
[----:B0-----:R-:W-:-:S02]  /*49b80*/  IMAD.MOV.U32 R26, RZ, RZ, R29 ;  /* 0x000000ffff1a7224 */ /* 0x001fc400078e001d */
[----:B------:R-:W-:Y:S01]  /*49b90*/  IMAD.MOV.U32 R27, RZ, RZ, R25 ;  /* 0x000000ffff1b7224 */ /* 0x000fe200078e0019 */
[----:B------:R-:W2:Y:S04]  /*49ba0*/  LDL.LU R29, [R1+0x5e50] ;  /* 0x005e5000011d7983 */ /* 0x000ea80000300800 */
[----:B------:R-:W-:Y:S01]  /*49bb0*/  STL.64 [R1+0x5df0], R26 ;  /* 0x005df01a01007387 */ /* 0x000fe20000100a00 */
[----:B------:R-:W-:Y:S02]  /*49bc0*/  STL.64 [R1+0x5db8], R18 ;  /* 0x005db81201007387 */ /* 0x000fe40000100a00 */
[----:B------:R0:W-:Y:S02]  /*49bd0*/  STL.64 [R1+0x5db0], R16 ;  /* 0x005db01001007387 */ /* 0x0001e40000100a00 */
[----:B0-----:R-:W2:Y:S01]  /*49be0*/  LDL.LU R16, [R1+0x230] ;  /* 0x0002300001107983 */ /* 0x001ea20000300800 */
[----:B------:R-:W2:Y:S02]  /*49bf0*/  LDL.LU R17, [R1+0x234] ;  /* 0x0002340001117983 */ /* 0x000ea40000300800 */
[----:B------:R-:W2:Y:S02]  /*49c00*/  LDL.LU R18, [R1+0x238] ;  /* 0x0002380001127983 */ /* 0x000ea40000300800 */
[----:B------:R-:W2:Y:S01]  /*49c10*/  LDL.LU R19, [R1+0x23c] ;  /* 0x00023c0001137983 */ /* 0x000ea20000300800 */
[----:B------:R-:W2:Y:S04]  /*49c20*/  LDL.LU.64 R26, [R1+0x88] ;  /* 0x00008800011a7983 */ /* 0x000ea80000300a00 */
[----:B--2---:R3:W-:Y:S02]  /*49c30*/  STL.64 [R1+0x5e08], R26 ;  /* 0x005e081a01007387 */ /* 0x0047e40000100a00 */
[----:B---3--:R-:W-:-:S02]  /*49c40*/  IMAD.MOV.U32 R26, RZ, RZ, R24 ;  /* 0x000000ffff1a7224 */ /* 0x008fc400078e0018 */
[----:B------:R-:W-:-:S05]  /*49c50*/  IMAD.MOV.U32 R27, RZ, RZ, R13 ;  /* 0x000000ffff1b7224 */ /* 0x000fca00078e000d */
[----:B------:R0:W-:Y:S04]  /*49c60*/  STL.64 [R1+0x5e20], R26 ;  /* 0x005e201a01007387 */ /* 0x0001e80000100a00 */
[----:B0-----:R-:W2:Y:S04]  /*49c70*/  LDL.LU.64 R26, [R1+0xa8] ;  /* 0x0000a800011a7983 */ /* 0x001ea80000300a00 */
[----:B--2---:R-:W-:Y:S01]  /*49c80*/  STL.64 [R1+0x5e38], R26 ;  /* 0x005e381a01007387 */ /* 0x004fe20000100a00 */
[----:B------:R-:W-:Y:S02]  /*49c90*/  STL.64 [R1+0x5dd0], R18 ;  /* 0x005dd01201007387 */ /* 0x000fe40000100a00 */
[----:B------:R0:W-:Y:S02]  /*49ca0*/  STL.64 [R1+0x5dc8], R16 ;  /* 0x005dc81001007387 */ /* 0x0001e40000100a00 */
        /* <DEDUP_REMOVED lines=28> */
[----:B----4-:R-:W-:-:S02]  /*49e70*/  IMAD.MOV.U32 R26, RZ, RZ, R12 ;  /* 0x000000ffff1a7224 */ /* 0x010fc400078e000c */
[----:B------:R-:W-:Y:S01]  /*49e80*/  IMAD.MOV.U32 R27, RZ, RZ, R4 ;  /* 0x000000ffff1b7224 */ /* 0x000fe200078e0004 */
        /* <DEDUP_REMOVED lines=10> */
[----:B------:R-:W4:Y:S01]  /*49f30*/  LDL.LU R12, [R1+0x110] ;  /* 0x00011000010c7983 */ /* 0x000f220000300800 */
[----:B------:R-:W4:Y:S02]  /*49f40*/  LDL.LU R13, [R1+0x114] ;  /* 0x00011400010d7983 */ /* 0x000f240000300800 */
[----:B------:R-:W4:Y:S02]  /*49f50*/  LDL.LU R14, [R1+0x118] ;  /* 0x00011800010e7983 */ /* 0x000f240000300800 */
[----:B------:R-:W4:Y:S01]  /*49f60*/  LDL.LU R15, [R1+0x11c] ;  /* 0x00011c00010f7983 */ /* 0x000f220000300800 */
[----:B------:R-:W-:Y:S01]  /*49f70*/  STL [R1+0x5d1c], R5 ;  /* 0x005d1c0501007387 */ /* 0x000fe20000100800 */
[----:B------:R-:W-:Y:S01]  /*49f80*/  STL [R1+0x5d18], R0 ;  /* 0x005d180001007387 */ /* 0x000fe20000100800 */
[C---:B--2---:R-:W-:Y:S02]  /*49f90*/  HMMA.16816.F32 R24, R20.reuse, R26, R16 ;  /* 0x0000001a1418723c */ /* 0x044fe40000001810 */
[----:B------:R-:W2:Y:S01]  /*49fa0*/  LDL.LU.64 R18, [R1+0x5e48] ;  /* 0x005e480001127983 */ /* 0x000ea20000300a00 */
[----:B------:R-:W2:Y:S11]  /*49fb0*/  LDL.LU.64 R16, [R1+0x5e40] ;  /* 0x005e400001107983 */ /* 0x000eb60000300a00 */
[----:B------:R-:W-:Y:S09]  /*49fc0*/  @!UPT UIADD3 URZ, URZ, URZ, URZ ;  /* 0x0000003f3f3ff290 */ /* 0x000ff2000fffe03f */
        /* <DEDUP_REMOVED lines=12> */
[----:B------:R-:W-:Y:S01]  /*4a090*/  STL [R1+0x5d24], R0 ;  /* 0x005d240001007387 */ /* 0x000fe20000100800 */
[----:B------:R-:W-:Y:S01]  /*4a0a0*/  STL [R1+0x5d20], R5 ;  /* 0x005d200501007387 */ /* 0x000fe20000100800 */
[----:B------:R-:W3:Y:S01]  /*4a0b0*/  LDL R4, [R1+0x97c] ;  /* 0x00097c0001047983 */ /* 0x000ee20000100800 */
        /* <DEDUP_REMOVED lines=43> */
[----:B--2---:R-:W-:Y:S02]  /*4a370*/  HMMA.16816.F32 R20, R20, R26, R16 ;  /* 0x0000001a1414723c */ /* 0x004fe40000001810 */
[----:B------:R-:W3:Y:S01]  /*4a380*/  LDL.LU.64 R18, [R1+0x5da0] ;  /* 0x005da00001127983 */ /* 0x000ee20000300a00 */
[----:B------:R-:W-:Y:S02]  /*4a390*/  IMAD.MOV.U32 R0, RZ, RZ, R26 ;  /* 0x000000ffff007224 */ /* 0x000fe400078e001a */
[----:B------:R-:W-:Y:S11]  /*4a3a0*/  IMAD.MOV.U32 R5, RZ, RZ, R27 ;  /* 0x000000ffff057224 */ /* 0x000ff600078e001b */
[----:B------:R-:W-:Y:S07]  /*4a3b0*/  @!UPT UIADD3 URZ, URZ, URZ, URZ ;  /* 0x0000003f3f3ff290 */ /* 0x000fee000fffe03f */
[----:B------:R0:W-:Y:S01]  /*4a3c0*/  STL.64 [R1+0x960], R20 ;  /* 0x0009601401007387 */ /* 0x0001e20000100a00 */
[----:B------:R1:W-:Y:S02]  /*4a3d0*/  STL.64 [R1+0x968], R22 ;  /* 0x0009681601007387 */ /* 0x0003e40000100a00 */
[----:B------:R-:W3:Y:S02]  /*4a3e0*/  LDL.LU.64 R26, [R1+0x5d98] ;  /* 0x005d9800011a7983 */ /* 0x000ee40000300a00 */
[----:B------:R-:W3:Y:S01]  /*4a3f0*/  LDL.LU.64 R24, [R1+0x5d90] ;  /* 0x005d900001187983 */ /* 0x000ee20000300a00 */
[----:B0-----:R-:W2:Y:S01]  /*4a400*/  LDL.LU R20, [R1+0xe0] ;  /* 0x0000e00001147983 */ /* 0x001ea20000300800 */
[----:B------:R-:W2:Y:S02]  /*4a410*/  LDL.LU R21, [R1+0xe4] ;  /* 0x0000e40001157983 */ /* 0x000ea40000300800 */
[----:B-1----:R-:W2:Y:S02]  /*4a420*/  LDL.LU R22, [R1+0xe8] ;  /* 0x0000e80001167983 */ /* 0x002ea40000300800 */
[----:B------:R-:W2:Y:S01]  /*4a430*/  LDL.LU R23, [R1+0xec] ;  /* 0x0000ec0001177983 */ /* 0x000ea20000300800 */
[C---:B---3--:R-:W-:Y:S01]  /*4a440*/  HMMA.16816.F32 R16, R24.reuse, R18, R8 ;  /* 0x000000121810723c */ /* 0x048fe20000001808 */
[----:B------:R-:W4:Y:S11]  /*4a450*/  LDL.LU.64 R10, [R1+0x5d88] ;  /* 0x005d8800010a7983 */ /* 0x000f360000300a00 */
[----:B------:R-:W-:Y:S11]  /*4a460*/  @!UPT UIADD3 URZ, URZ, URZ, URZ ;  /* 0x0000003f3f3ff290 */ /* 0x000ff6000fffe03f */
[----:B------:R-:W-:Y:S01]  /*4a470*/  STL.64 [R1+0x940], R16 ;  /* 0x0009401001007387 */ /* 0x000fe20000100a00 */
[----:B------:R0:W-:Y:S03]  /*4a480*/  STL.64 [R1+0x948], R18 ;  /* 0x0009481201007387 */ /* 0x0001e60000100a00 */
[----:B0-----:R-:W3:Y:S01]  /*4a490*/  LDL.LU.64 R18, [R1+0x5d80] ;  /* 0x005d800001127983 */ /* 0x001ee20000300a00 */
[----:B------:R-:W3:Y:S01]  /*4a4a0*/  LDL.LU.64 R16, [R1+0x5d78] ;  /* 0x005d780001107983 */ /* 0x000ee20000300a00 */
[C---:B----4-:R-:W-:Y:S02]  /*4a4b0*/  HMMA.16816.F32 R8, R24.reuse, R10, R12 ;  /* 0x0000000a1808723c */ /* 0x050fe4000000180c */
[----:B------:R-:W3:Y:S11]  /*4a4c0*/  LDL.LU.64 R14, [R1+0x5d70] ;  /* 0x005d7000010e7983 */ /* 0x000ef60000300a00 */
[----:B------:R-:W-:Y:S10]  /*4a4d0*/  @!UPT UIADD3 URZ, URZ, URZ, URZ ;  /* 0x0000003f3f3ff290 */ /* 0x000ff4000fffe03f */
[----:B------:R-:W-:Y:S01]  /*4a4e0*/  STL.64 [R1+0x920], R8 ;  /* 0x0009200801007387 */ /* 0x000fe20000100a00 */
[----:B------:R0:W-:Y:S03]  /*4a4f0*/  STL.64 [R1+0x928], R10 ;  /* 0x0009280a01007387 */ /* 0x0001e60000100a00 */
[----:B0-----:R-:W4:Y:S01]  /*4a500*/  LDL.LU.64 R10, [R1+0x5d68] ;  /* 0x005d6800010a7983 */ /* 0x001f220000300a00 */
[----:B------:R-:W4:Y:S01]  /*4a510*/  LDL.LU.64 R8, [R1+0x5d60] ;  /* 0x005d600001087983 */ /* 0x000f220000300a00 */
[C---:B---3--:R-:W-:Y:S02]  /*4a520*/  HMMA.16816.F32 R12, R24.reuse, R14, R16 ;  /* 0x0000000e180c723c */ /* 0x048fe40000001810 */
[----:B------:R-:W3:Y:S01]  /*4a530*/  LDL.LU.64 R18, [R1+0x5d58] ;  /* 0x005d580001127983 */ /* 0x000ee20000300a00 */
[----:B------:R-:W3:Y:S11]  /*4a540*/  LDL.LU.64 R16, [R1+0x5d50] ;  /* 0x005d500001107983 */ /* 0x000ef60000300a00 */
[----:B------:R-:W-:Y:S09]  /*4a550*/  @!UPT UIADD3 URZ, URZ, URZ, URZ ;  /* 0x0000003f3f3ff290 */ /* 0x000ff2000fffe03f */
[----:B------:R-:W-:Y:S01]  /*4a560*/  STL.64 [R1+0x900], R12 ;  /* 0x0009000c01007387 */ /* 0x000fe20000100a00 */
[----:B------:R0:W-:Y:S03]  /*4a570*/  STL.64 [R1+0x908], R14 ;  /* 0x0009080e01007387 */ /* 0x0001e60000100a00 */
[----:B0-----:R-:W4:Y:S02]  /*4a580*/  LDL.LU.64 R14, [R1+0x5d48] ;  /* 0x005d4800010e7983 */ /* 0x001f240000300a00 */
[C---:B----4-:R-:W-:Y:S02]  /*4a590*/  HMMA.16816.F32 R12, R24.reuse, R14, R8 ;  /* 0x0000000e180c723c */ /* 0x050fe40000001808 */
[----:B------:R-:W2:Y:S01]  /*4a5a0*/  LDL.LU.64 R10, [R1+0x5d40] ;  /* 0x005d4000010a7983 */ /* 0x000ea20000300a00 */
[----:B------:R-:W4:Y:S11]  /*4a5b0*/  LDL.LU R8, [R1+0x5d38] ;  /* 0x005d380001087983 */ /* 0x000f360000300800 */
[----:B------:R-:W-:Y:S09]  /*4a5c0*/  @!UPT UIADD3 URZ, URZ, URZ, URZ ;  /* 0x0000003f3f3ff290 */ /* 0x000ff2000fffe03f */
[----:B------:R-:W-:Y:S01]  /*4a5d0*/  STL.64 [R1+0x8f0], R12 ;  /* 0x0008f00c01007387 */ /* 0x000fe20000100a00 */
[----:B------:R3:W-:Y:S02]  /*4a5e0*/  STL.64 [R1+0x8f8], R14 ;  /* 0x0008f80e01007387 */ /* 0x0007e40000100a00 */
[C---:B---3--:R-:W-:Y:S01]  /*4a5f0*/  HMMA.16816.F32 R12, R24.reuse, R6, R16 ;  /* 0x00000006180c723c */ /* 0x048fe20000001810 */
[----:B------:R-:W-:Y:S07]  /*4a600*/  LDSM.16.M88.4 R16, [R4+0x13000] ;  /* 0x013000000410783b */ /* 0x000fee0000000200 */
[----:B--2---:R-:W-:Y:S11]  /*4a610*/  HMMA.16816.F32 R20, R24, R10, R20 ;  /* 0x0000000a1814723c */ /* 0x004ff60000001814 */
[----:B------:R-:W-:Y:S11]  /*4a620*/  @!UPT UIADD3 URZ, URZ, URZ, URZ ;  /* 0x0000003f3f3ff290 */ /* 0x000ff6000fffe03f */
[----:B------:R-:W-:Y:S01]  /*4a630*/  @!UPT UIADD3 URZ, URZ, URZ, URZ ;  /* 0x0000003f3f3ff290 */ /* 0x000fe2000fffe03f */
[----:B------:R-:W-:Y:S01]  /*4a640*/  STL.64 [R1+0x8e0], R20 ;  /* 0x0008e01401007387 */ /* 0x000fe20000100a00 */
[----:B------:R-:W-:Y:S02]  /*4a650*/  STL.64 [R1+0x8e8], R22 ;  /* 0x0008e81601007387 */ /* 0x000fe40000100a00 */
[----:B------:R-:W0:Y:S02]  /*4a660*/  LDSM.16.MT88.4 R20, [R2+0x4000] ;  /* 0x004000000214783b */ /* 0x000e240000004200 */
[----:B0-----:R-:W-:Y:S02]  /*4a670*/  STL.64 [R1+0x5c30], R22 ;  /* 0x005c301601007387 */ /* 0x001fe40000100a00 */
[----:B------:R-:W-:Y:S02]  /*4a680*/  STL.64 [R1+0x8d0], R12 ;  /* 0x0008d00c01007387 */ /* 0x000fe40000100a00 */
[----:B------:R-:W-:Y:S02]  /*4a690*/  STL.64 [R1+0x8d8], R14 ;  /* 0x0008d80e01007387 */ /* 0x000fe40000100a00 */
[----:B------:R-:W0:Y:S04]  /*4a6a0*/  LDSM.16.M88.4 R12, [R4+0x10000] ;  /* 0x01000000040c783b */ /* 0x000e280000000200 */
[----:B------:R-:W-:Y:S04]  /*4a6b0*/  STL.64 [R1+0x5c28], R20 ;  /* 0x005c281401007387 */ /* 0x000fe80000100a00 */
[----:B0-----:R-:W-:Y:S01]  /*4a6c0*/  STL.64 [R1+0x20], R12 ;  /* 0x0000200c01007387 */ /* 0x001fe20000100a00 */
[----:B------:R-:W-:-:S02]  /*4a6d0*/  IMAD.MOV.U32 R7, RZ, RZ, R12 ;  /* 0x000000ffff077224 */ /* 0x000fc400078e000c */
[----:B------:R-:W-:Y:S02]  /*4a6e0*/  STL.64 [R1+0x28], R14 ;  /* 0x0000280e01007387 */ /* 0x000fe40000100a00 */
[----:B------:R-:W-:Y:S02]  /*4a6f0*/  IMAD.MOV.U32 R6, RZ, RZ, R13 ;  /* 0x000000ffff067224 */ /* 0x000fe400078e000d */
[----:B------:R-:W0:Y:S04]  /*4a700*/  LDSM.16.M88.4 R12, [R4+0x11000] ;  /* 0x01100000040c783b */ /* 0x000e280000000200 */
[----:B0-----:R-:W-:Y:S01]  /*4a710*/  STL.64 [R1+0x10], R12 ;  /* 0x0000100c01007387 */ /* 0x001fe20000100a00 */
[----:B------:R-:W-:Y:S02]  /*4a720*/  IMAD.MOV.U32 R21, RZ, RZ, R12 ;  /* 0x000000ffff157224 */ /* 0x000fe400078e000c */
[----:B------:R-:W-:Y:S02]  /*4a730*/  STL.64 [R1+0x18], R14 ;  /* 0x0000180e01007387 */ /* 0x000fe40000100a00 */
[----:B------:R-:W-:-:S02]  /*4a740*/  IMAD.MOV.U32 R20, RZ, RZ, R13 ;  /* 0x000000ffff147224 */ /* 0x000fc400078e000d */
[----:B------:R-:W0:Y:S04]  /*4a750*/  LDSM.16.M88.4 R12, [R4+0x12000] ;  /* 0x01200000040c783b */ /* 0x000e280000000200 */
[----:B------:R-:W-:Y:S04]  /*4a760*/  STL [R1+0x5608], R18 ;  /* 0x0056081201007387 */ /* 0x000fe80000100800 */
[----:B0-----:R-:W-:Y:S01]  /*4a770*/  STL.64 [R1], R12 ;  /* 0x0000000c01007387 */ /* 0x001fe20000100a00 */
[----:B------:R-:W-:Y:S02]  /*4a780*/  STL.64 [R1+0x8], R14 ;  /* 0x0000080e01007387 */ /* 0x000fe40000100a00 */
[----:B------:R-:W0:Y:S04]  /*4a790*/  LDSM.16.M88.4 R12, [R4+0x14000] ;  /* 0x01400000040c783b */ /* 0x000e280000000200 */
[----:B------:R-:W-:Y:S01]  /*4a7a0*/  STL [R1+0x5604], R19 ;  /* 0x0056041301007387 */ /* 0x000fe20000100800 */
[----:B0-----:R4:W-:Y:S02]  /*4a7b0*/  STL [R1+0x528c], R14 ;  /* 0x00528c0e01007387 */ /* 0x0019e40000100800 */
[----:B----4-:R-:W-:-:S02]  /*4a7c0*/  IMAD.MOV.U32 R14, RZ, RZ, R8 ;  /* 0x000000ffff0e7224 */ /* 0x010fc400078e0008 */
[----:B------:R-:W0:Y:S04]  /*4a7d0*/  LDSM.16.M88.4 R8, [R4+0x15000] ;  /* 0x015000000408783b */ /* 0x000e280000000200 */
[----:B------:R-:W-:Y:S01]  /*4a7e0*/  STL [R1+0x5288], R15 ;  /* 0x0052880f01007387 */ /* 0x000fe20000100800 */
[----:B------:R-:W-:Y:S03]  /*4a7f0*/  STL.64 [R1+0x5bd0], R12 ;  /* 0x005bd00c01007387 */ /* 0x000fe60000100a00 */
[----:B0-----:R-:W-:Y:S01]  /*4a800*/  STL.64 [R1+0x5be0], R10 ;  /* 0x005be00a01007387 */ /* 0x001fe20000100a00 */
[----:B------:R0:W-:Y:S03]  /*4a810*/  STL.64 [R1+0x5bd8], R8 ;  /* 0x005bd80801007387 */ /* 0x0001e60000100a00 */
[----:B0-----:R-:W2:Y:S01]  /*4a820*/  LDL.LU R8, [R1+0x830] ;  /* 0x0008300001087983 */ /* 0x001ea20000300800 */
[----:B------:R-:W2:Y:S02]  /*4a830*/  LDL.LU R9, [R1+0x834] ;  /* 0x0008340001097983 */ /* 0x000ea40000300800 */
[----:B------:R-:W-:-:S02]  /*4a840*/  IMAD.MOV.U32 R15, RZ, RZ, R3 ;  /* 0x000000ffff0f7224 */ /* 0x000fc400078e0003 */
[----:B------:R-:W-:Y:S02]  /*4a850*/  IMAD.MOV.U32 R10, RZ, RZ, R29 ;  /* 0x000000ffff0a7224 */ /* 0x000fe400078e001d */
[----:B------:R-:W-:-:S07]  /*4a860*/  IMAD.MOV.U32 R11, RZ, RZ, R28 ;  /* 0x000000ffff0b7224 */ /* 0x000fce00078e001c */
[----:B--2---:R-:W-:Y:S01]  /*4a870*/  HMMA.16816.F32 R12, R24, R14, R8 ;  /* 0x0000000e180c723c */ /* 0x004fe20000001808 */
[----:B------:R-:W0:Y:S11]  /*4a880*/  LDSM.16.M88.4 R8, [R4+0x16000] ;  /* 0x016000000408783b */ /* 0x000e360000000200 */
[----:B------:R-:W-:Y:S11]  /*4a890*/  @!UPT UIADD3 URZ, URZ, URZ, URZ ;  /* 0x0000003f3f3ff290 */ /* 0x000ff6000fffe03f */
[----:B------:R-:W-:Y:S01]  /*4a8a0*/  @!UPT UIADD3 URZ, URZ, URZ, URZ ;  /* 0x0000003f3f3ff290 */ /* 0x000fe2000fffe03f */
[----:B------:R-:W-:Y:S02]  /*4a8b0*/  IMAD.MOV.U32 R28, RZ, RZ, R15 ;  /* 0x000000ffff1c7224 */ /* 0x000fe400078e000f */
[----:B------:R-:W-:Y:S01]  /*4a8c0*/  IMAD.MOV.U32 R29, RZ, RZ, R14 ;  /* 0x000000ffff1d7224 */ /* 0x000fe200078e000e */
[----:B------:R-:W-:Y:S01]  /*4a8d0*/  STL.64 [R1+0x880], R12 ;  /* 0x0008800c01007387 */ /* 0x000fe20000100a00 */
[----:B------:R-:W-:Y:S02]  /*4a8e0*/  STL.64 [R1+0x5d08], R26 ;  /* 0x005d081a01007387 */ /* 0x000fe40000100a00 */
[----:B------:R-:W-:Y:S02]  /*4a8f0*/  STL.64 [R1+0x5d00], R24 ;  /* 0x005d001801007387 */ /* 0x000fe40000100a00 */
[----:B------:R-:W-:Y:S01]  /*4a900*/  STL [R1+0x5494], R28 ;  /* 0x0054941c01007387 */ /* 0x000fe20000100800 */
[----:B------:R-:W1:Y:S04]  /*4a910*/  LDSM.16.M88.4 R24, [R4+0x17000] ;  /* 0x017000000418783b */ /* 0x000e680000000200 */
[----:B------:R-:W-:Y:S04]  /*4a920*/  STL [R1+0x5490], R29 ;  /* 0x0054901d01007387 */ /* 0x000fe80000100800 */
[----:B------:R-:W2:Y:S04]  /*4a930*/  LDSM.16.M88.4 R12, [R4+0x18000] ;  /* 0x01800000040c783b */ /* 0x000ea80000000200 */
[----:B0-----:R-:W-:Y:S01]  /*4a940*/  STL.64 [R1+0x30], R8 ;  /* 0x0000300801007387 */ /* 0x001fe20000100a00 */
[----:B------:R-:W-:Y:S02]  /*4a950*/  STL.64 [R1+0x38], R10 ;  /* 0x0000380a01007387 */ /* 0x000fe40000100a00 */
[----:B------:R-:W0:Y:S01]  /*4a960*/  LDSM.16.M88.4 R8, [R4+0x19000] ;  /* 0x019000000408783b */ /* 0x000e220000000200 */
[----:B-1----:R-:W-:Y:S03]  /*4a970*/  STL.64 [R1+0x150], R24 ;  /* 0x0001501801007387 */ /* 0x002fe60000100a00 */
[----:B------:R-:W-:Y:S02]  /*4a980*/  STL.64 [R1+0x158], R26 ;  /* 0x0001581a01007387 */ /* 0x000fe40000100a00 */
[----:B--2---:R-:W-:Y:S02]  /*4a990*/  STL.64 [R1+0x140], R12 ;  /* 0x0001400c01007387 */ /* 0x004fe40000100a00 */
[----:B------:R-:W-:Y:S02]  /*4a9a0*/  STL.64 [R1+0x148], R14 ;  /* 0x0001480e01007387 */ /* 0x000fe40000100a00 */
[----:B------:R-:W1:Y:S01]  /*4a9b0*/  LDSM.16.M88.4 R12, [R4+0x1a000] ;  /* 0x01a00000040c783b */ /* 0x000e620000000200 */
[----:B------:R-:W-:-:S02]  /*4a9c0*/  IMAD.MOV.U32 R22, RZ, RZ, R0 ;  /* 0x000000ffff167224 */ /* 0x000fc400078e0000 */
[----:B------:R-:W-:Y:S01]  /*4a9d0*/  IMAD.MOV.U32 R23, RZ, RZ, R5 ;  /* 0x000000ffff177224 */ /* 0x000fe200078e0005 */
[----:B------:R-:W2:Y:S04]  /*4a9e0*/  LDSM.16.M88.4 R24, [R4+0x1b000] ;  /* 0x01b000000418783b */ /* 0x000ea80000000200 */
[----:B0-----:R0:W-:Y:S01]  /*4a9f0*/  STL.64 [R1+0x130], R8 ;  /* 0x0001300801007387 */ /* 0x0011e20000100a00 */
[----:B------:R-:W-:Y:S02]  /*4aa00*/  IMAD.MOV.U32 R28, RZ, RZ, R8 ;  /* 0x000000ffff1c7224 */ /* 0x000fe400078e0008 */
[----:B------:R-:W-:Y:S02]  /*4aa10*/  STL.64 [R1+0x138], R10 ;  /* 0x0001380a01007387 */ /* 0x000fe40000100a00 */
[----:B------:R-:W-:-:S02]  /*4aa20*/  IMAD.MOV.U32 R3, RZ, RZ, R9 ;  /* 0x000000ffff037224 */ /* 0x000fc400078e0009 */
[----:B0-----:R-:W3:Y:S04]  /*4aa30*/  LDL.64 R8, [R1] ;  /* 0x0000000001087983 */ /* 0x001ee80000100a00 */
[----:B---3--:R-:W-:Y:S01]  /*4aa40*/  STL.64 [R1+0x5bf8], R8 ;  /* 0x005bf80801007387 */ /* 0x008fe20000100a00 */
[----:B-1----:R0:W-:Y:S02]  /*4aa50*/  STL.64 [R1+0x120], R12 ;  /* 0x0001200c01007387 */ /* 0x0021e40000100a00 */
[----:B------:R1:W-:Y:S01]  /*4aa60*/  STL.64 [R1+0x128], R14 ;  /* 0x0001280e01007387 */ /* 0x0003e20000100a00 */
[----:B0-----:R-:W3:Y:S01]  /*4aa70*/  LDL.LU R12, [R1+0x4c0] ;  /* 0x0004c000010c7983 */ /* 0x001ee20000300800 */
[----:B------:R-:W3:Y:S02]  /*4aa80*/  LDL.LU R13, [R1+0x4c4] ;  /* 0x0004c400010d7983 */ /* 0x000ee40000300800 */
[----:B-1----:R-:W4:Y:S02]  /*4aa90*/  LDL.LU R14, [R1+0x4c8] ;  /* 0x0004c800010e7983 */ /* 0x002f240000300800 */
[----:B------:R-:W4:Y:S02]  /*4aaa0*/  LDL.LU R15, [R1+0x4cc] ;  /* 0x0004cc00010f7983 */ /* 0x000f240000300800 */
[----:B------:R-:W-:-:S02]  /*4aab0*/  IMAD.MOV.U32 R8, RZ, RZ, R21 ;  /* 0x000000ffff087224 */ /* 0x000fc400078e0015 */
[----:B------:R-:W-:-:S05]  /*4aac0*/  IMAD.MOV.U32 R9, RZ, RZ, R20 ;  /* 0x000000ffff097224 */ /* 0x000fca00078e0014 */
[----:B------:R0:W-:Y:S02]  /*4aad0*/  STL.64 [R1+0x5c10], R8 ;  /* 0x005c100801007387 */ /* 0x0001e40000100a00 */
[----:B0-----:R-:W-:Y:S02]  /*4aae0*/  IMAD.MOV.U32 R8, RZ, RZ, R7 ;  /* 0x000000ffff087224 */ /* 0x001fe400078e0007 */
[----:B------:R-:W-:Y:S01]  /*4aaf0*/  IMAD.MOV.U32 R9, RZ, RZ, R6 ;  /* 0x000000ffff097224 */ /* 0x000fe200078e0006 */
[----:B----4-:R-:W-:Y:S01]  /*4ab00*/  STL.64 [R1+0x5bf0], R14 ;  /* 0x005bf00e01007387 */ /* 0x010fe20000100a00 */
[----:B---3--:R0:W-:Y:S03]  /*4ab10*/  STL.64 [R1+0x5be8], R12 ;  /* 0x005be80c01007387 */ /* 0x0081e60000100a00 */
[----:B0-----:R-:W3:Y:S01]  /*4ab20*/  LDL.LU R12, [R1+0x4d0] ;  /* 0x0004d000010c7983 */ /* 0x001ee20000300800 */
[----:B------:R-:W3:Y:S02]  /*4ab30*/  LDL.LU R13, [R1+0x4d4] ;  /* 0x0004d400010d7983 */ /* 0x000ee40000300800 */
[----:B------:R-:W4:Y:S02]  /*4ab40*/  LDL.LU R14, [R1+0x4d8] ;  /* 0x0004d800010e7983 */ /* 0x000f240000300800 */
[----:B------:R-:W4:Y:S01]  /*4ab50*/  LDL.LU R15, [R1+0x4dc] ;  /* 0x0004dc00010f7983 */ /* 0x000f220000300800 */
[----:B------:R0:W-:Y:S01]  /*4ab60*/  STL.64 [R1+0x5c38], R8 ;  /* 0x005c380801007387 */ /* 0x0001e20000100a00 */
[----:B------:R-:W2:Y:S02]  /*4ab70*/  LDL.LU R0, [R1+0x5d34] ;  /* 0x005d340001007983 */ /* 0x000ea40000300800 */
[----:B------:R-:W2:Y:S02]  /*4ab80*/  LDL.LU R5, [R1+0x5d30] ;  /* 0x005d300001057983 */ /* 0x000ea40000300800 */
[----:B------:R1:W-:Y:S01]  /*4ab90*/  STL.64 [R1+0x5c40], R22 ;  /* 0x005c401601007387 */ /* 0x0003e20000100a00 */
[----:B0-----:R-:W2:Y:S01]  /*4aba0*/  LDL.LU R8, [R1+0x980] ;  /* 0x0009800001087983 */ /* 0x001ea20000300800 */
[----:B------:R-:W2:Y:S02]  /*4abb0*/  LDL.LU R9, [R1+0x984] ;  /* 0x0009840001097983 */ /* 0x000ea40000300800 */
[----:B------:R-:W2:Y:S02]  /*4abc0*/  LDL.LU R10, [R1+0x988] ;  /* 0x00098800010a7983 */ /* 0x000ea40000300800 */
[----:B------:R-:W2:Y:S02]  /*4abd0*/  LDL.LU R11, [R1+0x98c] ;  /* 0x00098c00010b7983 */ /* 0x000ea40000300800 */
[----:B--2---:R-:W-:Y:S01]  /*4abe0*/  STL.64 [R1+0x5c50], R10 ;  /* 0x005c500a01007387 */ /* 0x004fe20000100a00 */
[----:B------:R0:W-:Y:S02]  /*4abf0*/  STL.64 [R1+0x5c48], R8 ;  /* 0x005c480801007387 */ /* 0x0001e40000100a00 */
[----:B-1----:R-:W2:Y:S02]  /*4ac00*/  LDL.LU R22, [R1+0x58] ;  /* 0x0000580001167983 */ /* 0x002ea40000300800 */
[----:B------:R-:W2:Y:S02]  /*4ac10*/  LDL.LU R23, [R1+0x5c] ;  /* 0x00005c0001177983 */ /* 0x000ea40000300800 */
[----:B--2---:R1:W-:Y:S01]  /*4ac20*/  STL.64 [R1+0x5c58], R22 ;  /* 0x005c581601007387 */ /* 0x0043e20000100a00 */
[----:B0-----:R-:W2:Y:S02]  /*4ac30*/  LDL.LU R8, [R1+0x990] ;  /* 0x0009900001087983 */ /* 0x001ea40000300800 */
[----:B------:R-:W2:Y:S02]  /*4ac40*/  LDL.LU R9, [R1+0x994] ;  /* 0x0009940001097983 */ /* 0x000ea40000300800 */
[----:B------:R-:W2:Y:S01]  /*4ac50*/  LDL.LU R10, [R1+0x998] ;  /* 0x00099800010a7983 */ /* 0x000ea20000300800 */
[----:B------:R-:W2:Y:S01]  /*4ac60*/  LDL.LU R11, [R1+0x99c] ;  /* 0x00099c00010b7983 */ /* 0x000ea20000300800 */
[----:B-1----:R-:W-:-:S02]  /*4ac70*/  IMAD.MOV.U32 R22, RZ, RZ, R5 ;  /* 0x000000ffff167224 */ /* 0x002fc400078e0005 */
[----:B------:R-:W-:Y:S01]  /*4ac80*/  IMAD.MOV.U32 R23, RZ, RZ, R0 ;  /* 0x000000ffff177224 */ /* 0x000fe200078e0000 */
[----:B--2---:R-:W-:Y:S01]  /*4ac90*/  STL.64 [R1+0x5c68], R10 ;  /* 0x005c680a01007387 */ /* 0x004fe20000100a00 */
[----:B------:R0:W-:Y:S02]  /*4aca0*/  STL.64 [R1+0x5c60], R8 ;  /* 0x005c600801007387 */ /* 0x0001e40000100a00 */
[----:B------:R-:W2:Y:S02]  /*4acb0*/  LDL.LU R5, [R1+0x5d2c] ;  /* 0x005d2c0001057983 */ /* 0x000ea40000300800 */
[----:B------:R-:W2:Y:S01]  /*4acc0*/  LDL.LU R0, [R1+0x5d28] ;  /* 0x005d280001007983 */ /* 0x000ea20000300800 */
[----:B------:R1:W-:Y:S04]  /*4acd0*/  STL.64 [R1+0x5c70], R22 ;  /* 0x005c701601007387 */ /* 0x0003e80000100a00 */
        /* <DEDUP_REMOVED lines=16> */
[----:B------:R-:W-:Y:S02]  /*4ade0*/  STL.64 [R1+0x5c90], R8 ;  /* 0x005c900801007387 */ /* 0x000fe40000100a00 */
[----:B------:R-:W2:Y:S02]  /*4adf0*/  LDL.LU R0, [R1+0x5d24] ;  /* 0x005d240001007983 */ /* 0x000ea40000300800 */
[----:B------:R-:W2:Y:S01]  /*4ae00*/  LDL.LU R5, [R1+0x5d20] ;  /* 0x005d200001057983 */ /* 0x000ea20000300800 */
[----:B------:R0:W-:Y:S04]  /*4ae10*/  STL.64 [R1+0x5ca0], R22 ;  /* 0x005ca01601007387 */ /* 0x0001e80000100a00 */
[----:B0-----:R-:W2:Y:S01]  /*4ae20*/  LDL.LU R22, [R1+0x98] ;  /* 0x0000980001167983 */ /* 0x001ea20000300800 */
[----:B------:R-:W2:Y:S03]  /*4ae30*/  LDL.LU R23, [R1+0x9c] ;  /* 0x00009c0001177983 */ /* 0x000ea60000300800 */
[----:B--2---:R0:W-:Y:S01]  /*4ae40*/  STL.64 [R1+0x5cb8], R22 ;  /* 0x005cb81601007387 */ /* 0x0041e20000100a00 */
[----:B------:R-:W2:Y:S02]  /*4ae50*/  LDL.LU R8, [R1+0x910] ;  /* 0x0009100001087983 */ /* 0x000ea40000300800 */
[----:B------:R-:W2:Y:S02]  /*4ae60*/  LDL.LU R9, [R1+0x914] ;  /* 0x0009140001097983 */ /* 0x000ea40000300800 */
[----:B------:R-:W2:Y:S01]  /*4ae70*/  LDL.LU R10, [R1+0x918] ;  /* 0x00091800010a7983 */ /* 0x000ea20000300800 */
[----:B------:R-:W2:Y:S01]  /*4ae80*/  LDL.LU R11, [R1+0x91c] ;  /* 0x00091c00010b7983 */ /* 0x000ea20000300800 */
[----:B0-----:R-:W-:-:S02]  /*4ae90*/  IMAD.MOV.U32 R22, RZ, RZ, R5 ;  /* 0x000000ffff167224 */ /* 0x001fc400078e0005 */
[----:B------:R-:W-:Y:S01]  /*4aea0*/  IMAD.MOV.U32 R23, RZ, RZ, R0 ;  /* 0x000000ffff177224 */ /* 0x000fe200078e0000 */
[----:B------:R-:W3:Y:S01]  /*4aeb0*/  LDL.LU R5, [R1+0x5d1c] ;  /* 0x005d1c0001057983 */ /* 0x000ee20000300800 */
[----:B------:R-:W3:Y:S03]  /*4aec0*/  LDL.LU R0, [R1+0x5d18] ;  /* 0x005d180001007983 */ /* 0x000ee60000300800 */
[----:B------:R-:W-:Y:S04]  /*4aed0*/  STL.64 [R1+0x5cd0], R22 ;  /* 0x005cd01601007387 */ /* 0x000fe80000100a00 */
[----:B--2---:R-:W-:Y:S01]  /*4aee0*/  STL.64 [R1+0x5cb0], R10 ;  /* 0x005cb00a01007387 */ /* 0x004fe20000100a00 */
[----:B------:R0:W-:Y:S03]  /*4aef0*/  STL.64 [R1+0x5ca8], R8 ;  /* 0x005ca80801007387 */ /* 0x0001e60000100a00 */
[----:B0-----:R-:W2:Y:S01]  /*4af00*/  LDL.LU R8, [R1+0x870] ;  /* 0x0008700001087983 */ /* 0x001ea20000300800 */
[----:B------:R-:W2:Y:S02]  /*4af10*/  LDL.LU R9, [R1+0x874] ;  /* 0x0008740001097983 */ /* 0x000ea40000300800 */
[----:B------:R-:W2:Y:S02]  /*4af20*/  LDL.LU R10, [R1+0x878] ;  /* 0x00087800010a7983 */ /* 0x000ea40000300800 */
[----:B------:R-:W2:Y:S01]  /*4af30*/  LDL.LU R11, [R1+0x87c] ;  /* 0x00087c00010b7983 */ /* 0x000ea20000300800 */
[----:B------:R-:W2:Y:S01]  /*4af40*/  LDL.LU R22, [R1+0xb8] ;  /* 0x0000b80001167983 */ /* 0x000ea20000300800 */
[----:B------:R-:W2:Y:S03]  /*4af50*/  LDL.LU R23, [R1+0xbc] ;  /* 0x0000bc0001177983 */ /* 0x000ea60000300800 */
[----:B--2---:R-:W-:Y:S01]  /*4af60*/  STL.64 [R1+0x5ce8], R22 ;  /* 0x005ce81601007387 */ /* 0x004fe20000100a00 */
[----:B------:R-:W-:Y:S02]  /*4af70*/  STL.64 [R1+0x5cc8], R10 ;  /* 0x005cc80a01007387 */ /* 0x000fe40000100a00 */
[----:B------:R0:W-:Y:S02]  /*4af80*/  STL.64 [R1+0x5cc0], R8 ;  /* 0x005cc00801007387 */ /* 0x0001e40000100a00 */
[----:B0-----:R-:W2:Y:S01]  /*4af90*/  LDL.LU R8, [R1+0x860] ;  /* 0x0008600001087983 */ /* 0x001ea20000300800 */
[----:B------:R-:W2:Y:S02]  /*4afa0*/  LDL.LU R9, [R1+0x864] ;  /* 0x0008640001097983 */ /* 0x000ea40000300800 */
[----:B------:R-:W2:Y:S02]  /*4afb0*/  LDL.LU R10, [R1+0x868] ;  /* 0x00086800010a7983 */ /* 0x000ea40000300800 */
[----:B------:R-:W2:Y:S02]  /*4afc0*/  LDL.LU R11, [R1+0x86c] ;  /* 0x00086c00010b7983 */ /* 0x000ea40000300800 */
[----:B---3--:R-:W-:-:S02]  /*4afd0*/  IMAD.MOV.U32 R22, RZ, RZ, R0 ;  /* 0x000000ffff167224 */ /* 0x008fc400078e0000 */
[----:B------:R-:W-:Y:S01]  /*4afe0*/  IMAD.MOV.U32 R23, RZ, RZ, R5 ;  /* 0x000000ffff177224 */ /* 0x000fe200078e0005 */
[----:B------:R-:W3:Y:S01]  /*4aff0*/  LDL.LU R0, [R1+0x5d14] ;  /* 0x005d140001007983 */ /* 0x000ee20000300800 */
[----:B------:R-:W3:Y:S03]  /*4b000*/  LDL.LU R5, [R1+0x5d10] ;  /* 0x005d100001057983 */ /* 0x000ee60000300800 */
        /* <DEDUP_REMOVED lines=12> */
[----:B----4-:R-:W-:Y:S01]  /*4b0d0*/  STL.64 [R1+0x5c08], R14 ;  /* 0x005c080e01007387 */ /* 0x010fe20000100a00 */
[----:B------:R0:W-:Y:S03]  /*4b0e0*/  STL.64 [R1+0x5c00], R12 ;  /* 0x005c000c01007387 */ /* 0x0001e60000100a00 */
[----:B0-----:R-:W4:Y:S01]  /*4b0f0*/  LDL.LU R12, [R1+0x4e0] ;  /* 0x0004e000010c7983 */ /* 0x001f220000300800 */
[----:B------:R-:W4:Y:S02]  /*4b100*/  LDL.LU R13, [R1+0x4e4] ;  /* 0x0004e400010d7983 */ /* 0x000f240000300800 */
[----:B------:R-:W2:Y:S02]  /*4b110*/  LDL.LU R14, [R1+0x4e8] ;  /* 0x0004e800010e7983 */ /* 0x000ea40000300800 */
[----:B------:R-:W2:Y:S02]  /*4b120*/  LDL.LU R15, [R1+0x4ec] ;  /* 0x0004ec00010f7983 */ /* 0x000ea40000300800 */
[----:B------:R-:W-:-:S02]  /*4b130*/  IMAD.MOV.U32 R29, RZ, RZ, R24 ;  /* 0x000000ffff1d7224 */ /* 0x000fc400078e0018 */
[----:B------:R-:W-:Y:S01]  /*4b140*/  IMAD.MOV.U32 R19, RZ, RZ, R25 ;  /* 0x000000ffff137224 */ /* 0x000fe200078e0019 */
[----:B--2---:R-:W-:Y:S01]  /*4b150*/  STL.64 [R1+0x5c20], R14 ;  /* 0x005c200e01007387 */ /* 0x004fe20000100a00 */
[----:B----4-:R0:W-:Y:S03]  /*4b160*/  STL.64 [R1+0x5c18], R12 ;  /* 0x005c180c01007387 */ /* 0x0101e60000100a00 */
[----:B0-----:R-:W2:Y:S01]  /*4b170*/  LDL.LU R12, [R1+0x4f0] ;  /* 0x0004f000010c7983 */ /* 0x001ea20000300800 */
[----:B------:R-:W2:Y:S02]  /*4b180*/  LDL.LU R13, [R1+0x4f4] ;  /* 0x0004f400010d7983 */ /* 0x000ea40000300800 */
[----:B------:R-:W2:Y:S02]  /*4b190*/  LDL.LU R14, [R1+0x4f8] ;  /* 0x0004f800010e7983 */ /* 0x000ea40000300800 */
[----:B------:R-:W-:Y:S01]  /*4b1a0*/  STL.64 [R1+0x110], R24 ;  /* 0x0001101801007387 */ /* 0x000fe20000100a00 */
[----:B------:R-:W-:Y:S02]  /*4b1b0*/  STL.64 [R1+0x118], R26 ;  /* 0x0001181a01007387 */ /* 0x000fe40000100a00 */
[----:B------:R-:W0:Y:S02]  /*4b1c0*/  LDSM.16.M88.4 R24, [R4+0x1c000] ;  /* 0x01c000000418783b */ /* 0x000e240000000200 */
[----:B0-----:R-:W-:Y:S02]  /*4b1d0*/  STL.64 [R1+0x100], R24 ;  /* 0x0001001801007387 */ /* 0x001fe40000100a00 */
[----:B------:R-:W-:Y:S02]  /*4b1e0*/  STL.64 [R1+0x108], R26 ;  /* 0x0001081a01007387 */ /* 0x000fe40000100a00 */
[----:B------:R-:W0:Y:S02]  /*4b1f0*/  LDSM.16.M88.4 R24, [R4+0x1d000] ;  /* 0x01d000000418783b */ /* 0x000e240000000200 */
[----:B0-----:R-:W-:Y:S02]  /*4b200*/  STL.64 [R1+0xf0], R24 ;  /* 0x0000f01801007387 */ /* 0x001fe40000100a00 */
[----:B------:R-:W-:Y:S02]  /*4b210*/  STL.64 [R1+0xf8], R26 ;  /* 0x0000f81a01007387 */ /* 0x000fe40000100a00 */
[----:B------:R-:W0:Y:S02]  /*4b220*/  LDSM.16.M88.4 R24, [R4+0x1e000] ;  /* 0x01e000000418783b */ /* 0x000e240000000200 */
[----:B0-----:R-:W-:Y:S02]  /*4b230*/  STL.64 [R1+0xe0], R24 ;  /* 0x0000e01801007387 */ /* 0x001fe40000100a00 */
[----:B------:R0:W-:Y:S02]  /*4b240*/  STL.64 [R1+0xe8], R26 ;  /* 0x0000e81a01007387 */ /* 0x0001e40000100a00 */
[----:B0-----:R-:W4:Y:S01]  /*4b250*/  LDL.LU.64 R26, [R1+0x5d08] ;  /* 0x005d0800011a7983 */ /* 0x001f220000300a00 */
[----:B------:R-:W4:Y:S02]  /*4b260*/  LDL.LU.64 R24, [R1+0x5d00] ;  /* 0x005d000001187983 */ /* 0x000f240000300a00 */
[----:B---3--:R-:W-:-:S02]  /*4b270*/  IMAD.MOV.U32 R15, RZ, RZ, R5 ;  /* 0x000000ffff0f7224 */ /* 0x008fc400078e0005 */
[----:B------:R-:W0:Y:S04]  /*4b280*/  LDSM.16.M88.4 R4, [R4+0x1f000] ;  /* 0x01f000000404783b */ /* 0x000e280000000200 */
[----:B0-----:R-:W-:Y:S01]  /*4b290*/  STL.64 [R1+0xd0], R4 ;  /* 0x0000d00401007387 */ /* 0x001fe20000100a00 */
[----:B------:R-:W-:Y:S02]  /*4b2a0*/  STL.64 [R1+0xd8], R6 ;  /* 0x0000d80601007387 */ /* 0x000fe40000100a00 */
[----:B------:R-:W0:Y:S02]  /*4b2b0*/  LDSM.16.MT88.4 R4, [R2+0x4080] ;  /* 0x004080000204783b */ /* 0x000e240000004200 */
[----:B0-----:R-:W-:Y:S02]  /*4b2c0*/  STL.64 [R1+0x5b10], R6 ;  /* 0x005b100601007387 */ /* 0x001fe40000100a00 */
[----:B------:R0:W-:Y:S02]  /*4b2d0*/  STL.64 [R1+0x5b08], R4 ;  /* 0x005b080401007387 */ /* 0x0001e40000100a00 */
[----:B0-----:R-:W3:Y:S01]  /*4b2e0*/  LDL.LU R4, [R1+0x4a0] ;  /* 0x0004a00001047983 */ /* 0x001ee20000300800 */
[----:B------:R-:W3:Y:S02]  /*4b2f0*/  LDL.LU R5, [R1+0x4a4] ;  /* 0x0004a40001057983 */ /* 0x000ee40000300800 */
[----:B------:R-:W3:Y:S02]  /*4b300*/  LDL.LU R6, [R1+0x4a8] ;  /* 0x0004a80001067983 */ /* 0x000ee40000300800 */
[----:B------:R-:W3:Y:S01]  /*4b310*/  LDL.LU R7, [R1+0x4ac] ;  /* 0x0004ac0001077983 */ /* 0x000ee20000300800 */
        /* <DEDUP_REMOVED lines=56> */
[----:B----4-:R-:W-:Y:S02]  /*4b6a0*/  HMMA.16816.F32 R24, R24, R22, R8 ;  /* 0x000000161818723c */ /* 0x010fe40000001808 */
[----:B------:R-:W2:Y:S01]  /*4b6b0*/  LDL.LU.64 R8, [R1+0x5c38] ;  /* 0x005c380001087983 */ /* 0x000ea20000300a00 */
[----:B------:R-:W2:Y:S02]  /*4b6c0*/  LDL.LU.64 R22, [R1+0x5c30] ;  /* 0x005c300001167983 */ /* 0x000ea40000300a00 */
[----:B------:R-:W2:Y:S11]  /*4b6d0*/  LDL.LU.64 R20, [R1+0x5c28] ;  /* 0x005c280001147983 */ /* 0x000eb60000300a00 */
[----:B------:R-:W-:Y:S07]  /*4b6e0*/  @!UPT UIADD3 URZ, URZ, URZ, URZ ;  /* 0x0000003f3f3ff290 */ /* 0x000fee000fffe03f */
[----:B------:R0:W-:Y:S01]  /*4b6f0*/  STL.64 [R1+0x500], R24 ;  /* 0x0005001801007387 */ /* 0x0001e20000100a00 */
[----:B------:R1:W-:Y:S03]  /*4b700*/  STL.64 [R1+0x508], R26 ;  /* 0x0005081a01007387 */ /* 0x0003e60000100a00 */
        /* <DEDUP_REMOVED lines=16> */
[----:B------:R-:W-:Y:S03]  /*4b810*/  STL.64 [R1+0x4e8], R10 ;  /* 0x0004e80a01007387 */ /* 0x000fe60000100a00 */
[----:B0-----:R-:W2:Y:S02]  /*4b820*/  LDL.LU.64 R8, [R1+0x5bf8] ;  /* 0x005bf80001087983 */ /* 0x001ea40000300a00 */
[C---:B--2---:R-:W-:Y:S11]  /*4b830*/  HMMA.16816.F32 R12, R20.reuse, R8, R12 ;  /* 0x00000008140c723c */ /* 0x044ff6000000180c */
[----:B------:R-:W-:Y:S11]  /*4b840*/  @!UPT UIADD3 URZ, URZ, URZ, URZ ;  /* 0x0000003f3f3ff290 */ /* 0x000ff6000fffe03f */
[----:B------:R-:W-:Y:S01]  /*4b850*/  @!UPT UIADD3 URZ, URZ, URZ, URZ ;  /* 0x0000003f3f3ff290 */ /* 0x000fe2000fffe03f */
[----:B------:R-:W-:Y:S01]  /*4b860*/  STL.64 [R1+0x4d0], R12 ;  /* 0x0004d00c01007387 */ /* 0x000fe20000100a00 */
[----:B------:R0:W-:Y:S03]  /*4b870*/  STL.64 [R1+0x4d8], R14 ;  /* 0x0004d80e01007387 */ /* 0x0001e60000100a00 */
[----:B0-----:R-:W2:Y:S01]  /*4b880*/  LDL.LU.64 R14, [R1+0x5bf0] ;  /* 0x005bf000010e7983 */ /* 0x001ea20000300a00 */
[----:B------:R-:W2:Y:S02]  /*4b890*/  LDL.LU.64 R12, [R1+0x5be8] ;  /* 0x005be800010c7983 */ /* 0x000ea40000300a00 */
[----:B------:R-:W-:Y:S02]  /*4b8a0*/  IMAD.MOV.U32 R18, RZ, RZ, R9 ;  /* 0x000000ffff127224 */ /* 0x000fe400078e0009 */
[----:B------:R-:W3:Y:S01]  /*4b8b0*/  LDL.LU.64 R10, [R1+0x5be0] ;  /* 0x005be000010a7983 */ /* 0x000ee20000300a00 */
[----:B------:R-:W3:Y:S01]  /*4b8c0*/  LDL.LU.64 R8, [R1+0x5bd8] ;  /* 0x005bd80001087983 */ /* 0x000ee20000300a00 */
[C---:B--2---:R-:W-:Y:S11]  /*4b8d0*/  HMMA.16816.F32 R12, R20.reuse, R16, R12 ;  /* 0x00000010140c723c */ /* 0x044ff6000000180c */
[----:B------:R-:W-:Y:S11]  /*4b8e0*/  @!UPT UIADD3 URZ, URZ, URZ, URZ ;  /* 0x0000003f3f3ff290 */ /* 0x000ff6000fffe03f */
[----:B------:R-:W-:Y:S01]  /*4b8f0*/  @!UPT UIADD3 URZ, URZ, URZ, URZ ;  /* 0x0000003f3f3ff290 */ /* 0x000fe2000fffe03f */
[----:B------:R0:W-:Y:S01]  /*4b900*/  STL.64 [R1+0x4c0], R12 ;  /* 0x0004c00c01007387 */ /* 0x0001e20000100a00 */
[----:B------:R1:W-:Y:S03]  /*4b910*/  STL.64 [R1+0x4c8], R14 ;  /* 0x0004c80e01007387 */ /* 0x0003e60000100a00 */
[----:B0-----:R-:W4:Y:S01]  /*4b920*/  LDL.LU.64 R12, [R1+0x5bd0] ;  /* 0x005bd000010c7983 */ /* 0x001f220000300a00 */
[----:B------:R-:W-:Y:S02]  /*4b930*/  STL [R1+0x5b50], R18 ;  /* 0x005b501201007387 */ /* 0x000fe40000100800 */
[----:B------:R-:W-:Y:S01]  /*4b940*/  STL.64 [R1+0x5b48], R16 ;  /* 0x005b481001007387 */ /* 0x000fe20000100a00 */
[C---:B----4-:R-:W-:Y:S11]  /*4b950*/  HMMA.16816.F32 R24, R20.reuse, R12, R24 ;  /* 0x0000000c1418723c */ /* 0x050ff60000001818 */
[----:B------:R-:W-:Y:S11]  /*4b960*/  @!UPT UIADD3 URZ, URZ, URZ, URZ ;  /* 0x0000003f3f3ff290 */ /* 0x000ff6000fffe03f */
[----:B------:R-:W-:Y:S02]  /*4b970*/  @!UPT UIADD3 URZ, URZ, URZ, URZ ;  /* 0x0000003f3f3ff290 */ /* 0x000fe4000fffe03f */
[----:B-1----:R-:W-:Y:S02]  /*4b980*/  IMAD.MOV.U32 R15, RZ, RZ, R27 ;  /* 0x000000ffff0f7224 */ /* 0x002fe400078e001b */
[----:B------:R-:W-:Y:S01]  /*4b990*/  IMAD.MOV.U32 R14, RZ, RZ, R26 ;  /* 0x000000ffff0e7224 */ /* 0x000fe200078e001a */
[----:B------:R-:W-:Y:S01]  /*4b9a0*/  STL.64 [R1+0x4b0], R24 ;  /* 0x0004b01801007387 */ /* 0x000fe20000100a00 */
[----:B------:R-:W-:Y:S02]  /*4b9b0*/  STL [R1+0x5af0], R13 ;  /* 0x005af00d01007387 */ /* 0x000fe40000100800 */
[----:B------:R-:W-:Y:S02]  /*4b9c0*/  STL [R1+0x5364], R15 ;  /* 0x0053640f01007387 */ /* 0x000fe40000100800 */
[----:B------:R-:W0:Y:S01]  /*4b9d0*/  LDSM.16.MT88.4 R24, [R2+0x4100] ;  /* 0x004100000218783b */ /* 0x000e220000004200 */
[----:B------:R-:W-:Y:S03]  /*4b9e0*/  STL [R1+0x5360], R14 ;  /* 0x0053600e01007387 */ /* 0x000fe60000100800 */
[----:B------:R3:W-:Y:S02]  /*4b9f0*/  STL [R1+0x5bc0], R12 ;  /* 0x005bc00c01007387 */ /* 0x0007e40000100800 */
[----:B---3--:R-:W-:Y:S01]  /*4ba00*/  HMMA.16816.F32 R12, R20, R8, R4 ;  /* 0x00000008140c723c */ /* 0x008fe20000001804 */
[----:B------:R-:W2:Y:S06]  /*4ba10*/  LDL.LU R4, [R1+0x490] ;  /* 0x0004900001047983 */ /* 0x000eac0000300800 */
[----:B------:R-:W-:Y:S11]  /*4ba20*/  IMAD.MOV.U32 R7, RZ, RZ, R0 ;  /* 0x000000ffff077224 */ /* 0x000ff600078e0000 */
[----:B------:R-:W-:Y:S05]  /*4ba30*/  @!UPT UIADD3 URZ, URZ, URZ, URZ ;  /* 0x0000003f3f3ff290 */ /* 0x000fea000fffe03f */
[----:B------:R-:W-:Y:S01]  /*4ba40*/  STL.64 [R1+0x4a0], R12 ;  /* 0x0004a00c01007387 */ /* 0x000fe20000100a00 */
[----:B------:R-:W-:Y:S02]  /*4ba50*/  STL.64 [R1+0x4a8], R14 ;  /* 0x0004a80e01007387 */ /* 0x000fe40000100a00 */
[----:B------:R-:W2:Y:S02]  /*4ba60*/  LDL.LU R5, [R1+0x494] ;  /* 0x0004940001057983 */ /* 0x000ea40000300800 */
[----:B------:R-:W3:Y:S01]  /*4ba70*/  LDL.LU R6, [R1+0x498] ;  /* 0x0004980001067983 */ /* 0x000ee20000300800 */
[----:B------:R-:W4:Y:S01]  /*4ba80*/  LDL.LU R0, [R1+0x5bc8] ;  /* 0x005bc80001007983 */ /* 0x000f220000300800 */
[----:B------:R-:W2:Y:S03]  /*4ba90*/  LDL.64 R16, [R1+0x100] ;  /* 0x0001000001107983 */ /* 0x000ea60000100a00 */
[----:B--2---:R-:W-:Y:S01]  /*4baa0*/  STL.64 [R1+0x5b60], R16 ;  /* 0x005b601001007387 */ /* 0x004fe20000100a00 */
[----:B---3--:R-:W-:Y:S02]  /*4bab0*/  STL.64 [R1+0x5b20], R6 ;  /* 0x005b200601007387 */ /* 0x008fe40000100a00 */
[----:B------:R1:W-:Y:S02]  /*4bac0*/  STL.64 [R1+0x5b18], R4 ;  /* 0x005b180401007387 */ /* 0x0003e40000100a00 */
[----:B-1----:R-:W2:Y:S04]  /*4bad0*/  LDL.64 R4, [R1+0xe0] ;  /* 0x0000e00001047983 */ /* 0x002ea80000100a00 */
[----:B--2---:R1:W-:Y:S04]  /*4bae0*/  STL.64 [R1+0x5b30], R4 ;  /* 0x005b300401007387 */ /* 0x0043e80000100a00 */
[----:B-1----:R-:W2:Y:S04]  /*4baf0*/  LDL.64 R4, [R1+0xf0] ;  /* 0x0000f00001047983 */ /* 0x002ea80000100a00 */
[----:B--2---:R1:W-:Y:S04]  /*4bb00*/  STL.64 [R1+0x5b58], R4 ;  /* 0x005b580401007387 */ /* 0x0043e80000100a00 */
[----:B-1----:R-:W2:Y:S01]  /*4bb10*/  LDL.LU R4, [R1+0x7d0] ;  /* 0x0007d00001047983 */ /* 0x002ea20000300800 */
[----:B------:R-:W2:Y:S02]  /*4bb20*/  LDL.LU R5, [R1+0x7d4] ;  /* 0x0007d40001057983 */ /* 0x000ea40000300800 */
[----:B------:R-:W3:Y:S02]  /*4bb30*/  LDL.LU R6, [R1+0x7d8] ;  /* 0x0007d80001067983 */ /* 0x000ee40000300800 */
[----:B------:R-:W3:Y:S02]  /*4bb40*/  LDL.LU R7, [R1+0x7dc] ;  /* 0x0007dc0001077983 */ /* 0x000ee40000300800 */
[----:B------:R-:W-:-:S02]  /*4bb50*/  IMAD.MOV.U32 R16, RZ, RZ, R29 ;  /* 0x000000ffff107224 */ /* 0x000fc400078e001d */
[----:B------:R-:W-:Y:S01]  /*4bb60*/  IMAD.MOV.U32 R17, RZ, RZ, R19 ;  /* 0x000000ffff117224 */ /* 0x000fe200078e0013 */
[----:B---3--:R-:W-:Y:S01]  /*4bb70*/  STL.64 [R1+0x5b70], R6 ;  /* 0x005b700601007387 */ /* 0x008fe20000100a00 */
[----:B--2---:R1:W-:Y:S03]  /*4bb80*/  STL.64 [R1+0x5b68], R4 ;  /* 0x005b680401007387 */ /* 0x0043e60000100a00 */
[----:B------:R2:W-:Y:S01]  /*4bb90*/  STL.64 [R1+0x5b78], R16 ;  /* 0x005b781001007387 */ /* 0x0005e20000100a00 */
[----:B-1----:R-:W3:Y:S01]  /*4bba0*/  LDL.LU R4, [R1+0x7e0] ;  /* 0x0007e00001047983 */ /* 0x002ee20000300800 */
[----:B------:R-:W3:Y:S02]  /*4bbb0*/  LDL.LU R5, [R1+0x7e4] ;  /* 0x0007e40001057983 */ /* 0x000ee40000300800 */
[----:B------:R-:W3:Y:S02]  /*4bbc0*/  LDL.LU R6, [R1+0x7e8] ;  /* 0x0007e80001067983 */ /* 0x000ee40000300800 */
[----:B------:R-:W3:Y:S01]  /*4bbd0*/  LDL.LU R7, [R1+0x7ec] ;  /* 0x0007ec0001077983 */ /* 0x000ee20000300800 */
[----:B--2---:R-:W2:Y:S01]  /*4bbe0*/  LDL.LU R16, [R1+0x7f0] ;  /* 0x0007f00001107983 */ /* 0x004ea20000300800 */
[----:B------:R-:W2:Y:S02]  /*4bbf0*/  LDL.LU R17, [R1+0x7f4] ;  /* 0x0007f40001117983 */ /* 0x000ea40000300800 */
[----:B------:R-:W2:Y:S02]  /*4bc00*/  LDL.LU R18, [R1+0x7f8] ;  /* 0x0007f80001127983 */ /* 0x000ea40000300800 */
[----:B------:R-:W2:Y:S02]  /*4bc10*/  LDL.LU R19, [R1+0x7fc] ;  /* 0x0007fc0001137983 */ /* 0x000ea40000300800 */
[----:B--2---:R-:W-:Y:S01]  /*4bc20*/  STL.64 [R1+0x5b98], R18 ;  /* 0x005b981201007387 */ /* 0x004fe20000100a00 */
[----:B------:R1:W-:Y:S02]  /*4bc30*/  STL.64 [R1+0x5b90], R16 ;  /* 0x005b901001007387 */ /* 0x0003e40000100a00 */
[----:B------:R-:W2:Y:S02]  /*4bc40*/  LDL.LU R12, [R1+0x9e0] ;  /* 0x0009e000010c7983 */ /* 0x000ea40000300800 */
[----:B------:R-:W2:Y:S01]  /*4bc50*/  LDL.LU R13, [R1+0x9e4] ;  /* 0x0009e400010d7983 */ /* 0x000ea20000300800 */
[----:B------:R-:W2:Y:S01]  /*4bc60*/  LDL.LU R14, [R1+0x9e8] ;  /* 0x0009e800010e7983 */ /* 0x000ea20000300800 */
[----:B------:R-:W2:Y:S02]  /*4bc70*/  LDL.LU R15, [R1+0x9ec] ;  /* 0x0009ec00010f7983 */ /* 0x000ea40000300800 */
[----:B-1----:R-:W-:-:S02]  /*4bc80*/  IMAD.MOV.U32 R16, RZ, RZ, R28 ;  /* 0x000000ffff107224 */ /* 0x002fc400078e001c */
[----:B------:R-:W-:-:S05]  /*4bc90*/  IMAD.MOV.U32 R17, RZ, RZ, R3 ;  /* 0x000000ffff117224 */ /* 0x000fca00078e0003 */
[----:B------:R1:W-:Y:S04]  /*4bca0*/  STL.64 [R1+0x5ba8], R16 ;  /* 0x005ba81001007387 */ /* 0x0003e80000100a00 */
[----:B-1----:R-:W2:Y:S04]  /*4bcb0*/  LDL.64 R16, [R1+0x140] ;  /* 0x0001400001107983 */ /* 0x002ea80000100a00 */
[----:B--2---:R1:W-:Y:S04]  /*4bcc0*/  STL.64 [R1+0x5bb0], R16 ;  /* 0x005bb01001007387 */ /* 0x0043e80000100a00 */
[----:B-1----:R-:W2:Y:S04]  /*4bcd0*/  LDL.64 R16, [R1+0x150] ;  /* 0x0001500001107983 */ /* 0x002ea80000100a00 */
[----:B--2---:R1:W-:Y:S04]  /*4bce0*/  STL.64 [R1+0x5bb8], R16 ;  /* 0x005bb81001007387 */ /* 0x0043e80000100a00 */
[----:B-1----:R-:W2:Y:S01]  /*4bcf0*/  LDL.64 R16, [R1+0x30] ;  /* 0x0000300001107983 */ /* 0x002ea20000100a00 */
[----:B---3--:R-:W-:Y:S02]  /*4bd00*/  STL.64 [R1+0x5b88], R6 ;  /* 0x005b880601007387 */ /* 0x008fe40000100a00 */
[----:B------:R1:W-:Y:S02]  /*4bd10*/  STL.64 [R1+0x5b80], R4 ;  /* 0x005b800401007387 */ /* 0x0003e40000100a00 */
[----:B-1----:R-:W3:Y:S04]  /*4bd20*/  LDL.64 R4, [R1+0x120] ;  /* 0x0001200001047983 */ /* 0x002ee80000100a00 */
[----:B---3--:R1:W-:Y:S04]  /*4bd30*/  STL.64 [R1+0x5ba0], R4 ;  /* 0x005ba00401007387 */ /* 0x0083e80000100a00 */
[----:B-1----:R-:W3:Y:S01]  /*4bd40*/  LDL.LU R4, [R1+0x800] ;  /* 0x0008000001047983 */ /* 0x002ee20000300800 */
[----:B------:R-:W3:Y:S02]  /*4bd50*/  LDL.LU R5, [R1+0x804] ;  /* 0x0008040001057983 */ /* 0x000ee40000300800 */
[----:B------:R-:W3:Y:S02]  /*4bd60*/  LDL.LU R6, [R1+0x808] ;  /* 0x0008080001067983 */ /* 0x000ee40000300800 */
[----:B------:R-:W3:Y:S01]  /*4bd70*/  LDL.LU R7, [R1+0x80c] ;  /* 0x00080c0001077983 */ /* 0x000ee20000300800 */
[----:B------:R-:W-:Y:S01]  /*4bd80*/  STL.64 [R1+0x5ab8], R10 ;  /* 0x005ab80a01007387 */ /* 0x000fe20000100a00 */
[----:B------:R1:W-:Y:S03]  /*4bd90*/  STL.64 [R1+0x5ab0], R8 ;  /* 0x005ab00801007387 */ /* 0x0003e60000100a00 */
[----:B-1----:R-:W3:Y:S01]  /*4bda0*/  LDL.LU R8, [R1+0x820] ;  /* 0x0008200001087983 */ /* 0x002ee20000300800 */
[----:B------:R-:W3:Y:S02]  /*4bdb0*/  LDL.LU R9, [R1+0x824] ;  /* 0x0008240001097983 */ /* 0x000ee40000300800 */
[----:B------:R-:W3:Y:S02]  /*4bdc0*/  LDL.LU R10, [R1+0x828] ;  /* 0x00082800010a7983 */ /* 0x000ee40000300800 */
[----:B------:R-:W3:Y:S01]  /*4bdd0*/  LDL.LU R11, [R1+0x82c] ;  /* 0x00082c00010b7983 */ /* 0x000ee20000300800 */
[----:B0-----:R-:W-:Y:S01]  /*4bde0*/  STL.64 [R1+0x59f0], R26 ;  /* 0x0059f01a01007387 */ /* 0x001fe20000100a00 */
[----:B------:R0:W-:Y:S03]  /*4bdf0*/  STL.64 [R1+0x59e8], R24 ;  /* 0x0059e81801007387 */ /* 0x0001e60000100a00 */
[----:B0-----:R-:W3:Y:S01]  /*4be00*/  LDL.64 R24, [R1+0xd0] ;  /* 0x0000d00001187983 */ /* 0x001ee20000100a00 */
[----:B--2---:R-:W-:Y:S03]  /*4be10*/  HMMA.16816.F32 R12, R20, R16, R12 ;  /* 0x00000010140c723c */ /* 0x004fe6000000180c */
[----:B---3--:R0:W-:Y:S04]  /*4be20*/  STL.64 [R1+0x5b28], R24 ;  /* 0x005b281801007387 */ /* 0x0081e80000100a00 */
        /* <DEDUP_REMOVED lines=9> */
[----:B----4-:R-:W-:-:S02]  /*4bec0*/  IMAD.MOV.U32 R27, RZ, RZ, R0 ;  /* 0x000000ffff1b7224 */ /* 0x010fc400078e0000 */
[----:B------:R-:W3:Y:S01]  /*4bed0*/  LDL.LU R0, [R1+0x5bc4] ;  /* 0x005bc40001007983 */ /* 0x000ee20000300800 */
[----:B------:R0:W-:Y:S02]  /*4bee0*/  STL.64 [R1+0x830], R12 ;  /* 0x0008300c01007387 */ /* 0x0001e40000100a00 */
[----:B------:R1:W-:Y:S01]  /*4bef0*/  STL.64 [R1+0x838], R14 ;  /* 0x0008380e01007387 */ /* 0x0003e20000100a00 */
[----:B0-----:R-:W4:Y:S01]  /*4bf00*/  LDL.LU R12, [R1+0x5bc0] ;  /* 0x005bc000010c7983 */ /* 0x001f220000300800 */
[----:B------:R-:W-:Y:S02]  /*4bf10*/  IMAD.MOV.U32 R13, RZ, RZ, R16 ;  /* 0x000000ffff0d7224 */ /* 0x000fe400078e0010 */
[----:B-1----:R-:W-:Y:S02]  /*4bf20*/  IMAD.MOV.U32 R15, RZ, RZ, R17 ;  /* 0x000000ffff0f7224 */ /* 0x002fe400078e0011 */
[----:B------:R-:W2:Y:S03]  /*4bf30*/  LDL.LU.64 R16, [R1+0x5bb8] ;  /* 0x005bb80001107983 */ /* 0x000ea60000300a00 */
[----:B------:R-:W-:Y:S01]  /*4bf40*/  STL [R1+0x5b00], R15 ;  /* 0x005b000f01007387 */ /* 0x000fe20000100800 */
[----:B--2---:R-:W-:Y:S01]  /*4bf50*/  HMMA.16816.F32 R8, R20, R16, R8 ;  /* 0x000000101408723c */ /* 0x004fe20000001808 */
[----:B----4-:R0:W-:Y:S04]  /*4bf60*/  STL.64 [R1+0x5af8], R12 ;  /* 0x005af80c01007387 */ /* 0x0101e80000100a00 */
[----:B0-----:R-:W2:Y:S01]  /*4bf70*/  LDL.LU R12, [R1+0x810] ;  /* 0x00081000010c7983 */ /* 0x001ea20000300800 */
[----:B------:R-:W2:Y:S02]  /*4bf80*/  LDL.LU R13, [R1+0x814] ;  /* 0x00081400010d7983 */ /* 0x000ea40000300800 */
[----:B------:R-:W2:Y:S11]  /*4bf90*/  LDL.LU R14, [R1+0x818] ;  /* 0x00081800010e7983 */ /* 0x000eb60000300800 */
[----:B------:R-:W-:Y:S04]  /*4bfa0*/  @!UPT UIADD3 URZ, URZ, URZ, URZ ;  /* 0x0000003f3f3ff290 */ /* 0x000fe8000fffe03f */
[----:B------:R-:W-:Y:S01]  /*4bfb0*/  STL.64 [R1+0x820], R8 ;  /* 0x0008200801007387 */ /* 0x000fe20000100a00 */
[----:B------:R0:W-:Y:S02]  /*4bfc0*/  STL.64 [R1+0x828], R10 ;  /* 0x0008280a01007387 */ /* 0x0001e40000100a00 */
[----:B0-----:R-:W-:Y:S02]  /*4bfd0*/  IMAD.MOV.U32 R11, RZ, RZ, R16 ;  /* 0x000000ffff0b7224 */ /* 0x001fe400078e0010 */
[----:B------:R-:W-:Y:S02]  /*4bfe0*/  IMAD.MOV.U32 R10, RZ, RZ, R17 ;  /* 0x000000ffff0a7224 */ /* 0x000fe400078e0011 */
[----:B------:R-:W2:Y:S01]  /*4bff0*/  LDL.LU.64 R16, [R1+0x5bb0] ;  /* 0x005bb00001107983 */ /* 0x000ea20000300a00 */
[----:B---3--:R-:W-:-:S07]  /*4c000*/  IMAD.MOV.U32 R15, RZ, RZ, R0 ;  /* 0x000000ffff0f7224 */ /* 0x008fce00078e0000 */
[C---:B--2---:R-:W-:Y:S11]  /*4c010*/  HMMA.16816.F32 R12, R20.reuse, R16, R12 ;  /* 0x00000010140c723c */ /* 0x044ff6000000180c */
[----:B------:R-:W-:Y:S11]  /*4c020*/  @!UPT UIADD3 URZ, URZ, URZ, URZ ;  /* 0x0000003f3f3ff290 */ /* 0x000ff6000fffe03f */
[----:B------:R-:W-:Y:S01]  /*4c030*/  @!UPT UIADD3 URZ, URZ, URZ, URZ ;  /* 0x0000003f3f3ff290 */ /* 0x000fe2000fffe03f */
[----:B------:R0:W-:Y:S01]  /*4c040*/  STL.64 [R1+0x810], R12 ;  /* 0x0008100c01007387 */ /* 0x0001e20000100a00 */
[----:B------:R-:W-:Y:S02]  /*4c050*/  STL.64 [R1+0x818], R14 ;  /* 0x0008180e01007387 */ /* 0x000fe40000100a00 */
[----:B0-----:R-:W-:Y:S02]  /*4c060*/  IMAD.MOV.U32 R13, RZ, RZ, R16 ;  /* 0x000000ffff0d7224 */ /* 0x001fe400078e0010 */
[----:B------:R-:W-:Y:S02]  /*4c070*/  IMAD.MOV.U32 R12, RZ, RZ, R17 ;  /* 0x000000ffff0c7224 */ /* 0x000fe400078e0011 */
[----:B------:R-:W2:Y:S02]  /*4c080*/  LDL.LU.64 R16, [R1+0x5ba8] ;  /* 0x005ba80001107983 */ /* 0x000ea40000300a00 */
[----:B--2---:R-:W-:Y:S02]  /*4c090*/  HMMA.16816.F32 R16, R20, R16, R4 ;  /* 0x000000101410723c */ /* 0x004fe40000001804 */
[----:B------:R-:W2:Y:S11]  /*4c0a0*/  LDL.LU.64 R4, [R1+0x5ba0] ;  /* 0x005ba00001047983 */ /* 0x000eb60000300a00 */
[----:B------:R-:W-:Y:S10]  /*4c0b0*/  @!UPT UIADD3 URZ, URZ, URZ, URZ ;  /* 0x0000003f3f3ff290 */ /* 0x000ff4000fffe03f */
[----:B------:R-:W-:Y:S01]  /*4c0c0*/  STL.64 [R1+0x800], R16 ;  /* 0x0008001001007387 */ /* 0x000fe20000100a00 */
[----:B------:R0:W-:Y:S03]  /*4c0d0*/  STL.64 [R1+0x808], R18 ;  /* 0x0008081201007387 */ /* 0x0001e60000100a00 */
[----:B0-----:R-:W3:Y:S01]  /*4c0e0*/  LDL.LU.64 R18, [R1+0x5b98] ;  /* 0x005b980001127983 */ /* 0x001ee20000300a00 */
[----:B------:R-:W3:Y:S02]  /*4c0f0*/  LDL.LU.64 R16, [R1+0x5b90] ;  /* 0x005b900001107983 */ /* 0x000ee40000300a00 */
[----:B------:R-:W4:Y:S02]  /*4c100*/  LDL R28, [R1+0x1de0] ;  /* 0x001de000011c7983 */ /* 0x000f240000100800 */
[----:B------:R-:W4:Y:S02]  /*4c110*/  LDL.LU.64 R6, [R1+0x5b88] ;  /* 0x005b880001067983 */ /* 0x000f240000300a00 */
[----:B--2---:R-:W-:-:S02]  /*4c120*/  IMAD.MOV.U32 R15, RZ, RZ, R4 ;  /* 0x000000ffff0f7224 */ /* 0x004fc400078e0004 */
[----:B------:R-:W-:Y:S01]  /*4c130*/  IMAD.MOV.U32 R14, RZ, RZ, R5 ;  /* 0x000000ffff0e7224 */ /* 0x000fe200078e0005 */
[----:B---3--:R-:W-:Y:S01]  /*4c140*/  HMMA.16816.F32 R16, R20, R4, R16 ;  /* 0x000000041410723c */ /* 0x008fe20000001810 */
[----:B------:R-:W4:Y:S11]  /*4c150*/  LDL.LU.64 R4, [R1+0x5b80] ;  /* 0x005b800001047983 */ /* 0x000f360000300a00 */
[----:B------:R-:W-:Y:S11]  /*4c160*/  @!UPT UIADD3 URZ, URZ, URZ, URZ ;  /* 0x0000003f3f3ff290 */ /* 0x000ff6000fffe03f */
[----:B------:R0:W-:Y:S01]  /*4c170*/  STL.64 [R1+0x7f0], R16 ;  /* 0x0007f01001007387 */ /* 0x0001e20000100a00 */
[----:B------:R4:W-:Y:S03]  /*4c180*/  STL [R1+0x7f8], R18 ;  /* 0x0007f81201007387 */ /* 0x0009e60000100800 */
[----:B0-----:R-:W4:Y:S01]  /*4c190*/  LDL.LU.64 R16, [R1+0x5b78] ;  /* 0x005b780001107983 */ /* 0x001f220000300a00 */
[----:B------:R-:W-:-:S05]  /*4c1a0*/  IMAD.MOV.U32 R0, RZ, RZ, R19 ;  /* 0x000000ffff007224 */ /* 0x000fca00078e0013 */
[----:B------:R-:W-:Y:S01]  /*4c1b0*/  STL [R1+0x5368], R0 ;  /* 0x0053680001007387 */ /* 0x000fe20000100800 */
[C---:B----4-:R-:W-:Y:S03]  /*4c1c0*/  HMMA.16816.F32 R16, R20.reuse, R16, R4 ;  /* 0x000000101410723c */ /* 0x050fe60000001804 */
[----:B------:R-:W2:Y:S01]  /*4c1d0*/  LDL.LU.64 R6, [R1+0x5b70] ;  /* 0x005b700001067983 */ /* 0x000ea20000300a00 */
[----:B------:R-:W2:Y:S11]  /*4c1e0*/  LDL.LU.64 R4, [R1+0x5b68] ;  /* 0x005b680001047983 */ /* 0x000eb60000300a00 */
[----:B------:R-:W-:Y:S08]  /*4c1f0*/  @!UPT UIADD3 URZ, URZ, URZ, URZ ;  /* 0x0000003f3f3ff290 */ /* 0x000ff0000fffe03f */
[----:B------:R0:W-:Y:S01]  /*4c200*/  STL.64 [R1+0x7e0], R16 ;  /* 0x0007e01001007387 */ /* 0x0001e20000100a00 */
[----:B------:R-:W-:Y:S03]  /*4c210*/  STL.64 [R1+0x7e8], R18 ;  /* 0x0007e81201007387 */ /* 0x000fe60000100a00 */
[----:B0-----:R-:W2:Y:S02]  /*4c220*/  LDL.LU.64 R16, [R1+0x5b60] ;  /* 0x005b600001107983 */ /* 0x001ea40000300a00 */
[C---:B--2---:R-:W-:Y:S11]  /*4c230*/  HMMA.16816.F32 R4, R20.reuse, R16, R4 ;  /* 0x000000101404723c */ /* 0x044ff60000001804 */
[----:B------:R-:W-:Y:S11]  /*4c240*/  @!UPT UIADD3 URZ, URZ, URZ, URZ ;  /* 0x0000003f3f3ff290 */ /* 0x000ff6000fffe03f */
[----:B------:R-:W-:Y:S01]  /*4c250*/  @!UPT UIADD3 URZ, URZ, URZ, URZ ;  /* 0x0000003f3f3ff290 */ /* 0x000fe2000fffe03f */
[----:B------:R0:W-:Y:S01]  /*4c260*/  STL.64 [R1+0x7d0], R4 ;  /* 0x0007d00401007387 */ /* 0x0001e20000100a00 */
[----:B------:R-:W-:Y:S03]  /*4c270*/  STL.64 [R1+0x7d8], R6 ;  /* 0x0007d80601007387 */ /* 0x000fe60000100a00 */
[----:B0-----:R-:W2:Y:S01]  /*4c280*/  LDL.LU.64 R4, [R1+0x5b58] ;  /* 0x005b580001047983 */ /* 0x001ea20000300a00 */
[----:B------:R-:W-:Y:S02]  /*4c290*/  IMAD.MOV.U32 R29, RZ, RZ, R16 ;  /* 0x000000ffff1d7224 */ /* 0x000fe400078e0010 */
[----:B------:R-:W-:Y:S02]  /*4c2a0*/  IMAD.MOV.U32 R19, RZ, RZ, R17 ;  /* 0x000000ffff137224 */ /* 0x000fe400078e0011 */
[----:B------:R-:W3:Y:S01]  /*4c2b0*/  LDL.LU R18, [R1+0x5b50] ;  /* 0x005b500001127983 */ /* 0x000ee20000300800 */
[----:B------:R-:W4:Y:S01]  /*4c2c0*/  LDL.LU.64 R16, [R1+0x5b48] ;  /* 0x005b480001107983 */ /* 0x000f220000300a00 */
        /* <DEDUP_REMOVED lines=9> */
[----:B------:R-:W3:Y:S01]  /*4c360*/  LDL R8, [R1+0x20] ;  /* 0x0000200001087983 */ /* 0x000ee20000100800 */
[----:B------:R-:W3:Y:S01]  /*4c370*/  LDL R9, [R1+0x24] ;  /* 0x0000240001097983 */ /* 0x000ee20000100800 */
[C---:B--2---:R-:W-:Y:S11]  /*4c380*/  HMMA.16816.F32 R24, R20.reuse, R4, R24 ;  /* 0x000000041418723c */ /* 0x044ff60000001818 */
[----:B------:R-:W-:Y:S11]  /*4c390*/  @!UPT UIADD3 URZ, URZ, URZ, URZ ;  /* 0x0000003f3f3ff290 */ /* 0x000ff6000fffe03f */
[----:B------:R-:W-:Y:S01]  /*4c3a0*/  @!UPT UIADD3 URZ, URZ, URZ, URZ ;  /* 0x0000003f3f3ff290 */ /* 0x000fe2000fffe03f */
[----:B------:R0:W-:Y:S01]  /*4c3b0*/  STL.64 [R1+0x7b0], R24 ;  /* 0x0007b01801007387 */ /* 0x0001e20000100a00 */
[----:B------:R1:W-:Y:S03]  /*4c3c0*/  STL.64 [R1+0x7b8], R26 ;  /* 0x0007b81a01007387 */ /* 0x0003e60000100a00 */
[----:B0-----:R-:W2:Y:S01]  /*4c3d0*/  LDL.LU.64 R24, [R1+0x5b28] ;  /* 0x005b280001187983 */ /* 0x001ea20000300a00 */
[----:B-1----:R-:W-:Y:S02]  /*4c3e0*/  IMAD.MOV.U32 R27, RZ, RZ, R4 ;  /* 0x000000ffff1b7224 */ /* 0x002fe400078e0004 */
[----:B------:R-:W-:Y:S02]  /*4c3f0*/  IMAD.MOV.U32 R26, RZ, RZ, R5 ;  /* 0x000000ffff1a7224 */ /* 0x000fe400078e0005 */
[----:B------:R-:W2:Y:S01]  /*4c400*/  LDL.LU.64 R6, [R1+0x5b20] ;  /* 0x005b200001067983 */ /* 0x000ea20000300a00 */
[----:B------:R-:W2:Y:S02]  /*4c410*/  LDL.LU.64 R4, [R1+0x5b18] ;  /* 0x005b180001047983 */ /* 0x000ea40000300a00 */
[----:B--2---:R-:W-:Y:S02]  /*4c420*/  HMMA.16816.F32 R20, R20, R24, R4 ;  /* 0x000000181414723c */ /* 0x004fe40000001804 */
[----:B------:R-:W3:Y:S01]  /*4c430*/  LDL.LU.64 R6, [R1+0x5b10] ;  /* 0x005b100001067983 */ /* 0x000ee20000300a00 */
[----:B------:R-:W3:Y:S11]  /*4c440*/  LDL.LU.64 R4, [R1+0x5b08] ;  /* 0x005b080001047983 */ /* 0x000ef60000300a00 */
[----:B------:R-:W-:Y:S09]  /*4c450*/  @!UPT UIADD3 URZ, URZ, URZ, URZ ;  /* 0x0000003f3f3ff290 */ /* 0x000ff2000fffe03f */
[----:B------:R0:W-:Y:S01]  /*4c460*/  STL.64 [R1+0x490], R20 ;  /* 0x0004901401007387 */ /* 0x0001e20000100a00 */
[----:B------:R1:W-:Y:S03]  /*4c470*/  STL.64 [R1+0x498], R22 ;  /* 0x0004981601007387 */ /* 0x0003e60000100a00 */
[----:B0-----:R-:W3:Y:S01]  /*4c480*/  LDL.LU R20, [R1+0x400] ;  /* 0x0004000001147983 */ /* 0x001ee20000300800 */
[----:B------:R-:W3:Y:S02]  /*4c490*/  LDL.LU R21, [R1+0x404] ;  /* 0x0004040001157983 */ /* 0x000ee40000300800 */
[----:B-1----:R-:W3:Y:S02]  /*4c4a0*/  LDL.LU R22, [R1+0x408] ;  /* 0x0004080001167983 */ /* 0x002ee40000300800 */
[----:B------:R-:W3:Y:S01]  /*4c4b0*/  LDL.LU R23, [R1+0x40c] ;  /* 0x00040c0001177983 */ /* 0x000ee20000300800 */
[----:B------:R0:W-:Y:S01]  /*4c4c0*/  STL.64 [R1+0x59f8], R24 ;  /* 0x0059f81801007387 */ /* 0x0001e20000100a00 */
[----:B------:R1:W-:Y:S03]  /*4c4d0*/  STL.64 [R1+0x5a38], R26 ;  /* 0x005a381a01007387 */ /* 0x0003e60000100a00 */
[----:B0-----:R-:W2:Y:S01]  /*4c4e0*/  LDL.LU R24, [R1+0x6d0] ;  /* 0x0006d00001187983 */ /* 0x001ea20000300800 */
[----:B------:R-:W2:Y:S02]  /*4c4f0*/  LDL.LU R25, [R1+0x6d4] ;  /* 0x0006d40001197983 */ /* 0x000ea40000300800 */
[----:B-1----:R-:W2:Y:S02]  /*4c500*/  LDL.LU R26, [R1+0x6d8] ;  /* 0x0006d800011a7983 */ /* 0x002ea40000300800 */
[----:B------:R-:W2:Y:S02]  /*4c510*/  LDL.LU R27, [R1+0x6dc] ;  /* 0x0006dc00011b7983 */ /* 0x000ea40000300800 */
[----:B--2---:R-:W-:Y:S01]  /*4c520*/  STL.64 [R1+0x5a48], R26 ;  /* 0x005a481a01007387 */ /* 0x004fe20000100a00 */
[----:B------:R0:W-:Y:S02]  /*4c530*/  STL.64 [R1+0x5a40], R24 ;  /* 0x005a401801007387 */ /* 0x0001e40000100a00 */
[----:B0-----:R-:W-:-:S02]  /*4c540*/  IMAD.MOV.U32 R24, RZ, RZ, R15 ;  /* 0x000000ffff187224 */ /* 0x001fc400078e000f */
[----:B------:R-:W-:-:S05]  /*4c550*/  IMAD.MOV.U32 R25, RZ, RZ, R14 ;  /* 0x000000ffff197224 */ /* 0x000fca00078e000e */
[----:B------:R0:W-:Y:S04]  /*4c560*/  STL.64 [R1+0x5a58], R24 ;  /* 0x005a581801007387 */ /* 0x0001e80000100a00 */
[----:B0-----:R-:W2:Y:S01]  /*4c570*/  LDL.LU R24, [R1+0x6f0] ;  /* 0x0006f00001187983 */ /* 0x001ea20000300800 */
[----:B------:R-:W2:Y:S02]  /*4c580*/  LDL.LU R25, [R1+0x6f4] ;  /* 0x0006f40001197983 */ /* 0x000ea40000300800 */
[----:B------:R-:W2:Y:S02]  /*4c590*/  LDL.LU R26, [R1+0x6f8] ;  /* 0x0006f800011a7983 */ /* 0x000ea40000300800 */
[----:B------:R-:W2:Y:S02]  /*4c5a0*/  LDL.LU R27, [R1+0x6fc] ;  /* 0x0006fc00011b7983 */ /* 0x000ea40000300800 */
[----:B--2---:R-:W-:Y:S01]  /*4c5b0*/  STL.64 [R1+0x5a68], R26 ;  /* 0x005a681a01007387 */ /* 0x004fe20000100a00 */
[----:B------:R0:W-:Y:S02]  /*4c5c0*/  STL.64 [R1+0x5a60], R24 ;  /* 0x005a601801007387 */ /* 0x0001e40000100a00 */
[----:B0-----:R-:W-:-:S02]  /*4c5d0*/  IMAD.MOV.U32 R24, RZ, RZ, R13 ;  /* 0x000000ffff187224 */ /* 0x001fc400078e000d */
[----:B------:R-:W-:Y:S02]  /*4c5e0*/  IMAD.MOV.U32 R25, RZ, RZ, R12 ;  /* 0x000000ffff197224 */ /* 0x000fe400078e000c */
[----:B------:R-:W2:Y:S01]  /*4c5f0*/  LDL.LU R12, [R1+0x3f0] ;  /* 0x0003f000010c7983 */ /* 0x000ea20000300800 */
[----:B------:R-:W2:Y:S02]  /*4c600*/  LDL.LU R13, [R1+0x3f4] ;  /* 0x0003f400010d7983 */ /* 0x000ea40000300800 */
[----:B------:R-:W2:Y:S02]  /*4c610*/  LDL.LU R14, [R1+0x3f8] ;  /* 0x0003f800010e7983 */ /* 0x000ea40000300800 */
[----:B------:R-:W2:Y:S01]  /*4c620*/  LDL.LU R15, [R1+0x3fc] ;  /* 0x0003fc00010f7983 */ /* 0x000ea20000300800 */
[----:B------:R0:W-:Y:S02]  /*4c630*/  STL.64 [R1+0x5a80], R24 ;  /* 0x005a801801007387 */ /* 0x0001e40000100a00 */
[----:B0-----:R-:W-:-:S02]  /*4c640*/  IMAD.MOV.U32 R24, RZ, RZ, R11 ;  /* 0x000000ffff187224 */ /* 0x001fc400078e000b */
[----:B------:R-:W-:Y:S02]  /*4c650*/  IMAD.MOV.U32 R25, RZ, RZ, R10 ;  /* 0x000000ffff197224 */ /* 0x000fe400078e000a */
[C---:B---3--:R-:W-:Y:S03]  /*4c660*/  HMMA.16816.F32 R8, R4.reuse, R8, R20 ;  /* 0x000000080408723c */ /* 0x048fe60000001814 */
[----:B------:R0:W-:Y:S04]  /*4c670*/  STL.64 [R1+0x5a98], R24 ;  /* 0x005a981801007387 */ /* 0x0001e80000100a00 */
[----:B0-----:R-:W2:Y:S01]  /*4c680*/  LDL.64 R24, [R1+0x10] ;  /* 0x0000100001187983 */ /* 0x001ea20000100a00 */
[----:B------:R-:W3:Y:S11]  /*4c690*/  LDL.LU R20, [R1+0x3b0] ;  /* 0x0003b00001147983 */ /* 0x000ef60000300800 */
[----:B------:R-:W-:Y:S04]  /*4c6a0*/  @!UPT UIADD3 URZ, URZ, URZ, URZ ;  /* 0x0000003f3f3ff290 */ /* 0x000fe8000fffe03f */
[----:B------:R-:W-:Y:S01]  /*4c6b0*/  STL.64 [R1+0x400], R8 ;  /* 0x0004000801007387 */ /* 0x000fe20000100a00 */
[----:B------:R-:W-:Y:S02]  /*4c6c0*/  STL.64 [R1+0x408], R10 ;  /* 0x0004080a01007387 */ /* 0x000fe40000100a00 */
[----:B------:R-:W3:Y:S02]  /*4c6d0*/  LDL.LU R21, [R1+0x3b4] ;  /* 0x0003b40001157983 */ /* 0x000ee40000300800 */
[----:B------:R-:W2:Y:S01]  /*4c6e0*/  LDL.LU R22, [R1+0x3b8] ;  /* 0x0003b80001167983 */ /* 0x000ea20000300800 */
[----:B------:R-:W2:Y:S04]  /*4c6f0*/  LDL.LU R23, [R1+0x3bc] ;  /* 0x0003bc0001177983 */ /* 0x000ea80000300800 */
        /* <DEDUP_REMOVED lines=8> */
[----:B0-----:R-:W2:Y:S01]  /*4c780*/  LDL R20, [R1] ;  /* 0x0000000001147983 */ /* 0x001ea20000100800 */
[----:B------:R-:W3:Y:S02]  /*4c790*/  LDL.LU R8, [R1+0x3c0] ;  /* 0x0003c00001087983 */ /* 0x000ee40000300800 */
[----:B------:R-:W3:Y:S02]  /*4c7a0*/  LDL.LU R9, [R1+0x3c4] ;  /* 0x0003c40001097983 */ /* 0x000ee40000300800 */
[----:B------:R-:W2:Y:S01]  /*4c7b0*/  LDL.LU R10, [R1+0x3c8] ;  /* 0x0003c800010a7983 */ /* 0x000ea20000300800 */
[----:B------:R-:W2:Y:S01]  /*4c7c0*/  LDL.LU R11, [R1+0x3cc] ;  /* 0x0003cc00010b7983 */ /* 0x000ea20000300800 */
[----:B------:R-:W-:Y:S01]  /*4c7d0*/  HMMA.16816.F32 R12, R4, R24, R12 ;  /* 0x00000018040c723c */ /* 0x000fe2000000180c */
[----:B------:R-:W-:-:S02]  /*4c7e0*/  IMAD.MOV.U32 R21, RZ, RZ, R18 ;  /* 0x000000ffff157224 */ /* 0x000fc400078e0012 */
[----:B--2---:R-:W-:Y:S01]  /*4c7f0*/  STL.64 [R1+0x5ae8], R10 ;  /* 0x005ae80a01007387 */ /* 0x004fe20000100a00 */
[----:B---3--:R0:W-:Y:S03]  /*4c800*/  STL.64 [R1+0x5ae0], R8 ;  /* 0x005ae00801007387 */ /* 0x0081e60000100a00 */
[----:B0-----:R-:W2:Y:S01]  /*4c810*/  LDL.LU R8, [R1+0x3e0] ;  /* 0x0003e00001087983 */ /* 0x001ea20000300800 */
[----:B------:R-:W2:Y:S02]  /*4c820*/  LDL.LU R9, [R1+0x3e4] ;  /* 0x0003e40001097983 */ /* 0x000ea40000300800 */
[----:B------:R-:W2:Y:S02]  /*4c830*/  LDL.LU R10, [R1+0x3e8] ;  /* 0x0003e800010a7983 */ /* 0x000ea40000300800 */
[----:B------:R-:W2:Y:S11]  /*4c840*/  LDL.LU R11, [R1+0x3ec] ;  /* 0x0003ec00010b7983 */ /* 0x000eb60000300800 */
[----:B------:R-:W-:Y:S01]  /*4c850*/  STL.64 [R1+0x3f0], R12 ;  /* 0x0003f00c01007387 */ /* 0x000fe20000100a00 */
[----:B------:R0:W-:Y:S03]  /*4c860*/  STL.64 [R1+0x3f8], R14 ;  /* 0x0003f80e01007387 */ /* 0x0001e60000100a00 */
[----:B0-----:R-:W3:Y:S01]  /*4c870*/  LDL.LU R15, [R1+0x5b00] ;  /* 0x005b0000010f7983 */ /* 0x001ee20000300800 */
[----:B------:R-:W3:Y:S02]  /*4c880*/  LDL.LU.64 R12, [R1+0x5af8] ;  /* 0x005af800010c7983 */ /* 0x000ee40000300a00 */
[----:B------:R-:W-:Y:S01]  /*4c890*/  IMAD.MOV.U32 R18, RZ, RZ, R24 ;  /* 0x000000ffff127224 */ /* 0x000fe200078e0018 */
[----:B--2---:R-:W-:Y:S01]  /*4c8a0*/  HMMA.16816.F32 R20, R4, R20, R8 ;  /* 0x000000140414723c */ /* 0x004fe20000001808 */
[----:B---3--:R-:W-:-:S02]  /*4c8b0*/  IMAD.MOV.U32 R24, RZ, RZ, R13 ;  /* 0x000000ffff187224 */ /* 0x008fc400078e000d */
[----:B------:R-:W2:Y:S01]  /*4c8c0*/  LDL.LU R13, [R1+0x5af0] ;  /* 0x005af000010d7983 */ /* 0x000ea20000300800 */
[----:B------:R-:W2:Y:S02]  /*4c8d0*/  LDL.LU.64 R10, [R1+0x5ae8] ;  /* 0x005ae800010a7983 */ /* 0x000ea40000300a00 */
[----:B------:R-:W2:Y:S11]  /*4c8e0*/  LDL.LU.64 R8, [R1+0x5ae0] ;  /* 0x005ae00001087983 */ /* 0x000eb60000300a00 */
[----:B------:R-:W-:Y:S06]  /*4c8f0*/  @!UPT UIADD3 URZ, URZ, URZ, URZ ;  /* 0x0000003f3f3ff290 */ /* 0x000fec000fffe03f */
[----:B------:R-:W-:Y:S01]  /*4c900*/  STL.64 [R1+0x3e0], R20 ;  /* 0x0003e01401007387 */ /* 0x000fe20000100a00 */
[----:B------:R0:W-:Y:S03]  /*4c910*/  STL.64 [R1+0x3e8], R22 ;  /* 0x0003e81601007387 */ /* 0x0001e60000100a00 */
[----:B0-----:R-:W4:Y:S01]  /*4c920*/  LDL.LU.64 R22, [R1+0x5ad8] ;  /* 0x005ad80001167983 */ /* 0x001f220000300a00 */
[----:B------:R-:W4:Y:S02]  /*4c930*/  LDL.LU.64 R20, [R1+0x5ad0] ;  /* 0x005ad00001147983 */ /* 0x000f240000300a00 */
[C---:B----4-:R-:W-:Y:S11]  /*4c940*/  HMMA.16816.F32 R20, R4.reuse, R16, R20 ;  /* 0x000000100414723c */ /* 0x050ff60000001814 */
[----:B------:R-:W-:Y:S11]  /*4c950*/  @!UPT UIADD3 URZ, URZ, URZ, URZ ;  /* 0x0000003f3f3ff290 */ /* 0x000ff6000fffe03f */
[----:B------:R-:W-:Y:S01]  /*4c960*/  @!UPT UIADD3 URZ, URZ, URZ, URZ ;  /* 0x0000003f3f3ff290 */ /* 0x000fe2000fffe03f */
[----:B------:R-:W-:Y:S01]  /*4c970*/  STL.64 [R1+0x3d0], R20 ;  /* 0x0003d01401007387 */ /* 0x000fe20000100a00 */
[----:B------:R0:W-:Y:S03]  /*4c980*/  STL.64 [R1+0x3d8], R22 ;  /* 0x0003d81601007387 */ /* 0x0001e60000100a00 */
[----:B0-----:R-:W3:Y:S01]  /*4c990*/  LDL.LU.64 R22, [R1+0x5ac8] ;  /* 0x005ac80001167983 */ /* 0x001ee20000300a00 */
[----:B------:R-:W3:Y:S02]  /*4c9a0*/  LDL.LU.64 R20, [R1+0x5ac0] ;  /* 0x005ac00001147983 */ /* 0x000ee40000300a00 */
[----:B------:R0:W-:Y:S02]  /*4c9b0*/  STL.64 [R1+0x59e0], R16 ;  /* 0x0059e01001007387 */ /* 0x0001e40000100a00 */
[----:B------:R1:W-:Y:S01]  /*4c9c0*/  STL.64 [R1+0x5a50], R18 ;  /* 0x005a501201007387 */ /* 0x0003e20000100a00 */
[----:B0-----:R-:W4:Y:S01]  /*4c9d0*/  LDL.LU R16, [R1+0x6e0] ;  /* 0x0006e00001107983 */ /* 0x001f220000300800 */
[----:B------:R-:W4:Y:S02]  /*4c9e0*/  LDL.LU R17, [R1+0x6e4] ;  /* 0x0006e40001117983 */ /* 0x000f240000300800 */
[----:B-1----:R-:W2:Y:S02]  /*4c9f0*/  LDL.LU R18, [R1+0x6e8] ;  /* 0x0006e80001127983 */ /* 0x002ea40000300800 */
[----:B------:R-:W2:Y:S02]  /*4ca00*/  LDL.LU R19, [R1+0x6ec] ;  /* 0x0006ec0001137983 */ /* 0x000ea40000300800 */
[----:B--2---:R-:W-:Y:S01]  /*4ca10*/  STL.64 [R1+0x5a78], R18 ;  /* 0x005a781201007387 */ /* 0x004fe20000100a00 */
[----:B----4-:R0:W-:Y:S03]  /*4ca20*/  STL.64 [R1+0x5a70], R16 ;  /* 0x005a701001007387 */ /* 0x0101e60000100a00 */
[----:B0-----:R-:W2:Y:S01]  /*4ca30*/  LDL.LU R16, [R1+0x700] ;  /* 0x0007000001107983 */ /* 0x001ea20000300800 */
[----:B------:R-:W2:Y:S02]  /*4ca40*/  LDL.LU R17, [R1+0x704] ;  /* 0x0007040001117983 */ /* 0x000ea40000300800 */
[----:B------:R-:W4:Y:S02]  /*4ca50*/  LDL.LU R18, [R1+0x708] ;  /* 0x0007080001127983 */ /* 0x000f240000300800 */
[----:B------:R-:W4:Y:S01]  /*4ca60*/  LDL.LU R19, [R1+0x70c] ;  /* 0x00070c0001137983 */ /* 0x000f220000300800 */
[----:B------:R-:W-:Y:S01]  /*4ca70*/  HMMA.16816.F32 R8, R4, R12, R8 ;  /* 0x0000000c0408723c */ /* 0x000fe20000001808 */
[----:B----4-:R-:W-:Y:S01]  /*4ca80*/  STL.64 [R1+0x5a90], R18 ;  /* 0x005a901201007387 */ /* 0x010fe20000100a00 */
[----:B--2---:R0:W-:Y:S03]  /*4ca90*/  STL.64 [R1+0x5a88], R16 ;  /* 0x005a881001007387 */ /* 0x0041e60000100a00 */
        /* <DEDUP_REMOVED lines=12> */
[----:B0-----:R-:W4:Y:S01]  /*4cb60*/  LDL.LU.64 R10, [R1+0x5ab8] ;  /* 0x005ab800010a7983 */ /* 0x001f220000300a00 */
[----:B------:R-:W3:Y:S02]  /*4cb70*/  LDL.LU.64 R8, [R1+0x5ab0] ;  /* 0x005ab00001087983 */ /* 0x000ee40000300a00 */
[----:B------:R-:W-:-:S02]  /*4cb80*/  IMAD.MOV.U32 R14, RZ, RZ, R25 ;  /* 0x000000ffff0e7224 */ /* 0x000fc400078e0019 */
[----:B------:R-:W-:Y:S01]  /*4cb90*/  IMAD.MOV.U32 R25, RZ, RZ, R15 ;  /* 0x000000ffff197224 */ /* 0x000fe200078e000f */
[C---:B---3--:R-:W-:Y:S01]  /*4cba0*/  HMMA.16816.F32 R20, R4.reuse, R8, R20 ;  /* 0x000000080414723c */ /* 0x048fe20000001814 */
[----:B----4-:R-:W-:Y:S01]  /*4cbb0*/  STL.64 [R1+0x5988], R10 ;  /* 0x0059880a01007387 */ /* 0x010fe20000100a00 */
[----:B------:R0:W-:Y:S11]  /*4cbc0*/  STL.64 [R1+0x5980], R8 ;  /* 0x0059800801007387 */ /* 0x0001f60000100a00 */
[----:B------:R-:W-:Y:S10]  /*4cbd0*/  @!UPT UIADD3 URZ, URZ, URZ, URZ ;  /* 0x0000003f3f3ff290 */ /* 0x000ff4000fffe03f */
[----:B------:R-:W-:Y:S01]  /*4cbe0*/  STL.64 [R1+0x3b0], R20 ;  /* 0x0003b01401007387 */ /* 0x000fe20000100a00 */
[----:B------:R-:W-:Y:S02]  /*4cbf0*/  STL.64 [R1+0x3b8], R22 ;  /* 0x0003b81601007387 */ /* 0x000fe40000100a00 */
[----:B------:R-:W1:Y:S01]  /*4cc00*/  LDSM.16.MT88.4 R20, [R2+0x4180] ;  /* 0x004180000214783b */ /* 0x000e620000004200 */
[C---:B--2---:R-:W-:Y:S01]  /*4cc10*/  HMMA.16816.F32 R24, R4.reuse, R24, R16 ;  /* 0x000000180418723c */ /* 0x044fe20000001810 */
[----:B0-----:R-:W2:Y:S04]  /*4cc20*/  LDL.64 R8, [R1+0x110] ;  /* 0x0001100001087983 */ /* 0x001ea80000100a00 */
[----:B-1----:R-:W-:Y:S01]  /*4cc30*/  STL.64 [R1+0x58b8], R22 ;  /* 0x0058b81601007387 */ /* 0x002fe20000100a00 */
[----:B------:R0:W-:Y:S03]  /*4cc40*/  STL.64 [R1+0x58b0], R20 ;  /* 0x0058b01401007387 */ /* 0x0001e60000100a00 */
[----:B0-----:R-:W3:Y:S01]  /*4cc50*/  LDL.64 R20, [R1+0x130] ;  /* 0x0001300001147983 */ /* 0x001ee20000100a00 */
[----:B------:R-:W-:Y:S02]  /*4cc60*/  STL [R1+0x55f8], R2 ;  /* 0x0055f80201007387 */ /* 0x000fe40000100800 */
[----:B------:R-:W4:Y:S02]  /*4cc70*/  LDL.LU.64 R18, [R1+0x5aa8] ;  /* 0x005aa80001127983 */ /* 0x000f240000300a00 */
[----:B------:R-:W4:Y:S09]  /*4cc80*/  LDL.LU.64 R16, [R1+0x5aa0] ;  /* 0x005aa00001107983 */ /* 0x000f320000300a00 */
[----:B------:R0:W-:Y:S01]  /*4cc90*/  STL.64 [R1+0x720], R24 ;  /* 0x0007201801007387 */ /* 0x0001e20000100a00 */
[----:B------:R4:W-:Y:S03]  /*4cca0*/  STL.64 [R1+0x728], R26 ;  /* 0x0007281a01007387 */ /* 0x0009e60000100a00 */
        /* <DEDUP_REMOVED lines=14> */
[----:B0-----:R-:W3:Y:S01]  /*4cd90*/  LDL.LU.64 R26, [R1+0x5a68] ;  /* 0x005a6800011a7983 */ /* 0x001ee20000300a00 */
[----:B------:R-:W3:Y:S02]  /*4cda0*/  LDL.LU.64 R24, [R1+0x5a60] ;  /* 0x005a600001187983 */ /* 0x000ee40000300a00 */
[C---:B---3--:R-:W-:Y:S11]  /*4cdb0*/  HMMA.16816.F32 R24, R4.reuse, R20, R24 ;  /* 0x000000140418723c */ /* 0x048ff60000001818 */
[----:B------:R-:W-:Y:S11]  /*4cdc0*/  @!UPT UIADD3 URZ, URZ, URZ, URZ ;  /* 0x0000003f3f3ff290 */ /* 0x000ff6000fffe03f */
[----:B------:R-:W-:Y:S01]  /*4cdd0*/  @!UPT UIADD3 URZ, URZ, URZ, URZ ;  /* 0x0000003f3f3ff290 */ /* 0x000fe2000fffe03f */
[----:B------:R0:W-:Y:S01]  /*4cde0*/  STL.64 [R1+0x6f0], R24 ;  /* 0x0006f01801007387 */ /* 0x0001e20000100a00 */
[----:B------:R4:W-:Y:S03]  /*4cdf0*/  STL.64 [R1+0x6f8], R26 ;  /* 0x0006f81a01007387 */ /* 0x0009e60000100a00 */
[----:B0-----:R-:W4:Y:S02]  /*4ce00*/  LDL.LU.64 R24, [R1+0x5a58] ;  /* 0x005a580001187983 */ /* 0x001f240000300a00 */
[C---:B----4-:R-:W-:Y:S02]  /*4ce10*/  HMMA.16816.F32 R24, R4.reuse, R24, R16 ;  /* 0x000000180418723c */ /* 0x050fe40000001810 */
[----:B------:R-:W3:Y:S11]  /*4ce20*/  LDL.LU.64 R18, [R1+0x5a50] ;  /* 0x005a500001127983 */ /* 0x000ef60000300a00 */
[----:B------:R-:W-:Y:S10]  /*4ce30*/  @!UPT UIADD3 URZ, URZ, URZ, URZ ;  /* 0x0000003f3f3ff290 */ /* 0x000ff4000fffe03f */
[----:B------:R-:W-:Y:S01]  /*4ce40*/  STL.64 [R1+0x6e0], R24 ;  /* 0x0006e01801007387 */ /* 0x000fe20000100a00 */
[----:B------:R0:W-:Y:S03]  /*4ce50*/  STL.64 [R1+0x6e8], R26 ;  /* 0x0006e81a01007387 */ /* 0x0001e60000100a00 */
[----:B0-----:R-:W4:Y:S01]  /*4ce60*/  LDL.LU.64 R26, [R1+0x5a48] ;  /* 0x005a4800011a7983 */ /* 0x001f220000300a00 */
        /* <DEDUP_REMOVED lines=9> */
[----:B------:R-:W4:Y:S02]  /*4cf00*/  LDL.LU R8, [R1+0x3a0] ;  /* 0x0003a00001087983 */ /* 0x000f240000300800 */
[----:B------:R-:W4:Y:S02]  /*4cf10*/  LDL.LU R9, [R1+0x3a4] ;  /* 0x0003a40001097983 */ /* 0x000f240000300800 */
[----:B------:R-:W3:Y:S01]  /*4cf20*/  LDL.LU R10, [R1+0x3a8] ;  /* 0x0003a800010a7983 */ /* 0x000ee20000300800 */
[----:B------:R-:W3:Y:S01]  /*4cf30*/  LDL.LU R11, [R1+0x3ac] ;  /* 0x0003ac00010b7983 */ /* 0x000ee20000300800 */
[----:B--2---:R-:W-:-:S02]  /*4cf40*/  IMAD.MOV.U32 R24, RZ, RZ, R27 ;  /* 0x000000ffff187224 */ /* 0x004fc400078e001b */
[----:B------:R-:W-:Y:S01]  /*4cf50*/  IMAD.MOV.U32 R25, RZ, RZ, R26 ;  /* 0x000000ffff197224 */ /* 0x000fe200078e001a */
[----:B---3--:R-:W-:Y:S01]  /*4cf60*/  STL.64 [R1+0x5a08], R10 ;  /* 0x005a080a01007387 */ /* 0x008fe20000100a00 */
[----:B----4-:R-:W-:Y:S03]  /*4cf70*/  STL.64 [R1+0x5a00], R8 ;  /* 0x005a000801007387 */ /* 0x010fe60000100a00 */
[----:B------:R0:W-:Y:S02]  /*4cf80*/  STL.64 [R1+0x5a10], R24 ;  /* 0x005a101801007387 */ /* 0x0001e40000100a00 */
[----:B0-----:R-:W2:Y:S01]  /*4cf90*/  LDL.LU R24, [R1+0x6b0] ;  /* 0x0006b00001187983 */ /* 0x001ea20000300800 */
[----:B------:R-:W2:Y:S02]  /*4cfa0*/  LDL.LU R25, [R1+0x6b4] ;  /* 0x0006b40001197983 */ /* 0x000ea40000300800 */
[----:B------:R-:W3:Y:S02]  /*4cfb0*/  LDL.LU R26, [R1+0x6b8] ;  /* 0x0006b800011a7983 */ /* 0x000ee40000300800 */
[----:B------:R-:W3:Y:S02]  /*4cfc0*/  LDL.LU R27, [R1+0x6bc] ;  /* 0x0006bc00011b7983 */ /* 0x000ee40000300800 */
[----:B---3--:R-:W-:Y:S01]  /*4cfd0*/  STL.64 [R1+0x5a20], R26 ;  /* 0x005a201a01007387 */ /* 0x008fe20000100a00 */
[----:B--2---:R-:W-:Y:S02]  /*4cfe0*/  STL.64 [R1+0x5a18], R24 ;  /* 0x005a181801007387 */ /* 0x004fe40000100a00 */
[----:B------:R-:W2:Y:S02]  /*4cff0*/  LDL.LU R8, [R1+0x6a0] ;  /* 0x0006a00001087983 */ /* 0x000ea40000300800 */
[----:B------:R-:W2:Y:S01]  /*4d000*/  LDL.LU R9, [R1+0x6a4] ;  /* 0x0006a40001097983 */ /* 0x000ea20000300800 */
[----:B------:R-:W3:Y:S01]  /*4d010*/  LDL.LU R10, [R1+0x6a8] ;  /* 0x0006a800010a7983 */ /* 0x000ee20000300800 */
[----:B------:R-:W3:Y:S03]  /*4d020*/  LDL.LU R11, [R1+0x6ac] ;  /* 0x0006ac00010b7983 */ /* 0x000ee60000300800 */
[----:B---3--:R-:W-:Y:S01]  /*4d030*/  STL.64 [R1+0x5a30], R10 ;  /* 0x005a300a01007387 */ /* 0x008fe20000100a00 */
[----:B--2---:R0:W-:Y:S03]  /*4d040*/  STL.64 [R1+0x5a28], R8 ;  /* 0x005a280801007387 */ /* 0x0041e60000100a00 */
[----:B0-----:R-:W2:Y:S01]  /*4d050*/  LDL.LU R8, [R1+0x6c0] ;  /* 0x0006c00001087983 */ /* 0x001ea20000300800 */
[----:B------:R-:W2:Y:S02]  /*4d060*/  LDL.LU R9, [R1+0x6c4] ;  /* 0x0006c40001097983 */ /* 0x000ea40000300800 */
[----:B------:R-:W2:Y:S02]  /*4d070*/  LDL.LU R10, [R1+0x6c8] ;  /* 0x0006c800010a7983 */ /* 0x000ea40000300800 */
[----:B------:R-:W2:Y:S01]  /*4d080*/  LDL.LU R11, [R1+0x6cc] ;  /* 0x0006cc00010b7983 */ /* 0x000ea20000300800 */
[----:B------:R-:W-:Y:S01]  /*4d090*/  STL [R1+0x59a8], R22 ;  /* 0x0059a81601007387 */ /* 0x000fe20000100800 */
[----:B------:R0:W-:Y:S03]  /*4d0a0*/  STL.64 [R1+0x59a0], R20 ;  /* 0x0059a01401007387 */ /* 0x0001e60000100a00 */
[----:B0-----:R-:W3:Y:S01]  /*4d0b0*/  LDL.64 R20, [R1] ;  /* 0x0000000001147983 */ /* 0x001ee20000100a00 */
[----:B------:R-:W-:-:S02]  /*4d0c0*/  IMAD.MOV.U32 R24, RZ, RZ, R29 ;  /* 0x000000ffff187224 */ /* 0x000fc400078e001d */
[----:B------:R-:W-:-:S07]  /*4d0d0*/  IMAD.MOV.U32 R25, RZ, RZ, R19 ;  /* 0x000000ffff197224 */ /* 0x000fce00078e0013 */
[----:B--2---:R-:W-:Y:S01]  /*4d0e0*/  HMMA.16816.F32 R24, R4, R24, R8 ;  /* 0x000000180418723c */ /* 0x004fe20000001808 */
[----:B---3--:R0:W-:Y:S01]  /*4d0f0*/  STL.64 [R1+0x59c0], R20 ;  /* 0x0059c01401007387 */ /* 0x0081e20000100a00 */
[----:B------:R-:W2:Y:S02]  /*4d100*/  LDL.LU R16, [R1+0x380] ;  /* 0x0003800001107983 */ /* 0x000ea40000300800 */
[----:B------:R-:W2:Y:S02]  /*4d110*/  LDL.LU R17, [R1+0x384] ;  /* 0x0003840001117983 */ /* 0x000ea40000300800 */
[----:B0-----:R-:W-:Y:S02]  /*4d120*/  IMAD.MOV.U32 R20, RZ, RZ, R18 ;  /* 0x000000ffff147224 */ /* 0x001fe400078e0012 */
[----:B------:R-:W-:Y:S01]  /*4d130*/  IMAD.MOV.U32 R21, RZ, RZ, R14 ;  /* 0x000000ffff157224 */ /* 0x000fe200078e000e */
[----:B------:R-:W2:Y:S01]  /*4d140*/  LDL.LU R18, [R1+0x388] ;  /* 0x0003880001127983 */ /* 0x000ea20000300800 */
[----:B------:R-:W2:Y:S03]  /*4d150*/  LDL.LU R19, [R1+0x38c] ;  /* 0x00038c0001137983 */ /* 0x000ea60000300800 */
[----:B------:R0:W-:Y:S04]  /*4d160*/  STL.64 [R1+0x59d8], R20 ;  /* 0x0059d81401007387 */ /* 0x0001e80000100a00 */
[----:B0-----:R-:W2:Y:S01]  /*4d170*/  LDL.64 R20, [R1+0x20] ;  /* 0x0000200001147983 */ /* 0x001ea20000100a00 */
[----:B------:R-:W-:Y:S02]  /*4d180*/  STL [R1+0x5998], R15 ;  /* 0x0059980f01007387 */ /* 0x000fe40000100800 */
[----:B------:R-:W-:Y:S02]  /*4d190*/  STL.64 [R1+0x5990], R12 ;  /* 0x0059900c01007387 */ /* 0x000fe40000100a00 */
[----:B------:R-:W3:Y:S01]  /*4d1a0*/  LDL.LU.64 R10, [R1+0x5a30] ;  /* 0x005a3000010a7983 */ /* 0x000ee20000300a00 */
[----:B------:R-:W3:Y:S01]  /*4d1b0*/  LDL.LU.64 R8, [R1+0x5a28] ;  /* 0x005a280001087983 */ /* 0x000ee20000300a00 */
[----:B------:R-:W-:Y:S02]  /*4d1c0*/  STL.64 [R1+0x6c0], R24 ;  /* 0x0006c01801007387 */ /* 0x000fe40000100a00 */
[----:B------:R0:W-:Y:S02]  /*4d1d0*/  STL.64 [R1+0x6c8], R26 ;  /* 0x0006c81a01007387 */ /* 0x0001e40000100a00 */
[----:B0-----:R-:W4:Y:S01]  /*4d1e0*/  LDL.LU.64 R26, [R1+0x5a20] ;  /* 0x005a2000011a7983 */ /* 0x001f220000300a00 */
[----:B------:R-:W4:Y:S02]  /*4d1f0*/  LDL.LU.64 R24, [R1+0x5a18] ;  /* 0x005a180001187983 */ /* 0x000f240000300a00 */
[----:B------:R-:W-:-:S02]  /*4d200*/  IMAD.MOV.U32 R12, RZ, RZ, R3 ;  /* 0x000000ffff0c7224 */ /* 0x000fc400078e0003 */
[----:B------:R-:W-:-:S07]  /*4d210*/  IMAD.MOV.U32 R13, RZ, RZ, R0 ;  /* 0x000000ffff0d7224 */ /* 0x000fce00078e0000 */
[C---:B----4-:R-:W-:Y:S01]  /*4d220*/  HMMA.16816.F32 R12, R4.reuse, R12, R24 ;  /* 0x0000000c040c723c */ /* 0x050fe20000001818 */
[----:B------:R-:W3:Y:S11]  /*4d230*/  LDL.LU.64 R24, [R1+0x5a10] ;  /* 0x005a100001187983 */ /* 0x000ef60000300a00 */
[----:B------:R-:W-:Y:S11]  /*4d240*/  @!UPT UIADD3 URZ, URZ, URZ, URZ ;  /* 0x0000003f3f3ff290 */ /* 0x000ff6000fffe03f */
[----:B------:R0:W-:Y:S01]  /*4d250*/  STL.64 [R1+0x6b0], R12 ;  /* 0x0006b00c01007387 */ /* 0x0001e20000100a00 */
[----:B------:R1:W-:Y:S03]  /*4d260*/  STL.64 [R1+0x6b8], R14 ;  /* 0x0006b80e01007387 */ /* 0x0003e60000100a00 */
        /* <DEDUP_REMOVED lines=10> */
[C---:B---3--:R-:W-:Y:S01]  /*4d310*/  HMMA.16816.F32 R24, R4.reuse, R24, R8 ;  /* 0x000000180418723c */ /* 0x048fe20000001808 */
[----:B----4-:R-:W-:Y:S01]  /*4d320*/  STL.64 [R1+0x59d0], R14 ;  /* 0x0059d00e01007387 */ /* 0x010fe20000100a00 */
[----:B--2---:R0:W-:Y:S03]  /*4d330*/  STL.64 [R1+0x59c8], R12 ;  /* 0x0059c80c01007387 */ /* 0x0041e60000100a00 */
[----:B0-----:R-:W2:Y:S01]  /*4d340*/  LDL.LU R12, [R1+0x370] ;  /* 0x00037000010c7983 */ /* 0x001ea20000300800 */
[----:B------:R-:W2:Y:S02]  /*4d350*/  LDL.LU R13, [R1+0x374] ;  /* 0x00037400010d7983 */ /* 0x000ea40000300800 */
[----:B------:R-:W2:Y:S02]  /*4d360*/  LDL.LU R14, [R1+0x378] ;  /* 0x00037800010e7983 */ /* 0x000ea40000300800 */
[----:B------:R-:W2:Y:S01]  /*4d370*/  LDL.LU R15, [R1+0x37c] ;  /* 0x00037c00010f7983 */ /* 0x000ea20000300800 */
[----:B------:R-:W3:Y:S01]  /*4d380*/  LDL.LU.64 R10, [R1+0x5a08] ;  /* 0x005a0800010a7983 */ /* 0x000ee20000300a00 */
[----:B------:R-:W3:Y:S11]  /*4d390*/  LDL.LU.64 R8, [R1+0x5a00] ;  /* 0x005a000001087983 */ /* 0x000ef60000300a00 */
[----:B------:R0:W-:Y:S02]  /*4d3a0*/  STL.64 [R1+0x6a0], R24 ;  /* 0x0006a01801007387 */ /* 0x0001e40000100a00 */
[----:B------:R1:W-:Y:S01]  /*4d3b0*/  STL.64 [R1+0x6a8], R26 ;  /* 0x0006a81a01007387 */ /* 0x0003e20000100a00 */
[----:B0-----:R-:W3:Y:S02]  /*4d3c0*/  LDL.LU.64 R24, [R1+0x59f8] ;  /* 0x0059f80001187983 */ /* 0x001ee40000300a00 */
[----:B---3--:R-:W-:Y:S01]  /*4d3d0*/  HMMA.16816.F32 R4, R4, R24, R8 ;  /* 0x000000180404723c */ /* 0x008fe20000001808 */
[----:B------:R-:W-:-:S02]  /*4d3e0*/  IMAD.MOV.U32 R2, RZ, RZ, R24 ;  /* 0x000000ffff027224 */ /* 0x000fc400078e0018 */
[----:B------:R-:W-:Y:S11]  /*4d3f0*/  IMAD.MOV.U32 R0, RZ, RZ, R25 ;  /* 0x000000ffff007224 */ /* 0x000ff600078e0019 */
[----:B------:R-:W-:Y:S09]  /*4d400*/  @!UPT UIADD3 URZ, URZ, URZ, URZ ;  /* 0x0000003f3f3ff290 */ /* 0x000ff2000fffe03f */
[----:B------:R0:W-:Y:S01]  /*4d410*/  STL.64 [R1+0x3a0], R4 ;  /* 0x0003a00401007387 */ /* 0x0001e20000100a00 */
[----:B------:R3:W-:Y:S02]  /*4d420*/  STL.64 [R1+0x3a8], R6 ;  /* 0x0003a80601007387 */ /* 0x0007e40000100a00 */
[----:B-1----:R-:W4:Y:S02]  /*4d430*/  LDL.LU.64 R26, [R1+0x59f0] ;  /* 0x0059f000011a7983 */ /* 0x002f240000300a00 */
[----:B------:R-:W4:Y:S01]  /*4d440*/  LDL.LU.64 R24, [R1+0x59e8] ;  /* 0x0059e80001187983 */ /* 0x000f220000300a00 */
[----:B0-----:R-:W2:Y:S01]  /*4d450*/  LDL.LU R4, [R1+0x330] ;  /* 0x0003300001047983 */ /* 0x001ea20000300800 */
[----:B------:R-:W2:Y:S02]  /*4d460*/  LDL.LU R5, [R1+0x334] ;  /* 0x0003340001057983 */ /* 0x000ea40000300800 */
[----:B---3--:R-:W3:Y:S02]  /*4d470*/  LDL.LU R6, [R1+0x338] ;  /* 0x0003380001067983 */ /* 0x008ee40000300800 */
[----:B------:R-:W3:Y:S01]  /*4d480*/  LDL.LU R7, [R1+0x33c] ;  /* 0x00033c0001077983 */ /* 0x000ee20000300800 */
[----:B------:R-:W2:Y:S01]  /*4d490*/  LDL.LU R8, [R1+0x340] ;  /* 0x0003400001087983 */ /* 0x000ea20000300800 */
[----:B------:R-:W2:Y:S02]  /*4d4a0*/  LDL.LU R9, [R1+0x344] ;  /* 0x0003440001097983 */ /* 0x000ea40000300800 */
[----:B------:R-:W2:Y:S02]  /*4d4b0*/  LDL.LU R10, [R1+0x348] ;  /* 0x00034800010a7983 */ /* 0x000ea40000300800 */
[----:B------:R-:W2:Y:S01]  /*4d4c0*/  LDL.LU R11, [R1+0x34c] ;  /* 0x00034c00010b7983 */ /* 0x000ea20000300800 */
        /* <DEDUP_REMOVED lines=16> */
[C---:B--2---:R-:W-:Y:S01]  /*4d5d0*/  HMMA.16816.F32 R12, R24.reuse, R20, R12 ;  /* 0x00000014180c723c */ /* 0x044fe2000000180c */
[----:B------:R-:W-:Y:S02]  /*4d5e0*/  IMAD.MOV.U32 R29, RZ, RZ, R20 ;  /* 0x000000ffff1d7224 */ /* 0x000fe400078e0014 */
[----:B-1----:R-:W-:Y:S11]  /*4d5f0*/  IMAD.MOV.U32 R23, RZ, RZ, R21 ;  /* 0x000000ffff177224 */ /* 0x002ff600078e0015 */
[----:B------:R-:W-:Y:S09]  /*4d600*/  @!UPT UIADD3 URZ, URZ, URZ, URZ ;  /* 0x0000003f3f3ff290 */ /* 0x000ff2000fffe03f */
[----:B------:R-:W-:Y:S01]  /*4d610*/  STL.64 [R1+0x360], R12 ;  /* 0x0003600c01007387 */ /* 0x000fe20000100a00 */
[----:B------:R0:W-:Y:S03]  /*4d620*/  STL.64 [R1+0x368], R14 ;  /* 0x0003680e01007387 */ /* 0x0001e60000100a00 */
[----:B0-----:R-:W4:Y:S01]  /*4d630*/  LDL.LU.64 R14, [R1+0x59b8] ;  /* 0x0059b800010e7983 */ /* 0x001f220000300a00 */
[----:B------:R-:W4:Y:S02]  /*4d640*/  LDL.LU.64 R12, [R1+0x59b0] ;  /* 0x0059b000010c7983 */ /* 0x000f240000300a00 */
[----:B------:R-:W2:Y:S02]  /*4d650*/  LDL.LU R22, [R1+0x59a8] ;  /* 0x0059a80001167983 */ /* 0x000ea40000300800 */
[----:B------:R-:W3:Y:S01]  /*4d660*/  LDL.LU.64 R20, [R1+0x59a0] ;  /* 0x0059a00001147983 */ /* 0x000ee20000300a00 */
[----:B--2---:R-:W-:Y:S01]  /*4d670*/  STL.64 [R1+0x5948], R22 ;  /* 0x0059481601007387 */ /* 0x004fe20000100a00 */
[----:B---3--:R0:W-:Y:S03]  /*4d680*/  STL.64 [R1+0x5940], R20 ;  /* 0x0059401401007387 */ /* 0x0081e60000100a00 */
[----:B0-----:R-:W2:Y:S01]  /*4d690*/  LDL.LU R20, [R1+0x580] ;  /* 0x0005800001147983 */ /* 0x001ea20000300800 */
[----:B------:R-:W2:Y:S02]  /*4d6a0*/  LDL.LU R21, [R1+0x584] ;  /* 0x0005840001157983 */ /* 0x000ea40000300800 */
[----:B------:R-:W3:Y:S02]  /*4d6b0*/  LDL.LU R22, [R1+0x588] ;  /* 0x0005880001167983 */ /* 0x000ee40000300800 */
[----:B------:R-:W3:Y:S01]  /*4d6c0*/  LDL.LU R23, [R1+0x58c] ;  /* 0x00058c0001177983 */ /* 0x000ee20000300800 */
[C---:B----4-:R-:W-:Y:S01]  /*4d6d0*/  HMMA.16816.F32 R12, R24.reuse, R16, R12 ;  /* 0x00000010180c723c */ /* 0x050fe2000000180c */
[----:B---3--:R-:W-:Y:S01]  /*4d6e0*/  STL.64 [R1+0x5958], R22 ;  /* 0x0059581601007387 */ /* 0x008fe20000100a00 */
[----:B--2---:R0:W-:Y:S03]  /*4d6f0*/  STL.64 [R1+0x5950], R20 ;  /* 0x0059501401007387 */ /* 0x0041e60000100a00 */
[----:B0-----:R-:W2:Y:S04]  /*4d700*/  LDL.64 R20, [R1+0x150] ;  /* 0x0001500001147983 */ /* 0x001ea80000100a00 */
[----:B--2---:R0:W-:Y:S04]  /*4d710*/  STL.64 [R1+0x5968], R20 ;  /* 0x0059681401007387 */ /* 0x0041e80000100a00 */
[----:B0-----:R-:W2:Y:S10]  /*4d720*/  LDL.64 R20, [R1+0x30] ;  /* 0x0000300001147983 */ /* 0x001eb40000100a00 */
[----:B------:R-:W-:Y:S02]  /*4d730*/  STL.64 [R1+0x350], R12 ;  /* 0x0003500c01007387 */ /* 0x000fe40000100a00 */
[----:B------:R0:W-:Y:S02]  /*4d740*/  STL.64 [R1+0x358], R14 ;  /* 0x0003580e01007387 */ /* 0x0001e40000100a00 */
[----:B0-----:R-:W3:Y:S01]  /*4d750*/  LDL.LU R15, [R1+0x5998] ;  /* 0x00599800010f7983 */ /* 0x001ee20000300800 */
[----:B------:R-:W4:Y:S02]  /*4d760*/  LDL.LU.64 R12, [R1+0x5990] ;  /* 0x00599000010c7983 */ /* 0x000f240000300a00 */
[----:B------:R0:W-:Y:S02]  /*4d770*/  STL.64 [R1+0x58c8], R16 ;  /* 0x0058c81001007387 */ /* 0x0001e40000100a00 */
[----:B------:R1:W-:Y:S01]  /*4d780*/  STL.64 [R1+0x5960], R18 ;  /* 0x0059601201007387 */ /* 0x0003e20000100a00 */
[----:B0-----:R-:W2:Y:S01]  /*4d790*/  LDL.LU R16, [R1+0x590] ;  /* 0x0005900001107983 */ /* 0x001ea20000300800 */
[----:B------:R-:W2:Y:S02]  /*4d7a0*/  LDL.LU R17, [R1+0x594] ;  /* 0x0005940001117983 */ /* 0x000ea40000300800 */
[----:B-1----:R-:W2:Y:S02]  /*4d7b0*/  LDL.LU R18, [R1+0x598] ;  /* 0x0005980001127983 */ /* 0x002ea40000300800 */
[----:B------:R-:W2:Y:S01]  /*4d7c0*/  LDL.LU R19, [R1+0x59c] ;  /* 0x00059c0001137983 */ /* 0x000ea20000300800 */
[C---:B----4-:R-:W-:Y:S01]  /*4d7d0*/  HMMA.16816.F32 R8, R24.reuse, R12, R8 ;  /* 0x0000000c1808723c */ /* 0x050fe20000001808 */
        /* <DEDUP_REMOVED lines=10> */
[----:B------:R-:W2:Y:S02]  /*4d880*/  LDL.LU.64 R8, [R1+0x5980] ;  /* 0x0059800001087983 */ /* 0x000ea40000300a00 */
[C---:B--2---:R-:W-:Y:S01]  /*4d890*/  HMMA.16816.F32 R4, R24.reuse, R8, R4 ;  /* 0x000000081804723c */ /* 0x044fe20000001804 */
[----:B----4-:R-:W-:Y:S01]  /*4d8a0*/  STL.64 [R1+0x5848], R10 ;  /* 0x0058480a01007387 */ /* 0x010fe20000100a00 */
[----:B------:R0:W-:Y:S11]  /*4d8b0*/  STL.64 [R1+0x5840], R8 ;  /* 0x0058400801007387 */ /* 0x0001f60000100a00 */
[----:B------:R-:W-:Y:S10]  /*4d8c0*/  @!UPT UIADD3 URZ, URZ, URZ, URZ ;  /* 0x0000003f3f3ff290 */ /* 0x000ff4000fffe03f */
[----:B------:R-:W-:Y:S01]  /*4d8d0*/  STL.64 [R1+0x330], R4 ;  /* 0x0003300401007387 */ /* 0x000fe20000100a00 */
[----:B------:R-:W-:Y:S02]  /*4d8e0*/  STL.64 [R1+0x338], R6 ;  /* 0x0003380601007387 */ /* 0x000fe40000100a00 */
[----:B------:R-:W1:Y:S01]  /*4d8f0*/  LDSM.16.MT88.4 R4, [R28+0x4000] ;  /* 0x004000001c04783b */ /* 0x000e620000004200 */
[----:B------:R-:W-:Y:S01]  /*4d900*/  HMMA.16816.F32 R16, R24, R20, R16 ;  /* 0x000000141810723c */ /* 0x000fe20000001810 */
[----:B0-----:R-:W2:Y:S02]  /*4d910*/  LDL.64 R8, [R1+0x140] ;  /* 0x0001400001087983 */ /* 0x001ea40000100a00 */
[----:B------:R-:W-:Y:S02]  /*4d920*/  STL [R1+0x5828], R28 ;  /* 0x0058281c01007387 */ /* 0x000fe40000100800 */
[----:B-1----:R-:W-:Y:S01]  /*4d930*/  STL.64 [R1+0x5740], R6 ;  /* 0x0057400601007387 */ /* 0x002fe20000100a00 */
[----:B------:R0:W-:Y:S11]  /*4d940*/  STL.64 [R1+0x5738], R4 ;  /* 0x0057380401007387 */ /* 0x0001f60000100a00 */
[----:B------:R-:W-:Y:S06]  /*4d950*/  @!UPT UIADD3 URZ, URZ, URZ, URZ ;  /* 0x0000003f3f3ff290 */ /* 0x000fec000fffe03f */
[----:B------:R-:W-:Y:S02]  /*4d960*/  STL.64 [R1+0x5a0], R16 ;  /* 0x0005a01001007387 */ /* 0x000fe40000100a00 */
[----:B------:R1:W-:Y:S02]  /*4d970*/  STL.64 [R1+0x5a8], R18 ;  /* 0x0005a81201007387 */ /* 0x0003e40000100a00 */
[----:B0-----:R-:W-:Y:S02]  /*4d980*/  IMAD.MOV.U32 R4, RZ, RZ, R2 ;  /* 0x000000ffff047224 */ /* 0x001fe400078e0002 */
[----:B------:R-:W-:Y:S01]  /*4d990*/  IMAD.MOV.U32 R5, RZ, RZ, R0 ;  /* 0x000000ffff057224 */ /* 0x000fe200078e0000 */
[----:B-1----:R-:W4:Y:S01]  /*4d9a0*/  LDL.LU.64 R18, [R1+0x5978] ;  /* 0x0059780001127983 */ /* 0x002f220000300a00 */
[----:B------:R-:W4:Y:S02]  /*4d9b0*/  LDL.LU.64 R16, [R1+0x5970] ;  /* 0x0059700001107983 */ /* 0x000f240000300a00 */
[----:B------:R-:W-:-:S02]  /*4d9c0*/  IMAD.MOV.U32 R2, RZ, RZ, R20 ;  /* 0x000000ffff027224 */ /* 0x000fc400078e0014 */
[----:B------:R-:W-:Y:S02]  /*4d9d0*/  IMAD.MOV.U32 R0, RZ, RZ, R21 ;  /* 0x000000ffff007224 */ /* 0x000fe400078e0015 */
[----:B------:R-:W4:Y:S03]  /*4d9e0*/  LDL.LU.64 R20, [R1+0x5968] ;  /* 0x0059680001147983 */ /* 0x000f260000300a00 */
[----:B------:R-:W-:Y:S02]  /*4d9f0*/  STL [R1+0x5830], R0 ;  /* 0x0058300001007387 */ /* 0x000fe40000100800 */
[----:B------:R-:W-:Y:S01]  /*4da00*/  STL [R1+0x582c], R2 ;  /* 0x00582c0201007387 */ /* 0x000fe20000100800 */
[----:B----4-:R-:W-:Y:S01]  /*4da10*/  HMMA.16816.F32 R16, R24, R20, R16 ;  /* 0x000000141810723c */ /* 0x010fe20000001810 */
[----:B------:R-:W-:Y:S02]  /*4da20*/  IMAD.MOV.U32 R6, RZ, RZ, R20 ;  /* 0x000000ffff067224 */ /* 0x000fe400078e0014 */
[----:B------:R-:W-:Y:S11]  /*4da30*/  IMAD.MOV.U32 R3, RZ, RZ, R21 ;  /* 0x000000ffff037224 */ /* 0x000ff600078e0015 */
[----:B------:R-:W-:Y:S09]  /*4da40*/  @!UPT UIADD3 URZ, URZ, URZ, URZ ;  /* 0x0000003f3f3ff290 */ /* 0x000ff2000fffe03f */
[----:B------:R-:W-:Y:S01]  /*4da50*/  STL.64 [R1+0x590], R16 ;  /* 0x0005901001007387 */ /* 0x000fe20000100a00 */
[----:B------:R0:W-:Y:S03]  /*4da60*/  STL.64 [R1+0x598], R18 ;  /* 0x0005981201007387 */ /* 0x0001e60000100a00 */
[----:B0-----:R-:W4:Y:S01]  /*4da70*/  LDL.LU.64 R18, [R1+0x5960] ;  /* 0x0059600001127983 */ /* 0x001f220000300a00 */
[----:B------:R-:W3:Y:S02]  /*4da80*/  LDL.LU.64 R22, [R1+0x5958] ;  /* 0x0059580001167983 */ /* 0x000ee40000300a00 */
[----:B------:R-:W3:Y:S02]  /*4da90*/  LDL.LU.64 R20, [R1+0x5950] ;  /* 0x0059500001147983 */ /* 0x000ee40000300a00 */
[----:B------:R-:W-:Y:S01]  /*4daa0*/  STL [R1+0x5838], R3 ;  /* 0x0058380301007387 */ /* 0x000fe20000100800 */
[----:B------:R-:W-:Y:S01]  /*4dab0*/  STL [R1+0x5834], R6 ;  /* 0x0058340601007387 */ /* 0x000fe20000100800 */
[----:B--2---:R-:W-:-:S02]  /*4dac0*/  IMAD.MOV.U32 R7, RZ, RZ, R9 ;  /* 0x000000ffff077224 */ /* 0x004fc400078e0009 */
[----:B------:R-:W-:Y:S01]  /*4dad0*/  IMAD.MOV.U32 R14, RZ, RZ, R8 ;  /* 0x000000ffff0e7224 */ /* 0x000fe200078e0008 */
[----:B---3--:R-:W-:Y:S11]  /*4dae0*/  HMMA.16816.F32 R20, R24, R8, R20 ;  /* 0x000000081814723c */ /* 0x008ff60000001814 */
[----:B------:R-:W-:Y:S11]  /*4daf0*/  @!UPT UIADD3 URZ, URZ, URZ, URZ ;  /* 0x0000003f3f3ff290 */ /* 0x000ff6000fffe03f */
[----:B------:R-:W-:Y:S01]  /*4db00*/  @!UPT UIADD3 URZ, URZ, URZ, URZ ;  /* 0x0000003f3f3ff290 */ /* 0x000fe2000fffe03f */
[----:B------:R-:W-:Y:S01]  /*4db10*/  STL.64 [R1+0x580], R20 ;  /* 0x0005801401007387 */ /* 0x000fe20000100a00 */
[----:B------:R0:W-:Y:S03]  /*4db20*/  STL.64 [R1+0x588], R22 ;  /* 0x0005881601007387 */ /* 0x0001e60000100a00 */
[----:B0-----:R-:W2:Y:S01]  /*4db30*/  LDL.LU.64 R22, [R1+0x5948] ;  /* 0x0059480001167983 */ /* 0x001ea20000300a00 */
[----:B------:R-:W3:Y:S02]  /*4db40*/  LDL.LU.64 R20, [R1+0x5940] ;  /* 0x0059400001147983 */ /* 0x000ee40000300a00 */
[----:B------:R-:W-:Y:S02]  /*4db50*/  STL [R1+0x5908], R7 ;  /* 0x0059080701007387 */ /* 0x000fe40000100800 */
[----:B------:R-:W-:Y:S01]  /*4db60*/  STL.64 [R1+0x5900], R4 ;  /* 0x0059000401007387 */ /* 0x000fe20000100a00 */
[----:B------:R-:W2:Y:S01]  /*4db70*/  LDL.LU R8, [R1+0x1e0] ;  /* 0x0001e00001087983 */ /* 0x000ea20000300800 */
        /* <DEDUP_REMOVED lines=15> */
[----:B0-----:R-:W-:-:S02]  /*4dc70*/  IMAD.MOV.U32 R8, RZ, RZ, R29 ;  /* 0x000000ffff087224 */ /* 0x001fc400078e001d */
[----:B------:R-:W-:Y:S01]  /*4dc80*/  IMAD.MOV.U32 R9, RZ, RZ, R23 ;  /* 0x000000ffff097224 */ /* 0x000fe200078e0017 */
[----:B--2---:R-:W-:Y:S01]  /*4dc90*/  STL.64 [R1+0x5918], R6 ;  /* 0x0059180601007387 */ /* 0x004fe20000100a00 */
[----:B------:R0:W-:Y:S02]  /*4dca0*/  STL.64 [R1+0x5910], R4 ;  /* 0x0059100401007387 */ /* 0x0001e40000100a00 */
[----:B0-----:R-:W-:Y:S02]  /*4dcb0*/  IMAD.MOV.U32 R4, RZ, RZ, R22 ;  /* 0x000000ffff047224 */ /* 0x001fe400078e0016 */
[----:B------:R-:W-:-:S05]  /*4dcc0*/  IMAD.MOV.U32 R5, RZ, RZ, R15 ;  /* 0x000000ffff057224 */ /* 0x000fca00078e000f */
[----:B------:R0:W-:Y:S04]  /*4dcd0*/  STL.64 [R1+0x5928], R4 ;  /* 0x0059280401007387 */ /* 0x0001e80000100a00 */
[----:B0-----:R-:W2:Y:S01]  /*4dce0*/  LDL.64 R4, [R1+0x120] ;  /* 0x0001200001047983 */ /* 0x001ea20000100a00 */
[----:B------:R0:W-:Y:S03]  /*4dcf0*/  STL.64 [R1+0x5880], R8 ;  /* 0x0058800801007387 */ /* 0x0001e60000100a00 */
[----:B0-----:R-:W2:Y:S04]  /*4dd00*/  LDL.64 R8, [R1+0x10] ;  /* 0x0000100001087983 */ /* 0x001ea80000100a00 */
[----:B--2---:R0:W-:Y:S04]  /*4dd10*/  STL.64 [R1+0x5898], R8 ;  /* 0x0058980801007387 */ /* 0x0041e80000100a00 */
[----:B0-----:R-:W2:Y:S01]  /*4dd20*/  LDL.LU R8, [R1+0x570] ;  /* 0x0005700001087983 */ /* 0x001ea20000300800 */
[----:B------:R-:W2:Y:S02]  /*4dd30*/  LDL.LU R9, [R1+0x574] ;  /* 0x0005740001097983 */ /* 0x000ea40000300800 */
[----:B------:R-:W2:Y:S02]  /*4dd40*/  LDL.LU R10, [R1+0x578] ;  /* 0x00057800010a7983 */ /* 0x000ea40000300800 */
[----:B------:R-:W2:Y:S02]  /*4dd50*/  LDL.LU R11, [R1+0x57c] ;  /* 0x00057c00010b7983 */ /* 0x000ea40000300800 */
[----:B---3--:R-:W-:Y:S01]  /*4dd60*/  IMAD.MOV.U32 R15, RZ, RZ, R21 ;  /* 0x000000ffff0f7224 */ /* 0x008fe200078e0015 */
[----:B------:R-:W-:Y:S01]  /*4dd70*/  STL [R1+0x583c], R14 ;  /* 0x00583c0e01007387 */ /* 0x000fe20000100800 */
[----:B--2---:R-:W-:Y:S11]  /*4dd80*/  HMMA.16816.F32 R8, R24, R20, R8 ;  /* 0x000000141808723c */ /* 0x004ff60000001808 */
[----:B------:R-:W-:Y:S11]  /*4dd90*/  @!UPT UIADD3 URZ, URZ, URZ, URZ ;  /* 0x0000003f3f3ff290 */ /* 0x000ff6000fffe03f */
[----:B------:R-:W-:Y:S01]  /*4dda0*/  @!UPT UIADD3 URZ, URZ, URZ, URZ ;  /* 0x0000003f3f3ff290 */ /* 0x000fe2000fffe03f */
[----:B------:R-:W-:Y:S01]  /*4ddb0*/  STL.64 [R1+0x570], R8 ;  /* 0x0005700801007387 */ /* 0x000fe20000100a00 */
[----:B------:R-:W-:Y:S02]  /*4ddc0*/  STL.64 [R1+0x578], R10 ;  /* 0x0005780a01007387 */ /* 0x000fe40000100a00 */
[----:B------:R-:W-:Y:S02]  /*4ddd0*/  STL [R1+0x58e8], R15 ;  /* 0x0058e80f01007387 */ /* 0x000fe40000100800 */
[----:B------:R0:W-:Y:S02]  /*4dde0*/  STL.64 [R1+0x58e0], R12 ;  /* 0x0058e00c01007387 */ /* 0x0001e40000100a00 */
[----:B0-----:R-:W2:Y:S01]  /*4ddf0*/  LDL.LU R12, [R1+0x530] ;  /* 0x00053000010c7983 */ /* 0x001ea20000300800 */
[----:B------:R-:W2:Y:S02]  /*4de00*/  LDL.LU R13, [R1+0x534] ;  /* 0x00053400010d7983 */ /* 0x000ea40000300800 */
[----:B------:R-:W3:Y:S02]  /*4de10*/  LDL.LU R14, [R1+0x538] ;  /* 0x00053800010e7983 */ /* 0x000ee40000300800 */
[----:B------:R-:W3:Y:S02]  /*4de20*/  LDL.LU R15, [R1+0x53c] ;  /* 0x00053c00010f7983 */ /* 0x000ee40000300800 */
[----:B---3--:R-:W-:Y:S01]  /*4de30*/  STL.64 [R1+0x58f8], R14 ;  /* 0x0058f80e01007387 */ /* 0x008fe20000100a00 */
[----:B--2---:R0:W-:Y:S03]  /*4de40*/  STL.64 [R1+0x58f0], R12 ;  /* 0x0058f00c01007387 */ /* 0x0041e60000100a00 */
[----:B0-----:R-:W2:Y:S04]  /*4de50*/  LDL.64 R12, [R1+0x100] ;  /* 0x00010000010c7983 */ /* 0x001ea80000100a00 */
[----:B--2---:R0:W-:Y:S04]  /*4de60*/  STL.64 [R1+0x5920], R12 ;  /* 0x0059200c01007387 */ /* 0x0041e80000100a00 */
        /* <DEDUP_REMOVED lines=14> */
[----:B------:R-:W4:Y:S02]  /*4df50*/  LDL.LU R18, [R1+0x528] ;  /* 0x0005280001127983 */ /* 0x000f240000300800 */
[----:B------:R-:W4:Y:S02]  /*4df60*/  LDL.LU R19, [R1+0x52c] ;  /* 0x00052c0001137983 */ /* 0x000f240000300800 */
[----:B------:R-:W-:-:S02]  /*4df70*/  IMAD.MOV.U32 R29, RZ, RZ, R20 ;  /* 0x000000ffff1d7224 */ /* 0x000fc400078e0014 */
[----:B------:R-:W-:Y:S02]  /*4df80*/  IMAD.MOV.U32 R2, RZ, RZ, R4 ;  /* 0x000000ffff027224 */ /* 0x000fe400078e0004 */
[----:B------:R-:W-:Y:S01]  /*4df90*/  IMAD.MOV.U32 R28, RZ, RZ, R5 ;  /* 0x000000ffff1c7224 */ /* 0x000fe200078e0005 */
[C---:B--2---:R-:W-:Y:S01]  /*4dfa0*/  HMMA.16816.F32 R12, R24.reuse, R4, R12 ;  /* 0x00000004180c723c */ /* 0x044fe2000000180c */
[----:B----4-:R-:W-:Y:S01]  /*4dfb0*/  STL.64 [R1+0x58d8], R18 ;  /* 0x0058d81201007387 */ /* 0x010fe20000100a00 */
[----:B---3--:R0:W-:Y:S03]  /*4dfc0*/  STL.64 [R1+0x58d0], R16 ;  /* 0x0058d01001007387 */ /* 0x0081e60000100a00 */
[----:B0-----:R-:W2:Y:S01]  /*4dfd0*/  LDL.64 R16, [R1+0xf0] ;  /* 0x0000f00001107983 */ /* 0x001ea20000100a00 */
[----:B------:R0:W-:Y:S03]  /*4dfe0*/  STL.64 [R1+0x58c0], R8 ;  /* 0x0058c00801007387 */ /* 0x0001e60000100a00 */
[----:B0-----:R-:W3:Y:S01]  /*4dff0*/  LDL.64 R8, [R1+0xe0] ;  /* 0x0000e00001087983 */ /* 0x001ee20000100a00 */
[----:B------:R-:W4:Y:S02]  /*4e000*/  LDL.LU R20, [R1+0x320] ;  /* 0x0003200001147983 */ /* 0x000f240000300800 */
[----:B------:R-:W4:Y:S02]  /*4e010*/  LDL.LU R21, [R1+0x324] ;  /* 0x0003240001157983 */ /* 0x000f240000300800 */
[----:B------:R-:W4:Y:S01]  /*4e020*/  LDL.LU R22, [R1+0x328] ;  /* 0x0003280001167983 */ /* 0x000f220000300800 */
[----:B------:R-:W4:Y:S08]  /*4e030*/  LDL.LU R23, [R1+0x32c] ;  /* 0x00032c0001177983 */ /* 0x000f300000300800 */
[----:B------:R-:W-:Y:S02]  /*4e040*/  STL.64 [R1+0x560], R12 ;  /* 0x0005600c01007387 */ /* 0x000fe40000100a00 */
[----:B------:R0:W-:Y:S02]  /*4e050*/  STL.64 [R1+0x568], R14 ;  /* 0x0005680e01007387 */ /* 0x0001e40000100a00 */
[----:B0-----:R-:W2:Y:S01]  /*4e060*/  LDL.LU.64 R14, [R1+0x5938] ;  /* 0x00593800010e7983 */ /* 0x001ea20000300a00 */
[----:B------:R-:W2:Y:S02]  /*4e070*/  LDL.LU.64 R12, [R1+0x5930] ;  /* 0x00593000010c7983 */ /* 0x000ea40000300a00 */
[----:B------:R-:W2:Y:S02]  /*4e080*/  LDL.LU.64 R4, [R1+0x5928] ;  /* 0x0059280001047983 */ /* 0x000ea40000300a00 */
[C---:B--2---:R-:W-:Y:S01]  /*4e090*/  HMMA.16816.F32 R4, R24.reuse, R4, R12 ;  /* 0x000000041804723c */ /* 0x044fe2000000180c */
[----:B------:R-:W2:Y:S11]  /*4e0a0*/  LDL.LU.64 R12, [R1+0x5920] ;  /* 0x00592000010c7983 */ /* 0x000eb60000300a00 */
[----:B------:R-:W-:Y:S11]  /*4e0b0*/  @!UPT UIADD3 URZ, URZ, URZ, URZ ;  /* 0x0000003f3f3ff290 */ /* 0x000ff6000fffe03f */
[----:B------:R-:W-:Y:S01]  /*4e0c0*/  STL.64 [R1+0x550], R4 ;  /* 0x0005500401007387 */ /* 0x000fe20000100a00 */
[----:B------:R0:W-:Y:S03]  /*4e0d0*/  STL.64 [R1+0x558], R6 ;  /* 0x0005580601007387 */ /* 0x0001e60000100a00 */
[----:B0-----:R-:W3:Y:S01]  /*4e0e0*/  LDL.LU.64 R6, [R1+0x5918] ;  /* 0x0059180001067983 */ /* 0x001ee20000300a00 */
[----:B------:R-:W3:Y:S02]  /*4e0f0*/  LDL.LU.64 R4, [R1+0x5910] ;  /* 0x0059100001047983 */ /* 0x000ee40000300a00 */
[----:B--2---:R-:W-:Y:S01]  /*4e100*/  IMAD.MOV.U32 R0, RZ, RZ, R13 ;  /* 0x000000ffff007224 */ /* 0x004fe200078e000d */
[C---:B---3--:R-:W-:Y:S11]  /*4e110*/  HMMA.16816.F32 R4, R24.reuse, R12, R4 ;  /* 0x0000000c1804723c */ /* 0x048ff60000001804 */
[----:B------:R-:W-:Y:S11]  /*4e120*/  @!UPT UIADD3 URZ, URZ, URZ, URZ ;  /* 0x0000003f3f3ff290 */ /* 0x000ff6000fffe03f */
[----:B------:R-:W-:Y:S01]  /*4e130*/  @!UPT UIADD3 URZ, URZ, URZ, URZ ;  /* 0x0000003f3f3ff290 */ /* 0x000fe2000fffe03f */
[----:B------:R-:W-:Y:S01]  /*4e140*/  STL.64 [R1+0x540], R4 ;  /* 0x0005400401007387 */ /* 0x000fe20000100a00 */
[----:B------:R0:W-:Y:S03]  /*4e150*/  STL.64 [R1+0x548], R6 ;  /* 0x0005480601007387 */ /* 0x0001e60000100a00 */
[----:B0-----:R-:W2:Y:S01]  /*4e160*/  LDL.LU R7, [R1+0x5908] ;  /* 0x0059080001077983 */ /* 0x001ea20000300800 */
[----:B------:R-:W4:Y:S02]  /*4e170*/  LDL.LU.64 R4, [R1+0x5900] ;  /* 0x0059000001047983 */ /* 0x000f240000300a00 */
[----:B------:R-:W-:Y:S02]  /*4e180*/  IMAD.MOV.U32 R6, RZ, RZ, R12 ;  /* 0x000000ffff067224 */ /* 0x000fe400078e000c */
[----:B------:R-:W3:Y:S01]  /*4e190*/  LDL.LU.64 R14, [R1+0x58f8] ;  /* 0x0058f800010e7983 */ /* 0x000ee20000300a00 */
[----:B------:R-:W3:Y:S02]  /*4e1a0*/  LDL.LU.64 R12, [R1+0x58f0] ;  /* 0x0058f000010c7983 */ /* 0x000ee40000300a00 */
[C---:B---3--:R-:W-:Y:S11]  /*4e1b0*/  HMMA.16816.F32 R12, R24.reuse, R16, R12 ;  /* 0x00000010180c723c */ /* 0x048ff6000000180c */
[----:B------:R-:W-:Y:S11]  /*4e1c0*/  @!UPT UIADD3 URZ, URZ, URZ, URZ ;  /* 0x0000003f3f3ff290 */ /* 0x000ff6000fffe03f */
[----:B------:R-:W-:Y:S01]  /*4e1d0*/  @!UPT UIADD3 URZ, URZ, URZ, URZ ;  /* 0x0000003f3f3ff290 */ /* 0x000fe2000fffe03f */
[----:B------:R-:W-:Y:S01]  /*4e1e0*/  STL.64 [R1+0x530], R12 ;  /* 0x0005300c01007387 */ /* 0x000fe20000100a00 */
[----:B------:R0:W-:Y:S03]  /*4e1f0*/  STL.64 [R1+0x538], R14 ;  /* 0x0005380e01007387 */ /* 0x0001e60000100a00 */
[----:B0-----:R-:W3:Y:S01]  /*4e200*/  LDL.LU R15, [R1+0x58e8] ;  /* 0x0058e800010f7983 */ /* 0x001ee20000300800 */
[----:B------:R-:W2:Y:S02]  /*4e210*/  LDL.LU.64 R12, [R1+0x58e0] ;  /* 0x0058e000010c7983 */ /* 0x000ea40000300a00 */
[----:B------:R-:W-:Y:S02]  /*4e220*/  IMAD.MOV.U32 R14, RZ, RZ, R16 ;  /* 0x000000ffff0e7224 */ /* 0x000fe400078e0010 */
[----:B------:R-:W-:Y:S01]  /*4e230*/  IMAD.MOV.U32 R3, RZ, RZ, R17 ;  /* 0x000000ffff037224 */ /* 0x000fe200078e0011 */
[----:B------:R-:W4:Y:S01]  /*4e240*/  LDL.LU.64 R18, [R1+0x58d8] ;  /* 0x0058d80001127983 */ /* 0x000f220000300a00 */
[----:B------:R-:W4:Y:S03]  /*4e250*/  LDL.LU.64 R16, [R1+0x58d0] ;  /* 0x0058d00001107983 */ /* 0x000f260000300a00 */
[----:B---3--:R-:W-:Y:S01]  /*4e260*/  STL.64 [R1+0x5878], R14 ;  /* 0x0058780e01007387 */ /* 0x008fe20000100a00 */
[----:B--2---:R0:W-:Y:S03]  /*4e270*/  STL.64 [R1+0x5870], R12 ;  /* 0x0058700c01007387 */ /* 0x0041e60000100a00 */
[----:B0-----:R-:W2:Y:S01]  /*4e280*/  LDL.LU R12, [R1+0x200] ;  /* 0x00020000010c7983 */ /* 0x001ea20000300800 */
[----:B------:R-:W2:Y:S02]  /*4e290*/  LDL.LU R13, [R1+0x204] ;  /* 0x00020400010d7983 */ /* 0x000ea40000300800 */
[----:B------:R-:W3:Y:S02]  /*4e2a0*/  LDL.LU R14, [R1+0x208] ;  /* 0x00020800010e7983 */ /* 0x000ee40000300800 */
[----:B------:R-:W3:Y:S01]  /*4e2b0*/  LDL.LU R15, [R1+0x20c] ;  /* 0x00020c00010f7983 */ /* 0x000ee20000300800 */
[C---:B----4-:R-:W-:Y:S01]  /*4e2c0*/  HMMA.16816.F32 R16, R24.reuse, R8, R16 ;  /* 0x000000081810723c */ /* 0x050fe20000001810 */
[----:B---3--:R-:W-:Y:S01]  /*4e2d0*/  STL.64 [R1+0x5890], R14 ;  /* 0x0058900e01007387 */ /* 0x008fe20000100a00 */
[----:B--2---:R0:W-:Y:S03]  /*4e2e0*/  STL.64 [R1+0x5888], R12 ;  /* 0x0058880c01007387 */ /* 0x0041e60000100a00 */
[----:B0-----:R-:W2:Y:S01]  /*4e2f0*/  LDL.LU R12, [R1+0x210] ;  /* 0x00021000010c7983 */ /* 0x001ea20000300800 */
[----:B------:R-:W2:Y:S02]  /*4e300*/  LDL.LU R13, [R1+0x214] ;  /* 0x00021400010d7983 */ /* 0x000ea40000300800 */
[----:B------:R-:W3:Y:S02]  /*4e310*/  LDL.LU R14, [R1+0x218] ;  /* 0x00021800010e7983 */ /* 0x000ee40000300800 */
[----:B------:R-:W3:Y:S01]  /*4e320*/  LDL.LU R15, [R1+0x21c] ;  /* 0x00021c00010f7983 */ /* 0x000ee20000300800 */
[----:B------:R-:W-:Y:S01]  /*4e330*/  HMMA.16816.F32 R24, R24, R4, R20 ;  /* 0x000000041818723c */ /* 0x000fe20000001814 */
[----:B---3--:R-:W-:Y:S01]  /*4e340*/  STL.64 [R1+0x58a8], R14 ;  /* 0x0058a80e01007387 */ /* 0x008fe20000100a00 */
[----:B--2---:R0:W-:Y:S03]  /*4e350*/  STL.64 [R1+0x58a0], R12 ;  /* 0x0058a00c01007387 */ /* 0x0041e60000100a00 */
[----:B0-----:R-:W2:Y:S01]  /*4e360*/  LDL.LU R12, [R1+0x220] ;  /* 0x00022000010c7983 */ /* 0x001ea20000300800 */
[----:B------:R-:W2:Y:S02]  /*4e370*/  LDL.LU R13, [R1+0x224] ;  /* 0x00022400010d7983 */ /* 0x000ea40000300800 */
[----:B------:R-:W2:Y:S02]  /*4e380*/  LDL.LU R14, [R1+0x228] ;  /* 0x00022800010e7983 */ /* 0x000ea40000300800 */
[----:B------:R-:W2:Y:S02]  /*4e390*/  LDL.LU R15, [R1+0x22c] ;  /* 0x00022c00010f7983 */ /* 0x000ea40000300800 */
[----:B------:R0:W-:Y:S01]  /*4e3a0*/  STL.64 [R1+0x520], R16 ;  /* 0x0005201001007387 */ /* 0x0001e20000100a00 */
[----:B------:R1:W-:Y:S03]  /*4e3b0*/  STL.64 [R1+0x528], R18 ;  /* 0x0005281201007387 */ /* 0x0003e60000100a00 */
[----:B0-----:R-:W3:Y:S01]  /*4e3c0*/  LDL.LU.64 R16, [R1+0x58c8] ;  /* 0x0058c80001107983 */ /* 0x001ee20000300a00 */
[----:B-1----:R-:W-:-:S02]  /*4e3d0*/  IMAD.MOV.U32 R19, RZ, RZ, R8 ;  /* 0x000000ffff137224 */ /* 0x002fc400078e0008 */
[----:B------:R-:W-:Y:S02]  /*4e3e0*/  IMAD.MOV.U32 R18, RZ, RZ, R9 ;  /* 0x000000ffff127224 */ /* 0x000fe400078e0009 */
[----:B------:R-:W2:Y:S01]  /*4e3f0*/  LDL.LU.64 R8, [R1+0x58c0] ;  /* 0x0058c00001087983 */ /* 0x000ea20000300a00 */
[----:B------:R-:W2:Y:S02]  /*4e400*/  LDL.LU.64 R22, [R1+0x58b8] ;  /* 0x0058b80001167983 */ /* 0x000ea40000300a00 */
[----:B------:R-:W2:Y:S02]  /*4e410*/  LDL.LU.64 R20, [R1+0x58b0] ;  /* 0x0058b00001147983 */ /* 0x000ea40000300a00 */
[----:B------:R0:W-:Y:S01]  /*4e420*/  STL.64 [R1+0x320], R24 ;  /* 0x0003201801007387 */ /* 0x0001e20000100a00 */
[----:B------:R1:W-:Y:S04]  /*4e430*/  STL.64 [R1+0x328], R26 ;  /* 0x0003281a01007387 */ /* 0x0003e80000100a00 */
[----:B0-----:R-:W4:Y:S01]  /*4e440*/  LDL.LU R24, [R1+0x1d0] ;  /* 0x0001d00001187983 */ /* 0x001f220000300800 */
[----:B------:R-:W4:Y:S02]  /*4e450*/  LDL.LU R25, [R1+0x1d4] ;  /* 0x0001d40001197983 */ /* 0x000f240000300800 */
[----:B-1----:R-:W4:Y:S02]  /*4e460*/  LDL.LU R26, [R1+0x1d8] ;  /* 0x0001d800011a7983 */ /* 0x002f240000300800 */
[----:B------:R-:W4:Y:S01]  /*4e470*/  LDL.LU R27, [R1+0x1dc] ;  /* 0x0001dc00011b7983 */ /* 0x000f220000300800 */
[----:B------:R-:W-:Y:S01]  /*4e480*/  STL.64 [R1+0x5750], R4 ;  /* 0x0057500401007387 */ /* 0x000fe20000100a00 */
[C---:B--2---:R-:W-:Y:S03]  /*4e490*/  HMMA.16816.F32 R8, R20.reuse, R8, R12 ;  /* 0x000000081408723c */ /* 0x044fe6000000180c */
[----:B------:R-:W2:Y:S01]  /*4e4a0*/  LDL.LU.64 R14, [R1+0x58a8] ;  /* 0x0058a800010e7983 */ /* 0x000ea20000300a00 */
[----:B------:R-:W2:Y:S11]  /*4e4b0*/  LDL.LU.64 R12, [R1+0x58a0] ;  /* 0x0058a000010c7983 */ /* 0x000eb60000300a00 */
[----:B------:R-:W-:Y:S08]  /*4e4c0*/  @!UPT UIADD3 URZ, URZ, URZ, URZ ;  /* 0x0000003f3f3ff290 */ /* 0x000ff0000fffe03f */
        /* <DEDUP_REMOVED lines=18> */
[----:B0-----:R-:W3:Y:S01]  /*4e5f0*/  LDL.LU.64 R10, [R1+0x5868] ;  /* 0x00586800010a7983 */ /* 0x001ee20000300a00 */
[----:B------:R-:W3:Y:S02]  /*4e600*/  LDL.LU.64 R8, [R1+0x5860] ;  /* 0x0058600001087983 */ /* 0x000ee40000300a00 */
[C---:B---3--:R-:W-:Y:S11]  /*4e610*/  HMMA.16816.F32 R8, R20.reuse, R16, R8 ;  /* 0x000000101408723c */ /* 0x048ff60000001808 */
[----:B------:R-:W-:Y:S11]  /*4e620*/  @!UPT UIADD3 URZ, URZ, URZ, URZ ;  /* 0x0000003f3f3ff290 */ /* 0x000ff6000fffe03f */
[----:B------:R-:W-:Y:S01]  /*4e630*/  @!UPT UIADD3 URZ, URZ, URZ, URZ ;  /* 0x0000003f3f3ff290 */ /* 0x000fe2000fffe03f */
[----:B------:R-:W-:Y:S01]  /*4e640*/  STL.64 [R1+0x1f0], R8 ;  /* 0x0001f00801007387 */ /* 0x000fe20000100a00 */
[----:B------:R0:W-:Y:S03]  /*4e650*/  STL.64 [R1+0x1f8], R10 ;  /* 0x0001f80a01007387 */ /* 0x0001e60000100a00 */
[----:B0-----:R-:W2:Y:S01]  /*4e660*/  LDL.LU.64 R10, [R1+0x5858] ;  /* 0x00585800010a7983 */ /* 0x001ea20000300a00 */
[----:B------:R-:W2:Y:S02]  /*4e670*/  LDL.LU.64 R8, [R1+0x5850] ;  /* 0x0058500001087983 */ /* 0x000ea40000300a00 */
[----:B------:R-:W-:Y:S01]  /*4e680*/  STL.64 [R1+0x5700], R16 ;  /* 0x0057001001007387 */ /* 0x000fe20000100a00 */
[C---:B--2---:R-:W-:Y:S11]  /*4e690*/  HMMA.16816.F32 R8, R20.reuse, R12, R8 ;  /* 0x0000000c1408723c */ /* 0x044ff60000001808 */
[----:B------:R-:W-:Y:S11]  /*4e6a0*/  @!UPT UIADD3 URZ, URZ, URZ, URZ ;  /* 0x0000003f3f3ff290 */ /* 0x000ff6000fffe03f */
[----:B------:R-:W-:Y:S01]  /*4e6b0*/  @!UPT UIADD3 URZ, URZ, URZ, URZ ;  /* 0x0000003f3f3ff290 */ /* 0x000fe2000fffe03f */
[----:B------:R-:W-:Y:S01]  /*4e6c0*/  STL.64 [R1+0x1e0], R8 ;  /* 0x0001e00801007387 */ /* 0x000fe20000100a00 */
[----:B------:R0:W-:Y:S03]  /*4e6d0*/  STL.64 [R1+0x1e8], R10 ;  /* 0x0001e80a01007387 */ /* 0x0001e60000100a00 */
[----:B0-----:R-:W2:Y:S01]  /*4e6e0*/  LDL.LU.64 R10, [R1+0x5848] ;  /* 0x00584800010a7983 */ /* 0x001ea20000300a00 */
[----:B------:R-:W4:Y:S02]  /*4e6f0*/  LDL.LU.64 R8, [R1+0x5840] ;  /* 0x0058400001087983 */ /* 0x000f240000300a00 */
[----:B------:R-:W3:Y:S01]  /*4e700*/  LDL.64 R16, [R1] ;  /* 0x0000000001107983 */ /* 0x000ee20000100a00 */
[----:B----4-:R-:W-:Y:S01]  /*4e710*/  HMMA.16816.F32 R24, R20, R8, R24 ;  /* 0x000000081418723c */ /* 0x010fe20000001818 */
[----:B---3--:R0:W-:Y:S01]  /*4e720*/  STL.64 [R1+0x5708], R16 ;  /* 0x0057081001007387 */ /* 0x0081e20000100a00 */
[----:B------:R-:W-:Y:S02]  /*4e730*/  STL.64 [R1+0x56f8], R12 ;  /* 0x0056f80c01007387 */ /* 0x000fe40000100a00 */
[----:B--2---:R-:W-:Y:S02]  /*4e740*/  STL.64 [R1+0x5718], R10 ;  /* 0x0057180a01007387 */ /* 0x004fe40000100a00 */
[----:B------:R-:W-:Y:S02]  /*4e750*/  STL.64 [R1+0x5710], R8 ;  /* 0x0057100801007387 */ /* 0x000fe40000100a00 */
[----:B0-----:R-:W-:-:S02]  /*4e760*/  IMAD.MOV.U32 R16, RZ, RZ, R5 ;  /* 0x000000ffff107224 */ /* 0x001fc400078e0005 */
[----:B------:R-:W-:Y:S11]  /*4e770*/  IMAD.MOV.U32 R17, RZ, RZ, R4 ;  /* 0x000000ffff117224 */ /* 0x000ff600078e0004 */
[----:B------:R-:W-:Y:S02]  /*4e780*/  @!UPT UIADD3 URZ, URZ, URZ, URZ ;  /* 0x0000003f3f3ff290 */ /* 0x000fe4000fffe03f */
[----:B------:R-:W-:Y:S01]  /*4e790*/  STL.64 [R1+0x1d0], R24 ;  /* 0x0001d01801007387 */ /* 0x000fe20000100a00 */
[----:B------:R-:W-:Y:S02]  /*4e7a0*/  STL.64 [R1+0x1d8], R26 ;  /* 0x0001d81a01007387 */ /* 0x000fe40000100a00 */
[----:B------:R0:W-:Y:S02]  /*4e7b0*/  STL.64 [R1+0x5720], R16 ;  /* 0x0057201001007387 */ /* 0x0001e40000100a00 */
[----:B0-----:R-:W2:Y:S01]  /*4e7c0*/  LDL.64 R16, [R1+0x20] ;  /* 0x0000200001107983 */ /* 0x001ea20000100a00 */
[----:B------:R-:W-:Y:S02]  /*4e7d0*/  IMAD.MOV.U32 R4, RZ, RZ, R19 ;  /* 0x000000ffff047224 */ /* 0x000fe400078e0013 */
[----:B------:R-:W-:Y:S01]  /*4e7e0*/  IMAD.MOV.U32 R5, RZ, RZ, R18 ;  /* 0x000000ffff057224 */ /* 0x000fe200078e0012 */
[----:B--2---:R0:W-:Y:S01]  /*4e7f0*/  STL.64 [R1+0x5748], R16 ;  /* 0x0057481001007387 */ /* 0x0041e20000100a00 */
[----:B------:R-:W2:Y:S02]  /*4e800*/  LDL.LU R8, [R1+0x470] ;  /* 0x0004700001087983 */ /* 0x000ea40000300800 */
[----:B------:R-:W2:Y:S02]  /*4e810*/  LDL.LU R9, [R1+0x474] ;  /* 0x0004740001097983 */ /* 0x000ea40000300800 */
[----:B------:R-:W3:Y:S01]  /*4e820*/  LDL.LU R10, [R1+0x478] ;  /* 0x00047800010a7983 */ /* 0x000ee20000300800 */
[----:B------:R-:W3:Y:S01]  /*4e830*/  LDL.LU R11, [R1+0x47c] ;  /* 0x00047c00010b7983 */ /* 0x000ee20000300800 */
[----:B------:R1:W-:Y:S03]  /*4e840*/  STL.64 [R1+0x5768], R4 ;  /* 0x0057680401007387 */ /* 0x0003e60000100a00 */
[----:B0-----:R-:W4:Y:S01]  /*4e850*/  LDL.LU R16, [R1+0x690] ;  /* 0x0006900001107983 */ /* 0x001f220000300800 */
[----:B------:R-:W4:Y:S02]  /*4e860*/  LDL.LU R17, [R1+0x694] ;  /* 0x0006940001117983 */ /* 0x000f240000300800 */
[----:B------:R-:W2:Y:S02]  /*4e870*/  LDL.LU R18, [R1+0x698] ;  /* 0x0006980001127983 */ /* 0x000ea40000300800 */
[----:B------:R-:W2:Y:S02]  /*4e880*/  LDL.LU R19, [R1+0x69c] ;  /* 0x00069c0001137983 */ /* 0x000ea40000300800 */
[----:B-1----:R-:W-:-:S02]  /*4e890*/  IMAD.MOV.U32 R4, RZ, RZ, R14 ;  /* 0x000000ffff047224 */ /* 0x002fc400078e000e */
[----:B------:R-:W-:Y:S01]  /*4e8a0*/  IMAD.MOV.U32 R5, RZ, RZ, R3 ;  /* 0x000000ffff057224 */ /* 0x000fe200078e0003 */
[----:B------:R-:W3:Y:S01]  /*4e8b0*/  LDL.LU R14, [R1+0x583c] ;  /* 0x00583c00010e7983 */ /* 0x000ee20000300800 */
[----:B------:R-:W3:Y:S03]  /*4e8c0*/  LDL.LU R3, [R1+0x5838] ;  /* 0x0058380001037983 */ /* 0x000ee60000300800 */
[----:B------:R-:W-:Y:S04]  /*4e8d0*/  STL.64 [R1+0x5780], R4 ;  /* 0x0057800401007387 */ /* 0x000fe80000100a00 */
[----:B--2---:R-:W-:Y:S01]  /*4e8e0*/  STL.64 [R1+0x5760], R18 ;  /* 0x0057601201007387 */ /* 0x004fe20000100a00 */
[----:B----4-:R0:W-:Y:S03]  /*4e8f0*/  STL.64 [R1+0x5758], R16 ;  /* 0x0057581001007387 */ /* 0x0101e60000100a00 */
[----:B0-----:R-:W2:Y:S01]  /*4e900*/  LDL.LU R16, [R1+0x510] ;  /* 0x0005100001107983 */ /* 0x001ea20000300800 */
[----:B------:R-:W2:Y:S02]  /*4e910*/  LDL.LU R17, [R1+0x514] ;  /* 0x0005140001117983 */ /* 0x000ea40000300800 */
[----:B------:R-:W4:Y:S02]  /*4e920*/  LDL.LU R18, [R1+0x518] ;  /* 0x0005180001127983 */ /* 0x000f240000300800 */
[----:B------:R-:W4:Y:S02]  /*4e930*/  LDL.LU R19, [R1+0x51c] ;  /* 0x00051c0001137983 */ /* 0x000f240000300800 */
[----:B------:R-:W-:-:S02]  /*4e940*/  IMAD.MOV.U32 R4, RZ, RZ, R6 ;  /* 0x000000ffff047224 */ /* 0x000fc400078e0006 */
[----:B------:R-:W-:Y:S01]  /*4e950*/  IMAD.MOV.U32 R5, RZ, RZ, R0 ;  /* 0x000000ffff057224 */ /* 0x000fe200078e0000 */
[----:B------:R-:W3:Y:S01]  /*4e960*/  LDL.LU R6, [R1+0x5834] ;  /* 0x0058340001067983 */ /* 0x000ee20000300800 */
[----:B------:R-:W3:Y:S03]  /*4e970*/  LDL.LU R0, [R1+0x5830] ;  /* 0x0058300001007983 */ /* 0x000ee60000300800 */
[----:B------:R-:W-:Y:S04]  /*4e980*/  STL.64 [R1+0x5798], R4 ;  /* 0x0057980401007387 */ /* 0x000fe80000100a00 */
[----:B----4-:R-:W-:Y:S01]  /*4e990*/  STL.64 [R1+0x5778], R18 ;  /* 0x0057781201007387 */ /* 0x010fe20000100a00 */
[----:B--2---:R0:W-:Y:S03]  /*4e9a0*/  STL.64 [R1+0x5770], R16 ;  /* 0x0057701001007387 */ /* 0x0041e60000100a00 */
[----:B0-----:R-:W2:Y:S01]  /*4e9b0*/  LDL.LU R16, [R1+0x7a0] ;  /* 0x0007a00001107983 */ /* 0x001ea20000300800 */
[----:B------:R-:W2:Y:S02]  /*4e9c0*/  LDL.LU R17, [R1+0x7a4] ;  /* 0x0007a40001117983 */ /* 0x000ea40000300800 */
[----:B------:R-:W4:Y:S02]  /*4e9d0*/  LDL.LU R18, [R1+0x7a8] ;  /* 0x0007a80001127983 */ /* 0x000f240000300800 */
[----:B------:R-:W4:Y:S01]  /*4e9e0*/  LDL.LU R19, [R1+0x7ac] ;  /* 0x0007ac0001137983 */ /* 0x000f220000300800 */
[----:B------:R-:W2:Y:S04]  /*4e9f0*/  LDL.64 R4, [R1+0x110] ;  /* 0x0001100001047983 */ /* 0x000ea80000100a00 */
[----:B--2---:R0:W-:Y:S02]  /*4ea00*/  STL.64 [R1+0x57b0], R4 ;  /* 0x0057b00401007387 */ /* 0x0041e40000100a00 */
[----:B0-----:R-:W-:-:S02]  /*4ea10*/  IMAD.MOV.U32 R4, RZ, RZ, R2 ;  /* 0x000000ffff047224 */ /* 0x001fc400078e0002 */
[----:B------:R-:W-:Y:S01]  /*4ea20*/  IMAD.MOV.U32 R5, RZ, RZ, R28 ;  /* 0x000000ffff057224 */ /* 0x000fe200078e001c */
[----:B------:R-:W2:Y:S01]  /*4ea30*/  LDL.LU R2, [R1+0x582c] ;  /* 0x00582c0001027983 */ /* 0x000ea20000300800 */
[----:B------:R-:W2:Y:S03]  /*4ea40*/  LDL.LU R28, [R1+0x5828] ;  /* 0x00582800011c7983 */ /* 0x000ea60000300800 */
[----:B------:R-:W-:Y:S01]  /*4ea50*/  STL.64 [R1+0x57c8], R4 ;  /* 0x0057c80401007387 */ /* 0x000fe20000100a00 */
[----:B----4-:R-:W-:Y:S02]  /*4ea60*/  STL.64 [R1+0x5790], R18 ;  /* 0x0057901201007387 */ /* 0x010fe40000100a00 */
[----:B------:R0:W-:Y:S02]  /*4ea70*/  STL.64 [R1+0x5788], R16 ;  /* 0x0057881001007387 */ /* 0x0001e40000100a00 */
[----:B0-----:R-:W4:Y:S01]  /*4ea80*/  LDL.LU R16, [R1+0x160] ;  /* 0x0001600001107983 */ /* 0x001f220000300800 */
[----:B------:R-:W4:Y:S02]  /*4ea90*/  LDL.LU R17, [R1+0x164] ;  /* 0x0001640001117983 */ /* 0x000f240000300800 */
[----:B------:R-:W3:Y:S02]  /*4eaa0*/  LDL.LU R18, [R1+0x168] ;  /* 0x0001680001127983 */ /* 0x000ee40000300800 */
[----:B------:R-:W3:Y:S02]  /*4eab0*/  LDL.LU R19, [R1+0x16c] ;  /* 0x00016c0001137983 */ /* 0x000ee40000300800 */
[----:B------:R-:W-:-:S02]  /*4eac0*/  IMAD.MOV.U32 R4, RZ, RZ, R29 ;  /* 0x000000ffff047224 */ /* 0x000fc400078e001d */
[----:B------:R-:W-:-:S05]  /*4ead0*/  IMAD.MOV.U32 R5, RZ, RZ, R15 ;  /* 0x000000ffff057224 */ /* 0x000fca00078e000f */
[----:B------:R-:W-:Y:S04]  /*4eae0*/  STL.64 [R1+0x57e0], R4 ;  /* 0x0057e00401007387 */ /* 0x000fe80000100a00 */
[----:B--2---:R-:W0:Y:S04]  /*4eaf0*/  LDSM.16.MT88.4 R24, [R28+0x4080] ;  /* 0x004080001c18783b */ /* 0x004e280000004200 */
[----:B---3--:R-:W-:Y:S01]  /*4eb00*/  STL.64 [R1+0x57a8], R18 ;  /* 0x0057a81201007387 */ /* 0x008fe20000100a00 */
[----:B----4-:R1:W-:Y:S03]  /*4eb10*/  STL.64 [R1+0x57a0], R16 ;  /* 0x0057a01001007387 */ /* 0x0103e60000100a00 */
[----:B-1----:R-:W2:Y:S01]  /*4eb20*/  LDL.LU R16, [R1+0x170] ;  /* 0x0001700001107983 */ /* 0x002ea20000300800 */
        /* <DEDUP_REMOVED lines=37> */
[----:B-1----:R-:W2:Y:S01]  /*4ed80*/  LDL.LU R16, [R1+0x1c0] ;  /* 0x0001c00001107983 */ /* 0x002ea20000300800 */
[----:B------:R-:W2:Y:S02]  /*4ed90*/  LDL.LU R17, [R1+0x1c4] ;  /* 0x0001c40001117983 */ /* 0x000ea40000300800 */
[----:B------:R-:W2:Y:S02]  /*4eda0*/  LDL.LU R18, [R1+0x1c8] ;  /* 0x0001c80001127983 */ /* 0x000ea40000300800 */
[----:B------:R-:W2:Y:S01]  /*4edb0*/  LDL.LU R19, [R1+0x1cc] ;  /* 0x0001cc0001137983 */ /* 0x000ea20000300800 */
[----:B------:R-:W-:Y:S01]  /*4edc0*/  STL.64 [R1+0x5730], R10 ;  /* 0x0057300a01007387 */ /* 0x000fe20000100a00 */
[----:B------:R1:W-:Y:S03]  /*4edd0*/  STL.64 [R1+0x5728], R8 ;  /* 0x0057280801007387 */ /* 0x0003e60000100a00 */
[----:B-1----:R-:W3:Y:S01]  /*4ede0*/  LDL.LU R8, [R1+0x480] ;  /* 0x0004800001087983 */ /* 0x002ee20000300800 */
[----:B------:R-:W3:Y:S02]  /*4edf0*/  LDL.LU R9, [R1+0x484] ;  /* 0x0004840001097983 */ /* 0x000ee40000300800 */
[----:B------:R-:W3:Y:S02]  /*4ee00*/  LDL.LU R10, [R1+0x488] ;  /* 0x00048800010a7983 */ /* 0x000ee40000300800 */
[----:B------:R-:W3:Y:S01]  /*4ee10*/  LDL.LU R11, [R1+0x48c] ;  /* 0x00048c00010b7983 */ /* 0x000ee20000300800 */
[----:B------:R-:W4:Y:S01]  /*4ee20*/  LDL.LU R12, [R1+0x450] ;  /* 0x00045000010c7983 */ /* 0x000f220000300800 */
[----:B------:R-:W4:Y:S02]  /*4ee30*/  LDL.LU R13, [R1+0x454] ;  /* 0x00045400010d7983 */ /* 0x000f240000300800 */
[----:B------:R-:W4:Y:S02]  /*4ee40*/  LDL.LU R14, [R1+0x458] ;  /* 0x00045800010e7983 */ /* 0x000f240000300800 */
[----:B------:R-:W4:Y:S01]  /*4ee50*/  LDL.LU R15, [R1+0x45c] ;  /* 0x00045c00010f7983 */ /* 0x000f220000300800 */
[----:B0-----:R0:W-:Y:S01]  /*4ee60*/  STL [R1+0x5654], R24 ;  /* 0x0056541801007387 */ /* 0x0011e20000100800 */
[----:B------:R1:W-:Y:S02]  /*4ee70*/  STL [R1+0x5650], R25 ;  /* 0x0056501901007387 */ /* 0x0003e40000100800 */
[----:B------:R1:W-:Y:S02]  /*4ee80*/  STL [R1+0x564c], R26 ;  /* 0x00564c1a01007387 */ /* 0x0003e40000100800 */
[----:B------:R1:W-:Y:S01]  /*4ee90*/  STL [R1+0x5648], R27 ;  /* 0x0056481b01007387 */ /* 0x0003e20000100800 */
[----:B0-----:R-:W3:Y:S01]  /*4eea0*/  LDL.LU R24, [R1+0x460] ;  /* 0x0004600001187983 */ /* 0x001ee20000300800 */
[----:B-1----:R-:W3:Y:S02]  /*4eeb0*/  LDL.LU R25, [R1+0x464] ;  /* 0x0004640001197983 */ /* 0x002ee40000300800 */
[----:B------:R-:W3:Y:S02]  /*4eec0*/  LDL.LU R26, [R1+0x468] ;  /* 0x00046800011a7983 */ /* 0x000ee40000300800 */
[----:B------:R-:W3:Y:S01]  /*4eed0*/  LDL.LU R27, [R1+0x46c] ;  /* 0x00046c00011b7983 */ /* 0x000ee20000300800 */
        /* <DEDUP_REMOVED lines=65> */
[----:B--2---:R-:W-:Y:S02]  /*4f2f0*/  HMMA.16816.F32 R20, R20, R4, R16 ;  /* 0x000000041414723c */ /* 0x004fe40000001810 */
[----:B------:R-:W3:Y:S01]  /*4f300*/  LDL.LU.64 R16, [R1+0x5748] ;  /* 0x0057480001107983 */ /* 0x000ee20000300a00 */
[----:B-1----:R-:W3:Y:S02]  /*4f310*/  LDL.LU.64 R6, [R1+0x5740] ;  /* 0x0057400001067983 */ /* 0x002ee40000300a00 */
[----:B------:R-:W3:Y:S11]  /*4f320*/  LDL.LU.64 R4, [R1+0x5738] ;  /* 0x0057380001047983 */ /* 0x000ef60000300a00 */
[----:B------:R-:W-:Y:S07]  /*4f330*/  @!UPT UIADD3 URZ, URZ, URZ, URZ ;  /* 0x0000003f3f3ff290 */ /* 0x000fee000fffe03f */
[----:B------:R0:W-:Y:S01]  /*4f340*/  STL.64 [R1+0xb0], R20 ;  /* 0x0000b01401007387 */ /* 0x0001e20000100a00 */
[----:B------:R1:W-:Y:S03]  /*4f350*/  STL.64 [R1+0xb8], R22 ;  /* 0x0000b81601007387 */ /* 0x0003e60000100a00 */
[----:B0-----:R-:W2:Y:S01]  /*4f360*/  LDL.LU R20, [R1+0x430] ;  /* 0x0004300001147983 */ /* 0x001ea20000300800 */
[----:B------:R-:W2:Y:S02]  /*4f370*/  LDL.LU R21, [R1+0x434] ;  /* 0x0004340001157983 */ /* 0x000ea40000300800 */
[----:B-1----:R-:W2:Y:S02]  /*4f380*/  LDL.LU R22, [R1+0x438] ;  /* 0x0004380001167983 */ /* 0x002ea40000300800 */
[----:B------:R-:W2:Y:S01]  /*4f390*/  LDL.LU R23, [R1+0x43c] ;  /* 0x00043c0001177983 */ /* 0x000ea20000300800 */
        /* <DEDUP_REMOVED lines=10> */
[----:B------:R-:W3:Y:S01]  /*4f440*/  LDL.LU.64 R10, [R1+0x5718] ;  /* 0x00571800010a7983 */ /* 0x000ee20000300a00 */
[----:B------:R-:W2:Y:S11]  /*4f450*/  LDL.LU.64 R8, [R1+0x5710] ;  /* 0x0057100001087983 */ /* 0x000eb60000300a00 */
[----:B------:R-:W-:Y:S10]  /*4f460*/  @!UPT UIADD3 URZ, URZ, URZ, URZ ;  /* 0x0000003f3f3ff290 */ /* 0x000ff4000fffe03f */
[----:B------:R0:W-:Y:S01]  /*4f470*/  STL.64 [R1+0x470], R16 ;  /* 0x0004701001007387 */ /* 0x0001e20000100a00 */
[----:B------:R-:W-:Y:S03]  /*4f480*/  STL.64 [R1+0x478], R18 ;  /* 0x0004781201007387 */ /* 0x000fe60000100a00 */
[----:B0-----:R-:W2:Y:S02]  /*4f490*/  LDL.LU.64 R16, [R1+0x5708] ;  /* 0x0057080001107983 */ /* 0x001ea40000300a00 */
[C---:B--2---:R-:W-:Y:S11]  /*4f4a0*/  HMMA.16816.F32 R24, R4.reuse, R16, R24 ;  /* 0x000000100418723c */ /* 0x044ff60000001818 */
[----:B------:R-:W-:Y:S11]  /*4f4b0*/  @!UPT UIADD3 URZ, URZ, URZ, URZ ;  /* 0x0000003f3f3ff290 */ /* 0x000ff6000fffe03f */
[----:B------:R-:W-:Y:S01]  /*4f4c0*/  @!UPT UIADD3 URZ, URZ, URZ, URZ ;  /* 0x0000003f3f3ff290 */ /* 0x000fe2000fffe03f */
[----:B------:R0:W-:Y:S01]  /*4f4d0*/  STL.64 [R1+0x460], R24 ;  /* 0x0004601801007387 */ /* 0x0001e20000100a00 */
[----:B------:R-:W-:Y:S02]  /*4f4e0*/  STL.64 [R1+0x468], R26 ;  /* 0x0004681a01007387 */ /* 0x000fe40000100a00 */
[----:B0-----:R-:W-:Y:S02]  /*4f4f0*/  IMAD.MOV.U32 R24, RZ, RZ, R16 ;  /* 0x000000ffff187224 */ /* 0x001fe400078e0010 */
[----:B------:R-:W-:Y:S02]  /*4f500*/  IMAD.MOV.U32 R25, RZ, RZ, R17 ;  /* 0x000000ffff197224 */ /* 0x000fe400078e0011 */
[----:B------:R-:W4:Y:S03]  /*4f510*/  LDL.LU.64 R16, [R1+0x5700] ;  /* 0x0057000001107983 */ /* 0x000f260000300a00 */
[----:B------:R0:W-:Y:S02]  /*4f520*/  STL.64 [R1+0x56b8], R24 ;  /* 0x0056b81801007387 */ /* 0x0001e40000100a00 */
[----:B0-----:R-:W2:Y:S01]  /*4f530*/  LDL.LU R24, [R1+0x440] ;  /* 0x0004400001187983 */ /* 0x001ea20000300800 */
[----:B------:R-:W2:Y:S02]  /*4f540*/  LDL.LU R25, [R1+0x444] ;  /* 0x0004440001197983 */ /* 0x000ea40000300800 */
[----:B------:R-:W2:Y:S02]  /*4f550*/  LDL.LU R26, [R1+0x448] ;  /* 0x00044800011a7983 */ /* 0x000ea40000300800 */
[----:B------:R-:W2:Y:S01]  /*4f560*/  LDL.LU R27, [R1+0x44c] ;  /* 0x00044c00011b7983 */ /* 0x000ea20000300800 */
[C---:B----4-:R-:W-:Y:S11]  /*4f570*/  HMMA.16816.F32 R12, R4.reuse, R16, R12 ;  /* 0x00000010040c723c */ /* 0x050ff6000000180c */
[----:B------:R-:W-:Y:S11]  /*4f580*/  @!UPT UIADD3 URZ, URZ, URZ, URZ ;  /* 0x0000003f3f3ff290 */ /* 0x000ff6000fffe03f */
[----:B------:R-:W-:Y:S01]  /*4f590*/  @!UPT UIADD3 URZ, URZ, URZ, URZ ;  /* 0x0000003f3f3ff290 */ /* 0x000fe2000fffe03f */
[----:B------:R0:W-:Y:S01]  /*4f5a0*/  STL.64 [R1+0x450], R12 ;  /* 0x0004500c01007387 */ /* 0x0001e20000100a00 */
[----:B------:R-:W-:Y:S03]  /*4f5b0*/  STL.64 [R1+0x458], R14 ;  /* 0x0004580e01007387 */ /* 0x000fe60000100a00 */
[----:B0-----:R-:W2:Y:S01]  /*4f5c0*/  LDL.LU.64 R12, [R1+0x56f8] ;  /* 0x0056f800010c7983 */ /* 0x001ea20000300a00 */
[----:B------:R2:W-:Y:S02]  /*4f5d0*/  STL.64 [R1+0x56d8], R16 ;  /* 0x0056d81001007387 */ /* 0x0005e40000100a00 */
[C---:B--2---:R-:W-:Y:S01]  /*4f5e0*/  HMMA.16816.F32 R16, R4.reuse, R12, R24 ;  /* 0x0000000c0410723c */ /* 0x044fe20000001818 */
[----:B------:R-:W-:Y:S01]  /*4f5f0*/  STL [R1+0x5600], R12 ;  /* 0x0056000c01007387 */ /* 0x000fe20000100800 */
[----:B------:R0:W-:Y:S06]  /*4f600*/  STL [R1+0x55fc], R13 ;  /* 0x0055fc0d01007387 */ /* 0x0001ec0000100800 */
[C---:B0-----:R-:W-:Y:S01]  /*4f610*/  HMMA.16816.F32 R12, R4.reuse, R8, R20 ;  /* 0x00000008040c723c */ /* 0x041fe20000001814 */
[----:B------:R-:W0:Y:S11]  /*4f620*/  LDSM.16.MT88.4 R20, [R28+0x4100] ;  /* 0x004100001c14783b */ /* 0x000e360000004200 */
[----:B------:R-:W-:Y:S03]  /*4f630*/  @!UPT UIADD3 URZ, URZ, URZ, URZ ;  /* 0x0000003f3f3ff290 */ /* 0x000fe6000fffe03f */
[----:B------:R1:W-:Y:S01]  /*4f640*/  STL.64 [R1+0x440], R16 ;  /* 0x0004401001007387 */ /* 0x0003e20000100a00 */
[----:B------:R2:W-:Y:S03]  /*4f650*/  STL.64 [R1+0x448], R18 ;  /* 0x0004481201007387 */ /* 0x0005e60000100a00 */
[----:B-1----:R-:W4:Y:S04]  /*4f660*/  LDL.LU R16, [R1+0x9d0] ;  /* 0x0009d00001107983 */ /* 0x002f280000300800 */
[----:B------:R-:W-:Y:S02]  /*4f670*/  STL.64 [R1+0x430], R12 ;  /* 0x0004300c01007387 */ /* 0x000fe40000100a00 */
[----:B------:R-:W-:Y:S02]  /*4f680*/  STL.64 [R1+0x438], R14 ;  /* 0x0004380e01007387 */ /* 0x000fe40000100a00 */
[----:B------:R-:W4:Y:S01]  /*4f690*/  LDL.LU R17, [R1+0x9d4] ;  /* 0x0009d40001117983 */ /* 0x000f220000300800 */
[----:B--2---:R-:W2:Y:S01]  /*4f6a0*/  LDL.LU R18, [R1+0x9d8] ;  /* 0x0009d80001127983 */ /* 0x004ea20000300800 */
[----:B------:R-:W2:Y:S03]  /*4f6b0*/  LDL.LU R19, [R1+0x9dc] ;  /* 0x0009dc0001137983 */ /* 0x000ea60000300800 */
[----:B--2---:R-:W-:Y:S01]  /*4f6c0*/  STL.64 [R1+0x56e8], R18 ;  /* 0x0056e81201007387 */ /* 0x004fe20000100a00 */
[----:B----4-:R1:W-:Y:S03]  /*4f6d0*/  STL.64 [R1+0x56e0], R16 ;  /* 0x0056e01001007387 */ /* 0x0103e60000100a00 */
[----:B-1----:R-:W2:Y:S01]  /*4f6e0*/  LDL.64 R16, [R1+0x30] ;  /* 0x0000300001107983 */ /* 0x002ea20000100a00 */
[----:B------:R-:W4:Y:S02]  /*4f6f0*/  LDL.LU R24, [R1+0x780] ;  /* 0x0007800001187983 */ /* 0x000f240000300800 */
[----:B------:R-:W4:Y:S02]  /*4f700*/  LDL.LU R25, [R1+0x784] ;  /* 0x0007840001197983 */ /* 0x000f240000300800 */
[----:B------:R-:W2:Y:S01]  /*4f710*/  LDL.LU R26, [R1+0x788] ;  /* 0x00078800011a7983 */ /* 0x000ea20000300800 */
[----:B------:R-:W2:Y:S04]  /*4f720*/  LDL.LU R27, [R1+0x78c] ;  /* 0x00078c00011b7983 */ /* 0x000ea80000300800 */
[----:B--2---:R-:W-:Y:S01]  /*4f730*/  STL.64 [R1+0x56c8], R26 ;  /* 0x0056c81a01007387 */ /* 0x004fe20000100a00 */
[----:B----4-:R1:W-:Y:S03]  /*4f740*/  STL.64 [R1+0x56c0], R24 ;  /* 0x0056c01801007387 */ /* 0x0103e60000100a00 */
[----:B-1----:R-:W2:Y:S04]  /*4f750*/  LDL.64 R24, [R1+0x140] ;  /* 0x0001400001187983 */ /* 0x002ea80000100a00 */
[----:B--2---:R1:W-:Y:S04]  /*4f760*/  STL.64 [R1+0x56d0], R24 ;  /* 0x0056d01801007387 */ /* 0x0043e80000100a00 */
[----:B-1----:R-:W2:Y:S04]  /*4f770*/  LDL.64 R24, [R1+0x150] ;  /* 0x0001500001187983 */ /* 0x002ea80000100a00 */
[----:B--2---:R1:W-:Y:S04]  /*4f780*/  STL.64 [R1+0x56f0], R24 ;  /* 0x0056f01801007387 */ /* 0x0043e80000100a00 */
[----:B-1----:R-:W2:Y:S01]  /*4f790*/  LDL.LU R24, [R1+0x420] ;  /* 0x0004200001187983 */ /* 0x002ea20000300800 */
[----:B------:R-:W2:Y:S02]  /*4f7a0*/  LDL.LU R25, [R1+0x424] ;  /* 0x0004240001197983 */ /* 0x000ea40000300800 */
[----:B------:R-:W2:Y:S02]  /*4f7b0*/  LDL.LU R26, [R1+0x428] ;  /* 0x00042800011a7983 */ /* 0x000ea40000300800 */
[----:B------:R-:W2:Y:S01]  /*4f7c0*/  LDL.LU R27, [R1+0x42c] ;  /* 0x00042c00011b7983 */ /* 0x000ea20000300800 */
[----:B------:R-:W4:Y:S01]  /*4f7d0*/  LDL.LU R12, [R1+0x770] ;  /* 0x00077000010c7983 */ /* 0x000f220000300800 */
[----:B------:R-:W4:Y:S02]  /*4f7e0*/  LDL.LU R13, [R1+0x774] ;  /* 0x00077400010d7983 */ /* 0x000f240000300800 */
[----:B------:R-:W2:Y:S02]  /*4f7f0*/  LDL.LU R14, [R1+0x778] ;  /* 0x00077800010e7983 */ /* 0x000ea40000300800 */
[----:B------:R-:W2:Y:S02]  /*4f800*/  LDL.LU R15, [R1+0x77c] ;  /* 0x00077c00010f7983 */ /* 0x000ea40000300800 */
[----:B--2---:R-:W-:Y:S01]  /*4f810*/  STL.64 [R1+0x56b0], R14 ;  /* 0x0056b00e01007387 */ /* 0x004fe20000100a00 */
[----:B----4-:R1:W-:Y:S03]  /*4f820*/  STL.64 [R1+0x56a8], R12 ;  /* 0x0056a80c01007387 */ /* 0x0103e60000100a00 */
[----:B-1----:R-:W2:Y:S01]  /*4f830*/  LDL.64 R12, [R1+0x130] ;  /* 0x00013000010c7983 */ /* 0x002ea20000100a00 */
[----:B---3--:R-:W-:Y:S02]  /*4f840*/  STL.64 [R1+0x55f0], R10 ;  /* 0x0055f00a01007387 */ /* 0x008fe40000100a00 */
[----:B------:R-:W-:Y:S02]  /*4f850*/  STL.64 [R1+0x55e8], R8 ;  /* 0x0055e80801007387 */ /* 0x000fe40000100a00 */
[----:B0-----:R-:W-:Y:S01]  /*4f860*/  STL.64 [R1+0x5528], R22 ;  /* 0x0055281601007387 */ /* 0x001fe20000100a00 */
[----:B------:R0:W-:Y:S04]  /*4f870*/  STL.64 [R1+0x5520], R20 ;  /* 0x0055201401007387 */ /* 0x0001e80000100a00 */
[----:B0-----:R-:W3:Y:S01]  /*4f880*/  LDL.64 R20, [R1+0xd0] ;  /* 0x0000d00001147983 */ /* 0x001ee20000100a00 */
[----:B------:R-:W-:Y:S01]  /*4f890*/  HMMA.16816.F32 R24, R4, R16, R24 ;  /* 0x000000100418723c */ /* 0x000fe20000001818 */
[----:B------:R-:W-:-:S02]  /*4f8a0*/  IMAD.MOV.U32 R8, RZ, RZ, R29 ;  /* 0x000000ffff087224 */ /* 0x000fc400078e001d */
[----:B------:R-:W-:Y:S02]  /*4f8b0*/  IMAD.MOV.U32 R9, RZ, RZ, R2 ;  /* 0x000000ffff097224 */ /* 0x000fe400078e0002 */
[----:B------:R-:W-:Y:S02]  /*4f8c0*/  IMAD.MOV.U32 R2, RZ, RZ, R16 ;  /* 0x000000ffff027224 */ /* 0x000fe400078e0010 */
[----:B------:R-:W-:Y:S01]  /*4f8d0*/  IMAD.MOV.U32 R29, RZ, RZ, R17 ;  /* 0x000000ffff1d7224 */ /* 0x000fe200078e0011 */
[----:B---3--:R0:W-:Y:S04]  /*4f8e0*/  STL.64 [R1+0x5678], R20 ;  /* 0x0056781401007387 */ /* 0x0081e80000100a00 */
[----:B0-----:R-:W3:Y:S01]  /*4f8f0*/  LDL.LU R20, [R1+0x760] ;  /* 0x0007600001147983 */ /* 0x001ee20000300800 */
[----:B------:R-:W3:Y:S02]  /*4f900*/  LDL.LU R21, [R1+0x764] ;  /* 0x0007640001157983 */ /* 0x000ee40000300800 */
[----:B------:R-:W3:Y:S02]  /*4f910*/  LDL.LU R22, [R1+0x768] ;  /* 0x0007680001167983 */ /* 0x000ee40000300800 */
[----:B------:R-:W3:Y:S06]  /*4f920*/  LDL.LU R23, [R1+0x76c] ;  /* 0x00076c0001177983 */ /* 0x000eec0000300800 */
[----:B------:R0:W-:Y:S01]  /*4f930*/  STL.64 [R1+0x420], R24 ;  /* 0x0004201801007387 */ /* 0x0001e20000100a00 */
[----:B------:R-:W-:Y:S03]  /*4f940*/  STL.64 [R1+0x428], R26 ;  /* 0x0004281a01007387 */ /* 0x000fe60000100a00 */
[----:B0-----:R-:W4:Y:S01]  /*4f950*/  LDL.LU.64 R24, [R1+0x56f0] ;  /* 0x0056f00001187983 */ /* 0x001f220000300a00 */
[----:B------:R-:W4:Y:S02]  /*4f960*/  LDL.LU.64 R18, [R1+0x56e8] ;  /* 0x0056e80001127983 */ /* 0x000f240000300a00 */
[----:B------:R-:W4:Y:S02]  /*4f970*/  LDL.LU.64 R16, [R1+0x56e0] ;  /* 0x0056e00001107983 */ /* 0x000f240000300a00 */
        /* <DEDUP_REMOVED lines=8> */
[----:B------:R-:W2:Y:S03]  /*4fa00*/  LDL.LU.64 R24, [R1+0x56d0] ;  /* 0x0056d00001187983 */ /* 0x000ea60000300a00 */
[----:B------:R-:W-:Y:S01]  /*4fa10*/  STL.64 [R1+0x5618], R18 ;  /* 0x0056181201007387 */ /* 0x000fe20000100a00 */
[----:B----4-:R0:W-:Y:S04]  /*4fa20*/  STL.64 [R1+0x5610], R16 ;  /* 0x0056101001007387 */ /* 0x0101e80000100a00 */
[----:B0-----:R-:W2:Y:S01]  /*4fa30*/  LDL.LU R16, [R1+0x790] ;  /* 0x0007900001107983 */ /* 0x001ea20000300800 */
[----:B------:R-:W2:Y:S02]  /*4fa40*/  LDL.LU R17, [R1+0x794] ;  /* 0x0007940001117983 */ /* 0x000ea40000300800 */
[----:B------:R-:W2:Y:S02]  /*4fa50*/  LDL.LU R18, [R1+0x798] ;  /* 0x0007980001127983 */ /* 0x000ea40000300800 */
[----:B------:R-:W2:Y:S02]  /*4fa60*/  LDL.LU R19, [R1+0x79c] ;  /* 0x00079c0001137983 */ /* 0x000ea40000300800 */
[C---:B--2---:R-:W-:Y:S11]  /*4fa70*/  HMMA.16816.F32 R16, R4.reuse, R24, R16 ;  /* 0x000000180410723c */ /* 0x044ff60000001810 */
[----:B------:R-:W-:Y:S11]  /*4fa80*/  @!UPT UIADD3 URZ, URZ, URZ, URZ ;  /* 0x0000003f3f3ff290 */ /* 0x000ff6000fffe03f */
[----:B------:R-:W-:Y:S01]  /*4fa90*/  @!UPT UIADD3 URZ, URZ, URZ, URZ ;  /* 0x0000003f3f3ff290 */ /* 0x000fe2000fffe03f */
[----:B------:R-:W-:Y:S01]  /*4faa0*/  STL.64 [R1+0x790], R16 ;  /* 0x0007901001007387 */ /* 0x000fe20000100a00 */
[----:B------:R0:W-:Y:S02]  /*4fab0*/  STL.64 [R1+0x798], R18 ;  /* 0x0007981201007387 */ /* 0x0001e40000100a00 */
[----:B------:R-:W2:Y:S02]  /*4fac0*/  LDL.LU.64 R26, [R1+0x56c8] ;  /* 0x0056c800011a7983 */ /* 0x000ea40000300a00 */
[----:B0-----:R-:W-:Y:S02]  /*4fad0*/  IMAD.MOV.U32 R19, RZ, RZ, R24 ;  /* 0x000000ffff137224 */ /* 0x001fe400078e0018 */
[----:B------:R-:W-:Y:S02]  /*4fae0*/  IMAD.MOV.U32 R18, RZ, RZ, R25 ;  /* 0x000000ffff127224 */ /* 0x000fe400078e0019 */
[----:B------:R-:W2:Y:S02]  /*4faf0*/  LDL.LU.64 R24, [R1+0x56c0] ;  /* 0x0056c00001187983 */ /* 0x000ea40000300a00 */
        /* <DEDUP_REMOVED lines=8> */
[----:B------:R-:W4:Y:S01]  /*4fb80*/  LDL.LU.64 R14, [R1+0x56b0] ;  /* 0x0056b000010e7983 */ /* 0x000f220000300a00 */
[----:B------:R-:W4:Y:S02]  /*4fb90*/  LDL.LU.64 R12, [R1+0x56a8] ;  /* 0x0056a800010c7983 */ /* 0x000f240000300a00 */
[----:B------:R-:W-:Y:S02]  /*4fba0*/  STL.64 [R1+0x5660], R26 ;  /* 0x0056601a01007387 */ /* 0x000fe40000100a00 */
[----:B--2---:R0:W-:Y:S04]  /*4fbb0*/  STL.64 [R1+0x5658], R24 ;  /* 0x0056581801007387 */ /* 0x0041e80000100a00 */
[----:B0-----:R-:W4:Y:S01]  /*4fbc0*/  LDL.64 R24, [R1+0x120] ;  /* 0x0001200001187983 */ /* 0x001f220000100a00 */
[C---:B---3--:R-:W-:Y:S08]  /*4fbd0*/  HMMA.16816.F32 R8, R4.reuse, R8, R20 ;  /* 0x000000080408723c */ /* 0x048ff00000001814 */
[----:B----4-:R-:W-:Y:S11]  /*4fbe0*/  HMMA.16816.F32 R12, R4, R24, R12 ;  /* 0x00000018040c723c */ /* 0x010ff6000000180c */
[----:B------:R-:W-:Y:S11]  /*4fbf0*/  @!UPT UIADD3 URZ, URZ, URZ, URZ ;  /* 0x0000003f3f3ff290 */ /* 0x000ff6000fffe03f */
[----:B------:R-:W-:Y:S01]  /*4fc00*/  @!UPT UIADD3 URZ, URZ, URZ, URZ ;  /* 0x0000003f3f3ff290 */ /* 0x000fe2000fffe03f */
[----:B------:R0:W-:Y:S01]  /*4fc10*/  STL.64 [R1+0x770], R12 ;  /* 0x0007700c01007387 */ /* 0x0001e20000100a00 */
[----:B------:R-:W-:Y:S02]  /*4fc20*/  STL.64 [R1+0x778], R14 ;  /* 0x0007780e01007387 */ /* 0x000fe40000100a00 */
[----:B0-----:R-:W-:Y:S02]  /*4fc30*/  IMAD.MOV.U32 R12, RZ, RZ, R24 ;  /* 0x000000ffff0c7224 */ /* 0x001fe400078e0018 */
[----:B------:R-:W-:-:S05]  /*4fc40*/  IMAD.MOV.U32 R13, RZ, RZ, R25 ;  /* 0x000000ffff0d7224 */ /* 0x000fca00078e0019 */
[----:B------:R0:W-:Y:S01]  /*4fc50*/  STL.64 [R1+0x56a0], R12 ;  /* 0x0056a00c01007387 */ /* 0x0001e20000100a00 */
[----:B------:R-:W2:Y:S02]  /*4fc60*/  LDL.LU R24, [R1+0x410] ;  /* 0x0004100001187983 */ /* 0x000ea40000300800 */
[----:B------:R-:W-:Y:S02]  /*4fc70*/  STL.64 [R1+0x760], R8 ;  /* 0x0007600801007387 */ /* 0x000fe40000100a00 */
[----:B------:R-:W-:Y:S01]  /*4fc80*/  STL.64 [R1+0x768], R10 ;  /* 0x0007680a01007387 */ /* 0x000fe20000100a00 */
[----:B------:R-:W2:Y:S01]  /*4fc90*/  LDL.LU R25, [R1+0x414] ;  /* 0x0004140001197983 */ /* 0x000ea20000300800 */
[----:B------:R-:W3:Y:S02]  /*4fca0*/  LDL.LU R26, [R1+0x418] ;  /* 0x00041800011a7983 */ /* 0x000ee40000300800 */
[----:B------:R-:W3:Y:S02]  /*4fcb0*/  LDL.LU R27, [R1+0x41c] ;  /* 0x00041c00011b7983 */ /* 0x000ee40000300800 */
[----:B------:R-:W4:Y:S01]  /*4fcc0*/  LDL.LU R20, [R1+0x730] ;  /* 0x0007300001147983 */ /* 0x000f220000300800 */
[----:B------:R-:W4:Y:S01]  /*4fcd0*/  LDL.LU R21, [R1+0x734] ;  /* 0x0007340001157983 */ /* 0x000f220000300800 */
[----:B------:R-:W2:Y:S02]  /*4fce0*/  LDL.LU R22, [R1+0x738] ;  /* 0x0007380001167983 */ /* 0x000ea40000300800 */
[----:B------:R-:W2:Y:S01]  /*4fcf0*/  LDL.LU R23, [R1+0x73c] ;  /* 0x00073c0001177983 */ /* 0x000ea20000300800 */
[----:B0-----:R-:W3:Y:S01]  /*4fd00*/  LDL.LU R12, [R1+0x750] ;  /* 0x00075000010c7983 */ /* 0x001ee20000300800 */
[----:B------:R-:W3:Y:S02]  /*4fd10*/  LDL.LU R13, [R1+0x754] ;  /* 0x00075400010d7983 */ /* 0x000ee40000300800 */
[----:B------:R-:W3:Y:S02]  /*4fd20*/  LDL.LU R14, [R1+0x758] ;  /* 0x00075800010e7983 */ /* 0x000ee40000300800 */
[----:B------:R-:W3:Y:S01]  /*4fd30*/  LDL.LU R15, [R1+0x75c] ;  /* 0x00075c00010f7983 */ /* 0x000ee20000300800 */
[----:B--2---:R-:W-:Y:S01]  /*4fd40*/  STL.64 [R1+0x5688], R22 ;  /* 0x0056881601007387 */ /* 0x004fe20000100a00 */
[----:B----4-:R0:W-:Y:S03]  /*4fd50*/  STL.64 [R1+0x5680], R20 ;  /* 0x0056801401007387 */ /* 0x0101e60000100a00 */
[----:B0-----:R-:W2:Y:S04]  /*4fd60*/  LDL.64 R20, [R1+0xf0] ;  /* 0x0000f00001147983 */ /* 0x001ea80000100a00 */
[----:B--2---:R0:W-:Y:S04]  /*4fd70*/  STL.64 [R1+0x5698], R20 ;  /* 0x0056981401007387 */ /* 0x0041e80000100a00 */
[----:B0-----:R-:W2:Y:S01]  /*4fd80*/  LDL.64 R20, [R1+0x100] ;  /* 0x0001000001147983 */ /* 0x001ea20000100a00 */
[----:B---3--:R-:W-:Y:S02]  /*4fd90*/  STL.64 [R1+0x5670], R26 ;  /* 0x0056701a01007387 */ /* 0x008fe40000100a00 */
[----:B------:R0:W-:Y:S02]  /*4fda0*/  STL.64 [R1+0x5668], R24 ;  /* 0x0056681801007387 */ /* 0x0001e40000100a00 */
[----:B0-----:R-:W3:Y:S04]  /*4fdb0*/  LDL.64 R24, [R1+0xe0] ;  /* 0x0000e00001187983 */ /* 0x001ee80000100a00 */
[----:B---3--:R0:W-:Y:S04]  /*4fdc0*/  STL.64 [R1+0x5690], R24 ;  /* 0x0056901801007387 */ /* 0x0081e80000100a00 */
[----:B0-----:R-:W3:Y:S01]  /*4fdd0*/  LDL.LU R24, [R1+0x740] ;  /* 0x0007400001187983 */ /* 0x001ee20000300800 */
[----:B------:R-:W3:Y:S02]  /*4fde0*/  LDL.LU R25, [R1+0x744] ;  /* 0x0007440001197983 */ /* 0x000ee40000300800 */
[----:B------:R-:W3:Y:S02]  /*4fdf0*/  LDL.LU R26, [R1+0x748] ;  /* 0x00074800011a7983 */ /* 0x000ee40000300800 */
[----:B------:R-:W3:Y:S01]  /*4fe00*/  LDL.LU R27, [R1+0x74c] ;  /* 0x00074c00011b7983 */ /* 0x000ee20000300800 */
[----:B------:R-:W4:Y:S01]  /*4fe10*/  LDL.LU R8, [R1+0x650] ;  /* 0x0006500001087983 */ /* 0x000f220000300800 */
[----:B------:R-:W4:Y:S02]  /*4fe20*/  LDL.LU R9, [R1+0x654] ;  /* 0x0006540001097983 */ /* 0x000f240000300800 */
[----:B------:R-:W2:Y:S02]  /*4fe30*/  LDL.LU R10, [R1+0x658] ;  /* 0x00065800010a7983 */ /* 0x000ea40000300800 */
[----:B------:R-:W2:Y:S02]  /*4fe40*/  LDL.LU R11, [R1+0x65c] ;  /* 0x00065c00010b7983 */ /* 0x000ea40000300800 */
[----:B--2---:R-:W-:Y:S01]  /*4fe50*/  STL.64 [R1+0x5628], R10 ;  /* 0x0056280a01007387 */ /* 0x004fe20000100a00 */
[----:B----4-:R0:W-:Y:S02]  /*4fe60*/  STL.64 [R1+0x5620], R8 ;  /* 0x0056200801007387 */ /* 0x0101e40000100a00 */
[----:B------:R-:W2:Y:S02]  /*4fe70*/  LDL R16, [R1+0x10] ;  /* 0x0000100001107983 */ /* 0x000ea40000100800 */
[----:B------:R-:W2:Y:S01]  /*4fe80*/  LDL R17, [R1+0x14] ;  /* 0x0000140001117983 */ /* 0x000ea20000100800 */
[----:B------:R-:W-:Y:S01]  /*4fe90*/  HMMA.16816.F32 R12, R4, R20, R12 ;  /* 0x00000014040c723c */ /* 0x000fe2000000180c */
[----:B--2---:R1:W-:Y:S01]  /*4fea0*/  STL.64 [R1+0x5630], R16 ;  /* 0x0056301001007387 */ /* 0x0043e20000100a00 */
[----:B0-----:R-:W2:Y:S02]  /*4feb0*/  LDL.LU R8, [R1+0x670] ;  /* 0x0006700001087983 */ /* 0x001ea40000300800 */
[----:B------:R-:W2:Y:S02]  /*4fec0*/  LDL.LU R9, [R1+0x674] ;  /* 0x0006740001097983 */ /* 0x000ea40000300800 */
[----:B------:R-:W4:Y:S01]  /*4fed0*/  LDL.LU R10, [R1+0x678] ;  /* 0x00067800010a7983 */ /* 0x000f220000300800 */
[----:B------:R-:W4:Y:S01]  /*4fee0*/  LDL.LU R11, [R1+0x67c] ;  /* 0x00067c00010b7983 */ /* 0x000f220000300800 */
[----:B-1----:R-:W-:-:S02]  /*4fef0*/  IMAD.MOV.U32 R17, RZ, RZ, R0 ;  /* 0x000000ffff117224 */ /* 0x002fc400078e0000 */
[----:B------:R-:W-:Y:S01]  /*4ff00*/  IMAD.MOV.U32 R0, RZ, RZ, R21 ;  /* 0x000000ffff007224 */ /* 0x000fe200078e0015 */
[----:B----4-:R-:W-:Y:S01]  /*4ff10*/  STL.64 [R1+0x5640], R10 ;  /* 0x0056400a01007387 */ /* 0x010fe20000100a00 */
[----:B--2---:R0:W-:Y:S03]  /*4ff20*/  STL.64 [R1+0x5638], R8 ;  /* 0x0056380801007387 */ /* 0x0041e60000100a00 */
[----:B0-----:R-:W2:Y:S01]  /*4ff30*/  LDL.LU R8, [R1+0x680] ;  /* 0x0006800001087983 */ /* 0x001ea20000300800 */
[----:B------:R-:W2:Y:S02]  /*4ff40*/  LDL.LU R9, [R1+0x684] ;  /* 0x0006840001097983 */ /* 0x000ea40000300800 */
[----:B------:R-:W2:Y:S02]  /*4ff50*/  LDL.LU R10, [R1+0x688] ;  /* 0x00068800010a7983 */ /* 0x000ea40000300800 */
[----:B------:R-:W2:Y:S03]  /*4ff60*/  LDL.LU R11, [R1+0x68c] ;  /* 0x00068c00010b7983 */ /* 0x000ea60000300800 */
[----:B------:R0:W-:Y:S01]  /*4ff70*/  STL.64 [R1+0x750], R12 ;  /* 0x0007500c01007387 */ /* 0x0001e20000100a00 */
[----:B------:R1:W-:Y:S03]  /*4ff80*/  STL.64 [R1+0x758], R14 ;  /* 0x0007580e01007387 */ /* 0x0003e60000100a00 */
[----:B0-----:R-:W4:Y:S01]  /*4ff90*/  LDL.LU.64 R12, [R1+0x56a0] ;  /* 0x0056a000010c7983 */ /* 0x001f220000300a00 */
[----:B-1----:R-:W-:-:S02]  /*4ffa0*/  IMAD.MOV.U32 R14, RZ, RZ, R20 ;  /* 0x000000ffff0e7224 */ /* 0x002fc400078e0014 */
[----:B------:R-:W3:Y:S02]  /*4ffb0*/  LDL.LU.64 R20, [R1+0x5698] ;  /* 0x0056980001147983 */ /* 0x000ee40000300a00 */
[----:B------:R-:W-:Y:S01]  /*4ffc0*/  IMAD.MOV.U32 R16, RZ, RZ, R3 ;  /* 0x000000ffff107224 */ /* 0x000fe200078e0003 */
[C---:B---3--:R-:W-:Y:S01]  /*4ffd0*/  HMMA.16816.F32 R24, R4.reuse, R20, R24 ;  /* 0x000000140418723c */ /* 0x048fe20000001818 */
[----:B------:R-:W-:Y:S02]  /*4ffe0*/  IMAD.MOV.U32 R3, RZ, RZ, R20 ;  /* 0x000000ffff037224 */ /* 0x000fe400078e0014 */
[----:B------:R-:W-:Y:S11]  /*4fff0*/  IMAD.MOV.U32 R15, RZ, RZ, R21 ;  /* 0x000000ffff0f7224 */ /* 0x000ff600078e0015 */
[----:B------:R-:W-:Y:S09]  /*50000*/  @!UPT UIADD3 URZ, URZ, URZ, URZ ;  /* 0x0000003f3f3ff290 */ /* 0x000ff2000fffe03f */
[----:B------:R0:W-:Y:S01]  /*50010*/  STL.64 [R1+0x740], R24 ;  /* 0x0007401801007387 */ /* 0x0001e20000100a00 */
[----:B------:R-:W-:Y:S03]  /*50020*/  STL.64 [R1+0x748], R26 ;  /* 0x0007481a01007387 */ /* 0x000fe60000100a00 */
[----:B0-----:R-:W3:Y:S01]  /*50030*/  LDL.LU.64 R24, [R1+0x5690] ;  /* 0x0056900001187983 */ /* 0x001ee20000300a00 */
[----:B------:R-:W3:Y:S02]  /*50040*/  LDL.LU.64 R22, [R1+0x5688] ;  /* 0x0056880001167983 */ /* 0x000ee40000300a00 */
[----:B------:R-:W3:Y:S02]  /*50050*/  LDL.LU.64 R20, [R1+0x5680] ;  /* 0x0056800001147983 */ /* 0x000ee40000300a00 */
[C---:B---3--:R-:W-:Y:S11]  /*50060*/  HMMA.16816.F32 R20, R4.reuse, R24, R20 ;  /* 0x000000180414723c */ /* 0x048ff60000001814 */
        /* <DEDUP_REMOVED lines=9> */
[----:B---3--:R-:W-:Y:S02]  /*50100*/  HMMA.16816.F32 R4, R4, R20, R24 ;  /* 0x000000140404723c */ /* 0x008fe40000001818 */
[----:B------:R-:W3:Y:S01]  /*50110*/  LDL.LU.64 R26, [R1+0x5660] ;  /* 0x00566000011a7983 */ /* 0x000ee20000300a00 */
[----:B------:R-:W2:Y:S11]  /*50120*/  LDL.LU.64 R24, [R1+0x5658] ;  /* 0x0056580001187983 */ /* 0x000eb60000300a00 */
[----:B------:R-:W-:Y:S09]  /*50130*/  @!UPT UIADD3 URZ, URZ, URZ, URZ ;  /* 0x0000003f3f3ff290 */ /* 0x000ff2000fffe03f */
[----:B------:R2:W-:Y:S01]  /*50140*/  STL.64 [R1+0x410], R4 ;  /* 0x0004100401007387 */ /* 0x0005e20000100a00 */
[----:B------:R-:W-:Y:S02]  /*50150*/  STL.64 [R1+0x418], R6 ;  /* 0x0004180601007387 */ /* 0x000fe40000100a00 */
[----:B--2---:R-:W-:Y:S02]  /*50160*/  IMAD.MOV.U32 R4, RZ, RZ, R24 ;  /* 0x000000ffff047224 */ /* 0x004fe400078e0018 */
[----:B------:R-:W-:Y:S01]  /*50170*/  IMAD.MOV.U32 R5, RZ, RZ, R25 ;  /* 0x000000ffff057224 */ /* 0x000fe200078e0019 */
[----:B------:R-:W2:Y:S01]  /*50180*/  LDL.LU R24, [R1+0x5654] ;  /* 0x0056540001187983 */ /* 0x000ea20000300800 */
[----:B------:R-:W2:Y:S02]  /*50190*/  LDL.LU R25, [R1+0x5650] ;  /* 0x0056500001197983 */ /* 0x000ea40000300800 */
[----:B------:R0:W-:Y:S02]  /*501a0*/  STL.64 [R1+0x5540], R20 ;  /* 0x0055401401007387 */ /* 0x0001e40000100a00 */
[----:B------:R1:W-:Y:S01]  /*501b0*/  STL.64 [R1+0x5580], R22 ;  /* 0x0055801601007387 */ /* 0x0003e20000100a00 */
[----:B0-----:R-:W2:Y:S01]  /*501c0*/  LDL.LU R20, [R1+0x5f0] ;  /* 0x0005f00001147983 */ /* 0x001ea20000300800 */
[----:B------:R-:W2:Y:S02]  /*501d0*/  LDL.LU R21, [R1+0x5f4] ;  /* 0x0005f40001157983 */ /* 0x000ea40000300800 */
[----:B-1----:R-:W2:Y:S02]  /*501e0*/  LDL.LU R22, [R1+0x5f8] ;  /* 0x0005f80001167983 */ /* 0x002ea40000300800 */
[----:B------:R-:W2:Y:S02]  /*501f0*/  LDL.LU R23, [R1+0x5fc] ;  /* 0x0005fc0001177983 */ /* 0x000ea40000300800 */
[----:B--2---:R-:W-:Y:S01]  /*50200*/  STL.64 [R1+0x5590], R22 ;  /* 0x0055901601007387 */ /* 0x004fe20000100a00 */
[----:B------:R3:W-:Y:S02]  /*50210*/  STL.64 [R1+0x5588], R20 ;  /* 0x0055881401007387 */ /* 0x0007e40000100a00 */
[----:B---3--:R-:W-:-:S02]  /*50220*/  IMAD.MOV.U32 R20, RZ, RZ, R26 ;  /* 0x000000ffff147224 */ /* 0x008fc400078e001a */
[----:B------:R-:W-:Y:S01]  /*50230*/  IMAD.MOV.U32 R21, RZ, RZ, R27 ;  /* 0x000000ffff157224 */ /* 0x000fe200078e001b */
[----:B------:R-:W2:Y:S01]  /*50240*/  LDL.LU R26, [R1+0x564c] ;  /* 0x00564c00011a7983 */ /* 0x000ea20000300800 */
[----:B------:R-:W2:Y:S03]  /*50250*/  LDL.LU R27, [R1+0x5648] ;  /* 0x00564800011b7983 */ /* 0x000ea60000300800 */
[----:B------:R0:W-:Y:S02]  /*50260*/  STL.64 [R1+0x55a0], R20 ;  /* 0x0055a01401007387 */ /* 0x0001e40000100a00 */
[----:B0-----:R-:W-:Y:S02]  /*50270*/  IMAD.MOV.U32 R20, RZ, RZ, R19 ;  /* 0x000000ffff147224 */ /* 0x001fe400078e0013 */
[----:B------:R-:W-:-:S05]  /*50280*/  IMAD.MOV.U32 R21, RZ, RZ, R18 ;  /* 0x000000ffff157224 */ /* 0x000fca00078e0012 */
[----:B------:R0:W-:Y:S04]  /*50290*/  STL.64 [R1+0x55b8], R20 ;  /* 0x0055b81401007387 */ /* 0x0001e80000100a00 */
[----:B0-----:R-:W3:Y:S01]  /*502a0*/  LDL.LU R20, [R1+0x660] ;  /* 0x0006600001147983 */ /* 0x001ee20000300800 */
[----:B------:R-:W3:Y:S02]  /*502b0*/  LDL.LU R21, [R1+0x664] ;  /* 0x0006640001157983 */ /* 0x000ee40000300800 */
        /* <DEDUP_REMOVED lines=16> */
[----:B------:R-:W4:Y:S01]  /*503c0*/  LDL.LU.64 R16, [R1+0x5610] ;  /* 0x0056100001107983 */ /* 0x000f220000300a00 */
[----:B---3--:R-:W-:Y:S07]  /*503d0*/  HMMA.16816.F32 R4, R24, R4, R20 ;  /* 0x000000041804723c */ /* 0x008fee0000001814 */
[----:B--2---:R-:W-:-:S02]  /*503e0*/  IMAD.MOV.U32 R20, RZ, RZ, R18 ;  /* 0x000000ffff147224 */ /* 0x004fc400078e0012 */
[----:B------:R-:W2:Y:S11]  /*503f0*/  LDL.LU R18, [R1+0x5608] ;  /* 0x0056080001127983 */ /* 0x000eb60000300800 */
[----:B------:R-:W-:Y:S03]  /*50400*/  @!UPT UIADD3 URZ, URZ, URZ, URZ ;  /* 0x0000003f3f3ff290 */ /* 0x000fe6000fffe03f */
[----:B------:R-:W-:Y:S02]  /*50410*/  STL.64 [R1+0x670], R4 ;  /* 0x0006700401007387 */ /* 0x000fe40000100a00 */
[----:B------:R4:W-:Y:S02]  /*50420*/  STL.64 [R1+0x678], R6 ;  /* 0x0006780601007387 */ /* 0x0009e40000100a00 */
[----:B------:R-:W-:Y:S02]  /*50430*/  IMAD.MOV.U32 R21, RZ, RZ, R19 ;  /* 0x000000ffff157224 */ /* 0x000fe400078e0013 */
[----:B------:R-:W2:Y:S01]  /*50440*/  LDL.LU R19, [R1+0x5604] ;  /* 0x0056040001137983 */ /* 0x000ea20000300800 */
[----:B----4-:R-:W-:Y:S03]  /*50450*/  HMMA.16816.F32 R4, R24, R16, R8 ;  /* 0x000000101804723c */ /* 0x010fe60000001808 */
[----:B------:R-:W-:Y:S01]  /*50460*/  STL.64 [R1+0x55d0], R20 ;  /* 0x0055d01401007387 */ /* 0x000fe20000100a00 */
[----:B------:R-:W3:Y:S11]  /*50470*/  LDL.LU R8, [R1+0x640] ;  /* 0x0006400001087983 */ /* 0x000ef60000300800 */
[----:B------:R-:W-:Y:S08]  /*50480*/  @!UPT UIADD3 URZ, URZ, URZ, URZ ;  /* 0x0000003f3f3ff290 */ /* 0x000ff0000fffe03f */
[----:B------:R0:W-:Y:S01]  /*50490*/  STL.64 [R1+0x660], R4 ;  /* 0x0006600401007387 */ /* 0x0001e20000100a00 */
[----:B------:R1:W-:Y:S02]  /*504a0*/  STL.64 [R1+0x668], R6 ;  /* 0x0006680601007387 */ /* 0x0003e40000100a00 */
[----:B------:R-:W3:Y:S02]  /*504b0*/  LDL.LU R9, [R1+0x644] ;  /* 0x0006440001097983 */ /* 0x000ee40000300800 */
[----:B------:R-:W3:Y:S01]  /*504c0*/  LDL.LU R10, [R1+0x648] ;  /* 0x00064800010a7983 */ /* 0x000ee20000300800 */
[----:B------:R-:W3:Y:S04]  /*504d0*/  LDL.LU R11, [R1+0x64c] ;  /* 0x00064c00010b7983 */ /* 0x000ee80000300800 */
[----:B0-----:R-:W4:Y:S01]  /*504e0*/  LDL.LU R4, [R1+0x630] ;  /* 0x0006300001047983 */ /* 0x001f220000300800 */
[----:B------:R-:W4:Y:S02]  /*504f0*/  LDL.LU R5, [R1+0x634] ;  /* 0x0006340001057983 */ /* 0x000f240000300800 */
[----:B-1----:R-:W4:Y:S02]  /*50500*/  LDL.LU R6, [R1+0x638] ;  /* 0x0006380001067983 */ /* 0x002f240000300800 */
[----:B------:R-:W4:Y:S02]  /*50510*/  LDL.LU R7, [R1+0x63c] ;  /* 0x00063c0001077983 */ /* 0x000f240000300800 */
[----:B------:R-:W-:Y:S01]  /*50520*/  IMAD.MOV.U32 R20, RZ, RZ, R2 ;  /* 0x000000ffff147224 */ /* 0x000fe200078e0002 */
[----:B--2---:R-:W-:Y:S01]  /*50530*/  STL.64 [R1+0x54f0], R18 ;  /* 0x0054f01201007387 */ /* 0x004fe20000100a00 */
[----:B------:R0:W-:Y:S02]  /*50540*/  STL.64 [R1+0x54e8], R16 ;  /* 0x0054e81001007387 */ /* 0x0001e40000100a00 */
[----:B0-----:R-:W-:-:S02]  /*50550*/  IMAD.MOV.U32 R16, RZ, RZ, R12 ;  /* 0x000000ffff107224 */ /* 0x001fc400078e000c */
[----:B------:R-:W-:Y:S01]  /*50560*/  IMAD.MOV.U32 R17, RZ, RZ, R13 ;  /* 0x000000ffff117224 */ /* 0x000fe200078e000d */
[----:B------:R-:W3:Y:S01]  /*50570*/  LDL.LU R12, [R1+0x5600] ;  /* 0x00560000010c7983 */ /* 0x000ee20000300800 */
[----:B------:R-:W3:Y:S02]  /*50580*/  LDL.LU R13, [R1+0x55fc] ;  /* 0x0055fc00010d7983 */ /* 0x000ee40000300800 */
[----:B------:R-:W2:Y:S01]  /*50590*/  LDL.LU R2, [R1+0x55f8] ;  /* 0x0055f80001027983 */ /* 0x000ea20000300800 */
[----:B------:R0:W-:Y:S04]  /*505a0*/  STL.64 [R1+0x5598], R16 ;  /* 0x0055981001007387 */ /* 0x0001e80000100a00 */
        /* <DEDUP_REMOVED lines=22> */
[----:B------:R-:W2:Y:S02]  /*50710*/  LDL.LU R19, [R1+0x9bc] ;  /* 0x0009bc0001137983 */ /* 0x000ea40000300800 */
[----:B------:R-:W-:Y:S01]  /*50720*/  STL.64 [R1+0x650], R8 ;  /* 0x0006500801007387 */ /* 0x000fe20000100a00 */
[----:B------:R0:W-:Y:S03]  /*50730*/  STL.64 [R1+0x658], R10 ;  /* 0x0006580a01007387 */ /* 0x0001e60000100a00 */
[----:B0-----:R-:W3:Y:S01]  /*50740*/  LDL.LU.64 R10, [R1+0x55f0] ;  /* 0x0055f000010a7983 */ /* 0x001ee20000300a00 */
[----:B------:R-:W4:Y:S02]  /*50750*/  LDL.LU.64 R8, [R1+0x55e8] ;  /* 0x0055e80001087983 */ /* 0x000f240000300a00 */
[----:B------:R-:W-:Y:S02]  /*50760*/  STL.64 [R1+0x54e0], R12 ;  /* 0x0054e00c01007387 */ /* 0x000fe40000100a00 */
[----:B------:R-:W-:Y:S01]  /*50770*/  IMAD.MOV.U32 R21, RZ, RZ, R29 ;  /* 0x000000ffff157224 */ /* 0x000fe200078e001d */
[C---:B----4-:R-:W-:Y:S01]  /*50780*/  HMMA.16816.F32 R4, R24.reuse, R8, R4 ;  /* 0x000000081804723c */ /* 0x050fe20000001804 */
[----:B---3--:R-:W-:Y:S01]  /*50790*/  STL.64 [R1+0x54d8], R10 ;  /* 0x0054d80a01007387 */ /* 0x008fe20000100a00 */
        /* <DEDUP_REMOVED lines=9> */
[----:B0-----:R-:W2:Y:S01]  /*50830*/  LDL.LU R4, [R1+0x5e0] ;  /* 0x0005e00001047983 */ /* 0x001ea20000300800 */
[----:B------:R-:W2:Y:S02]  /*50840*/  LDL.LU R5, [R1+0x5e4] ;  /* 0x0005e40001057983 */ /* 0x000ea40000300800 */
[----:B------:R-:W2:Y:S02]  /*50850*/  LDL.LU R6, [R1+0x5e8] ;  /* 0x0005e80001067983 */ /* 0x000ea40000300800 */
[----:B------:R-:W2:Y:S01]  /*50860*/  LDL.LU R7, [R1+0x5ec] ;  /* 0x0005ec0001077983 */ /* 0x000ea20000300800 */
[----:B------:R-:W3:Y:S01]  /*50870*/  LDL.LU.64 R18, [R1+0x55e0] ;  /* 0x0055e00001127983 */ /* 0x000ee20000300a00 */
[----:B------:R-:W3:Y:S07]  /*50880*/  LDL.LU.64 R16, [R1+0x55d8] ;  /* 0x0055d80001107983 */ /* 0x000eee0000300a00 */
[----:B------:R0:W-:Y:S02]  /*50890*/  STL.64 [R1+0x630], R20 ;  /* 0x0006301401007387 */ /* 0x0001e40000100a00 */
[----:B------:R3:W-:Y:S01]  /*508a0*/  STL.64 [R1+0x638], R22 ;  /* 0x0006381601007387 */ /* 0x0007e20000100a00 */
[----:B0-----:R-:W3:Y:S02]  /*508b0*/  LDL.LU.64 R20, [R1+0x55d0] ;  /* 0x0055d00001147983 */ /* 0x001ee40000300a00 */
[C---:B---3--:R-:W-:Y:S02]  /*508c0*/  HMMA.16816.F32 R20, R24.reuse, R20, R16 ;  /* 0x000000141814723c */ /* 0x048fe40000001810 */
[----:B------:R-:W3:Y:S01]  /*508d0*/  LDL.LU.64 R18, [R1+0x55c8] ;  /* 0x0055c80001127983 */ /* 0x000ee20000300a00 */
[----:B------:R-:W3:Y:S11]  /*508e0*/  LDL.LU.64 R16, [R1+0x55c0] ;  /* 0x0055c00001107983 */ /* 0x000ef60000300a00 */
[----:B------:R-:W-:Y:S09]  /*508f0*/  @!UPT UIADD3 URZ, URZ, URZ, URZ ;  /* 0x0000003f3f3ff290 */ /* 0x000ff2000fffe03f */
[----:B------:R0:W-:Y:S01]  /*50900*/  STL.64 [R1+0x620], R20 ;  /* 0x0006201401007387 */ /* 0x0001e20000100a00 */
[----:B------:R3:W-:Y:S03]  /*50910*/  STL.64 [R1+0x628], R22 ;  /* 0x0006281601007387 */ /* 0x0007e60000100a00 */
        /* <DEDUP_REMOVED lines=9> */
[----:B------:R-:W3:Y:S11]  /*509b0*/  LDL.LU.64 R16, [R1+0x5598] ;  /* 0x0055980001107983 */ /* 0x000ef60000300a00 */
[----:B------:R-:W-:Y:S10]  /*509c0*/  @!UPT UIADD3 URZ, URZ, URZ, URZ ;  /* 0x0000003f3f3ff290 */ /* 0x000ff4000fffe03f */
[----:B------:R-:W-:Y:S01]  /*509d0*/  STL.64 [R1+0x600], R20 ;  /* 0x0006001401007387 */ /* 0x000fe20000100a00 */
[----:B------:R0:W-:Y:S03]  /*509e0*/  STL.64 [R1+0x608], R22 ;  /* 0x0006081601007387 */ /* 0x0001e60000100a00 */
[----:B0-----:R-:W3:Y:S01]  /*509f0*/  LDL.LU.64 R22, [R1+0x5590] ;  /* 0x0055900001167983 */ /* 0x001ee20000300a00 */
[----:B------:R-:W3:Y:S02]  /*50a00*/  LDL.LU.64 R20, [R1+0x5588] ;  /* 0x0055880001147983 */ /* 0x000ee40000300a00 */
[C---:B---3--:R-:W-:Y:S01]  /*50a10*/  HMMA.16816.F32 R16, R24.reuse, R16, R20 ;  /* 0x000000101810723c */ /* 0x048fe20000001814 */
[----:B------:R-:W3:Y:S11]  /*50a20*/  LDL.LU.64 R22, [R1+0x5580] ;  /* 0x0055800001167983 */ /* 0x000ef60000300a00 */
[----:B------:R-:W-:Y:S11]  /*50a30*/  @!UPT UIADD3 URZ, URZ, URZ, URZ ;  /* 0x0000003f3f3ff290 */ /* 0x000ff6000fffe03f */
[----:B------:R0:W-:Y:S01]  /*50a40*/  STL.64 [R1+0x5f0], R16 ;  /* 0x0005f01001007387 */ /* 0x0001e20000100a00 */
[----:B------:R-:W-:Y:S03]  /*50a50*/  STL.64 [R1+0x5f8], R18 ;  /* 0x0005f81201007387 */ /* 0x000fe60000100a00 */
[----:B0-----:R-:W4:Y:S01]  /*50a60*/  LDL.LU.64 R16, [R1] ;  /* 0x0000000001107983 */ /* 0x001f220000300a00 */
[----:B--2---:R-:W-:Y:S01]  /*50a70*/  HMMA.16816.F32 R4, R24, R8, R4 ;  /* 0x000000081804723c */ /* 0x004fe20000001804 */
[----:B------:R-:W-:Y:S02]  /*50a80*/  IMAD.MOV.U32 R28, RZ, RZ, R8 ;  /* 0x000000ffff1c7224 */ /* 0x000fe400078e0008 */
[----:B------:R-:W-:-:S04]  /*50a90*/  IMAD.MOV.U32 R29, RZ, RZ, R9 ;  /* 0x000000ffff1d7224 */ /* 0x000fc800078e0009 */
[----:B---3--:R-:W-:Y:S02]  /*50aa0*/  IMAD.MOV.U32 R8, RZ, RZ, R23 ;  /* 0x000000ffff087224 */ /* 0x008fe400078e0017 */
[----:B------:R-:W-:Y:S01]  /*50ab0*/  IMAD.MOV.U32 R9, RZ, RZ, R22 ;  /* 0x000000ffff097224 */ /* 0x000fe200078e0016 */
[----:B----4-:R-:W-:Y:S11]  /*50ac0*/  STL.64 [R1+0x5508], R16 ;  /* 0x0055081001007387 */ /* 0x010ff60000100a00 */
[----:B------:R-:W-:Y:S02]  /*50ad0*/  @!UPT UIADD3 URZ, URZ, URZ, URZ ;  /* 0x0000003f3f3ff290 */ /* 0x000fe4000fffe03f */
[----:B------:R-:W-:Y:S02]  /*50ae0*/  STL.64 [R1+0x5e0], R4 ;  /* 0x0005e00401007387 */ /* 0x000fe40000100a00 */
[----:B------:R-:W-:Y:S02]  /*50af0*/  STL.64 [R1+0x5e8], R6 ;  /* 0x0005e80601007387 */ /* 0x000fe40000100a00 */
[----:B------:R0:W-:Y:S01]  /*50b00*/  STL.64 [R1+0x5548], R8 ;  /* 0x0055480801007387 */ /* 0x0001e20000100a00 */
[----:B------:R-:W2:Y:S01]  /*50b10*/  LDL.LU R20, [R1+0x5b0] ;  /* 0x0005b00001147983 */ /* 0x000ea20000300800 */
[----:B------:R-:W2:Y:S02]  /*50b20*/  LDL.LU R21, [R1+0x5b4] ;  /* 0x0005b40001157983 */ /* 0x000ea40000300800 */
[----:B------:R-:W3:Y:S02]  /*50b30*/  LDL.LU R22, [R1+0x5b8] ;  /* 0x0005b80001167983 */ /* 0x000ee40000300800 */
[----:B------:R-:W3:Y:S02]  /*50b40*/  LDL.LU R23, [R1+0x5bc] ;  /* 0x0005bc0001177983 */ /* 0x000ee40000300800 */
[----:B0-----:R-:W-:-:S02]  /*50b50*/  IMAD.MOV.U32 R8, RZ, RZ, R3 ;  /* 0x000000ffff087224 */ /* 0x001fc400078e0003 */
[----:B------:R-:W-:Y:S01]  /*50b60*/  IMAD.MOV.U32 R9, RZ, RZ, R15 ;  /* 0x000000ffff097224 */ /* 0x000fe200078e000f */
[----:B---3--:R-:W-:Y:S01]  /*50b70*/  STL.64 [R1+0x5558], R22 ;  /* 0x0055581601007387 */ /* 0x008fe20000100a00 */
[----:B--2---:R0:W-:Y:S02]  /*50b80*/  STL.64 [R1+0x5550], R20 ;  /* 0x0055501401007387 */ /* 0x0041e40000100a00 */
[----:B------:R-:W2:Y:S02]  /*50b90*/  LDL.LU R3, [R1+0x5578] ;  /* 0x0055780001037983 */ /* 0x000ea40000300800 */
[----:B------:R-:W-:Y:S01]  /*50ba0*/  STL.64 [R1+0x5560], R8 ;  /* 0x0055600801007387 */ /* 0x000fe20000100a00 */
        /* <DEDUP_REMOVED lines=22> */
[----:B----4-:R-:W-:Y:S01]  /*50d10*/  STL.64 [R1+0x5538], R6 ;  /* 0x0055380601007387 */ /* 0x010fe20000100a00 */
[----:B--2---:R0:W-:Y:S03]  /*50d20*/  STL.64 [R1+0x5530], R4 ;  /* 0x0055300401007387 */ /* 0x0041e60000100a00 */
[----:B0-----:R-:W2:Y:S01]  /*50d30*/  LDL.LU R4, [R1+0x390] ;  /* 0x0003900001047983 */ /* 0x001ea20000300800 */
[----:B------:R-:W2:Y:S02]  /*50d40*/  LDL.LU R5, [R1+0x394] ;  /* 0x0003940001057983 */ /* 0x000ea40000300800 */
[----:B------:R-:W2:Y:S02]  /*50d50*/  LDL.LU R6, [R1+0x398] ;  /* 0x0003980001067983 */ /* 0x000ea40000300800 */
[----:B------:R-:W2:Y:S01]  /*50d60*/  LDL.LU R7, [R1+0x39c] ;  /* 0x00039c0001077983 */ /* 0x000ea20000300800 */
[----:B------:R-:W4:Y:S01]  /*50d70*/  LDL.LU.64 R16, [R1+0x10] ;  /* 0x0000100001107983 */ /* 0x000f220000300a00 */
[----:B------:R-:W2:Y:S02]  /*50d80*/  LDL.LU R12, [R1+0x2e0] ;  /* 0x0002e000010c7983 */ /* 0x000ea40000300800 */
[----:B------:R-:W2:Y:S02]  /*50d90*/  LDL.LU R13, [R1+0x2e4] ;  /* 0x0002e400010d7983 */ /* 0x000ea40000300800 */
[----:B------:R-:W2:Y:S01]  /*50da0*/  LDL.LU R14, [R1+0x2e8] ;  /* 0x0002e800010e7983 */ /* 0x000ea20000300800 */
[----:B------:R-:W2:Y:S01]  /*50db0*/  LDL.LU R15, [R1+0x2ec] ;  /* 0x0002ec00010f7983 */ /* 0x000ea20000300800 */
[C---:B---3--:R-:W-:Y:S03]  /*50dc0*/  HMMA.16816.F32 R8, R24.reuse, R8, R20 ;  /* 0x000000081808723c */ /* 0x048fe60000001814 */
[----:B--2---:R-:W-:Y:S01]  /*50dd0*/  STL.64 [R1+0x5500], R14 ;  /* 0x0055000e01007387 */ /* 0x004fe20000100a00 */
[----:B------:R0:W-:Y:S03]  /*50de0*/  STL.64 [R1+0x54f8], R12 ;  /* 0x0054f80c01007387 */ /* 0x0001e60000100a00 */
[----:B0-----:R-:W2:Y:S01]  /*50df0*/  LDL.LU R12, [R1+0x2f0] ;  /* 0x0002f000010c7983 */ /* 0x001ea20000300800 */
[----:B------:R-:W2:Y:S02]  /*50e00*/  LDL.LU R13, [R1+0x2f4] ;  /* 0x0002f400010d7983 */ /* 0x000ea40000300800 */
[----:B------:R-:W2:Y:S02]  /*50e10*/  LDL.LU R14, [R1+0x2f8] ;  /* 0x0002f800010e7983 */ /* 0x000ea40000300800 */
[----:B------:R-:W2:Y:S01]  /*50e20*/  LDL.LU R15, [R1+0x2fc] ;  /* 0x0002fc00010f7983 */ /* 0x000ea20000300800 */
[----:B------:R-:W-:Y:S01]  /*50e30*/  STL [R1+0x549c], R29 ;  /* 0x00549c1d01007387 */ /* 0x000fe20000100800 */
[----:B------:R-:W-:Y:S02]  /*50e40*/  STL [R1+0x5498], R28 ;  /* 0x0054981c01007387 */ /* 0x000fe40000100800 */
[----:B------:R-:W3:Y:S02]  /*50e50*/  LDL.LU.64 R22, [R1+0x5570] ;  /* 0x0055700001167983 */ /* 0x000ee40000300a00 */
[----:B------:R-:W3:Y:S05]  /*50e60*/  LDL.LU.64 R20, [R1+0x5568] ;  /* 0x0055680001147983 */ /* 0x000eea0000300a00 */
        /* <DEDUP_REMOVED lines=13> */
[----:B------:R0:W-:Y:S01]  /*50f40*/  STL.64 [R1+0x5b0], R8 ;  /* 0x0005b00801007387 */ /* 0x0001e20000100a00 */
[----:B------:R1:W-:Y:S03]  /*50f50*/  STL.64 [R1+0x5b8], R10 ;  /* 0x0005b80a01007387 */ /* 0x0003e60000100a00 */
[----:B0-----:R-:W2:Y:S01]  /*50f60*/  LDL.LU R8, [R1+0x2d0] ;  /* 0x0002d00001087983 */ /* 0x001ea20000300800 */
[----:B------:R-:W2:Y:S02]  /*50f70*/  LDL.LU R9, [R1+0x2d4] ;  /* 0x0002d40001097983 */ /* 0x000ea40000300800 */
[----:B-1----:R-:W2:Y:S02]  /*50f80*/  LDL.LU R10, [R1+0x2d8] ;  /* 0x0002d800010a7983 */ /* 0x002ea40000300800 */
[----:B------:R-:W2:Y:S01]  /*50f90*/  LDL.LU R11, [R1+0x2dc] ;  /* 0x0002dc00010b7983 */ /* 0x000ea20000300800 */
[----:B---3--:R-:W-:Y:S01]  /*50fa0*/  HMMA.16816.F32 R24, R24, R20, R4 ;  /* 0x000000141818723c */ /* 0x008fe20000001804 */
[----:B------:R-:W3:Y:S01]  /*50fb0*/  LDL.LU.64 R6, [R1+0x5538] ;  /* 0x0055380001067983 */ /* 0x000ee20000300a00 */
[----:B------:R-:W3:Y:S02]  /*50fc0*/  LDL.LU.64 R4, [R1+0x5530] ;  /* 0x0055300001047983 */ /* 0x000ee40000300a00 */
[----:B------:R-:W3:Y:S02]  /*50fd0*/  LDL.LU.64 R22, [R1+0x5528] ;  /* 0x0055280001167983 */ /* 0x000ee40000300a00 */
[----:B------:R-:W-:Y:S11]  /*50fe0*/  IMAD.MOV.U32 R0, RZ, RZ, R21 ;  /* 0x000000ffff007224 */ /* 0x000ff600078e0015 */
[----:B------:R-:W-:Y:S06]  /*50ff0*/  @!UPT UIADD3 URZ, URZ, URZ, URZ ;  /* 0x0000003f3f3ff290 */ /* 0x000fec000fffe03f */
[----:B------:R0:W-:Y:S01]  /*51000*/  STL.64 [R1+0x390], R24 ;  /* 0x0003901801007387 */ /* 0x0001e20000100a00 */
[----:B------:R-:W-:Y:S02]  /*51010*/  STL.64 [R1+0x398], R26 ;  /* 0x0003981a01007387 */ /* 0x000fe40000100a00 */
[----:B------:R-:W3:Y:S01]  /*51020*/  LDL.LU.64 R20, [R1+0x5520] ;  /* 0x0055200001147983 */ /* 0x000ee20000300a00 */
[----:B0-----:R-:W3:Y:S02]  /*51030*/  LDL.LU.64 R24, [R1+0x20] ;  /* 0x0000200001187983 */ /* 0x001ee40000300a00 */
[C---:B---3--:R-:W-:Y:S01]  /*51040*/  HMMA.16816.F32 R4, R20.reuse, R24, R4 ;  /* 0x000000181404723c */ /* 0x048fe20000001804 */
[----:B------:R-:W-:Y:S02]  /*51050*/  IMAD.MOV.U32 R29, RZ, RZ, R24 ;  /* 0x000000ffff1d7224 */ /* 0x000fe400078e0018 */
[----:B------:R-:W-:Y:S11]  /*51060*/  IMAD.MOV.U32 R28, RZ, RZ, R25 ;  /* 0x000000ffff1c7224 */ /* 0x000ff600078e0019 */
[----:B------:R-:W-:Y:S09]  /*51070*/  @!UPT UIADD3 URZ, URZ, URZ, URZ ;  /* 0x0000003f3f3ff290 */ /* 0x000ff2000fffe03f */
[----:B------:R-:W-:Y:S01]  /*51080*/  STL.64 [R1+0x310], R4 ;  /* 0x0003100401007387 */ /* 0x000fe20000100a00 */
[----:B------:R0:W-:Y:S03]  /*51090*/  STL.64 [R1+0x318], R6 ;  /* 0x0003180601007387 */ /* 0x0001e60000100a00 */
[----:B0-----:R-:W4:Y:S01]  /*510a0*/  LDL.LU.64 R6, [R1+0x5518] ;  /* 0x0055180001067983 */ /* 0x001f220000300a00 */
[----:B------:R-:W4:Y:S02]  /*510b0*/  LDL.LU.64 R4, [R1+0x5510] ;  /* 0x0055100001047983 */ /* 0x000f240000300a00 */
[----:B------:R-:W3:Y:S01]  /*510c0*/  LDL.LU.64 R24, [R1+0x30] ;  /* 0x0000300001187983 */ /* 0x000ee20000300a00 */
[C---:B----4-:R-:W-:Y:S01]  /*510d0*/  HMMA.16816.F32 R4, R20.reuse, R16, R4 ;  /* 0x000000101404723c */ /* 0x050fe20000001804 */
[----:B---3--:R0:W-:Y:S04]  /*510e0*/  STL.64 [R1+0x54c8], R24 ;  /* 0x0054c81801007387 */ /* 0x0081e80000100a00 */
[----:B0-----:R-:W3:Y:S01]  /*510f0*/  LDL.LU R24, [R1+0x2c0] ;  /* 0x0002c00001187983 */ /* 0x001ee20000300800 */
[----:B------:R-:W3:Y:S02]  /*51100*/  LDL.LU R25, [R1+0x2c4] ;  /* 0x0002c40001197983 */ /* 0x000ee40000300800 */
[----:B------:R-:W3:Y:S11]  /*51110*/  LDL.LU R26, [R1+0x2c8] ;  /* 0x0002c800011a7983 */ /* 0x000ef60000300800 */
[----:B------:R-:W-:Y:S04]  /*51120*/  @!UPT UIADD3 URZ, URZ, URZ, URZ ;  /* 0x0000003f3f3ff290 */ /* 0x000fe8000fffe03f */
[----:B------:R0:W-:Y:S01]  /*51130*/  STL.64 [R1+0x300], R4 ;  /* 0x0003000401007387 */ /* 0x0001e20000100a00 */
[----:B------:R1:W-:Y:S02]  /*51140*/  STL.64 [R1+0x308], R6 ;  /* 0x0003080601007387 */ /* 0x0003e40000100a00 */
[----:B0-----:R-:W-:Y:S02]  /*51150*/  IMAD.MOV.U32 R5, RZ, RZ, R16 ;  /* 0x000000ffff057224 */ /* 0x001fe400078e0010 */
[----:B------:R-:W-:Y:S02]  /*51160*/  IMAD.MOV.U32 R4, RZ, RZ, R17 ;  /* 0x000000ffff047224 */ /* 0x000fe400078e0011 */
[----:B------:R-:W2:Y:S02]  /*51170*/  LDL.LU.64 R16, [R1+0x5508] ;  /* 0x0055080001107983 */ /* 0x000ea40000300a00 */
[----:B--2---:R-:W-:Y:S01]  /*51180*/  HMMA.16816.F32 R12, R20, R16, R12 ;  /* 0x00000010140c723c */ /* 0x004fe2000000180c */
[----:B-1----:R-:W-:-:S02]  /*51190*/  IMAD.MOV.U32 R7, RZ, RZ, R16 ;  /* 0x000000ffff077224 */ /* 0x002fc400078e0010 */
[----:B------:R-:W-:Y:S11]  /*511a0*/  IMAD.MOV.U32 R6, RZ, RZ, R17 ;  /* 0x000000ffff067224 */ /* 0x000ff600078e0011 */
[----:B------:R-:W-:Y:S09]  /*511b0*/  @!UPT UIADD3 URZ, URZ, URZ, URZ ;  /* 0x0000003f3f3ff290 */ /* 0x000ff2000fffe03f */
[----:B------:R-:W-:Y:S01]  /*511c0*/  STL.64 [R1+0x2f0], R12 ;  /* 0x0002f00c01007387 */ /* 0x000fe20000100a00 */
[----:B------:R0:W-:Y:S03]  /*511d0*/  STL.64 [R1+0x2f8], R14 ;  /* 0x0002f80e01007387 */ /* 0x0001e60000100a00 */
[----:B0-----:R-:W2:Y:S01]  /*511e0*/  LDL.LU.64 R14, [R1+0x5500] ;  /* 0x00550000010e7983 */ /* 0x001ea20000300a00 */
[----:B------:R-:W2:Y:S02]  /*511f0*/  LDL.LU.64 R12, [R1+0x54f8] ;  /* 0x0054f800010c7983 */ /* 0x000ea40000300a00 */
[----:B------:R-:W4:Y:S02]  /*51200*/  LDL.LU.64 R18, [R1+0x54f0] ;  /* 0x0054f00001127983 */ /* 0x000f240000300a00 */
[----:B------:R-:W2:Y:S01]  /*51210*/  LDL.LU.64 R16, [R1+0x54e8] ;  /* 0x0054e80001107983 */ /* 0x000ea20000300a00 */
[----:B------:R-:W-:Y:S01]  /*51220*/  STL.64 [R1+0x54a8], R6 ;  /* 0x0054a80601007387 */ /* 0x000fe20000100a00 */
[----:B------:R0:W-:Y:S03]  /*51230*/  STL.64 [R1+0x54a0], R4 ;  /* 0x0054a00401007387 */ /* 0x0001e60000100a00 */
[----:B0-----:R-:W3:Y:S01]  /*51240*/  LDL.LU.64 R4, [R1+0x140] ;  /* 0x0001400001047983 */ /* 0x001ee20000300a00 */
[C---:B--2---:R-:W-:Y:S03]  /*51250*/  HMMA.16816.F32 R12, R20.reuse, R16, R12 ;  /* 0x00000010140c723c */ /* 0x044fe6000000180c */
[----:B---3--:R0:W-:Y:S04]  /*51260*/  STL.64 [R1+0x54b8], R4 ;  /* 0x0054b80401007387 */ /* 0x0081e80000100a00 */
[----:B0-----:R-:W2:Y:S11]  /*51270*/  LDL.LU.64 R4, [R1+0x150] ;  /* 0x0001500001047983 */ /* 0x001eb60000300a00 */
[----:B------:R-:W-:Y:S05]  /*51280*/  @!UPT UIADD3 URZ, URZ, URZ, URZ ;  /* 0x0000003f3f3ff290 */ /* 0x000fea000fffe03f */
[----:B------:R0:W-:Y:S02]  /*51290*/  STL.64 [R1+0x2e0], R12 ;  /* 0x0002e00c01007387 */ /* 0x0001e40000100a00 */
[----:B------:R-:W-:Y:S01]  /*512a0*/  STL [R1+0x2e8], R14 ;  /* 0x0002e80e01007387 */ /* 0x000fe20000100800 */
[----:B0-----:R-:W3:Y:S01]  /*512b0*/  LDL.LU.64 R12, [R1+0x54e0] ;  /* 0x0054e000010c7983 */ /* 0x001ee20000300a00 */
[----:B------:R-:W-:Y:S02]  /*512c0*/  IMAD.MOV.U32 R27, RZ, RZ, R3 ;  /* 0x000000ffff1b7224 */ /* 0x000fe400078e0003 */
[----:B----4-:R-:W-:Y:S02]  /*512d0*/  STL.64 [R1+0x53c0], R18 ;  /* 0x0053c01201007387 */ /* 0x010fe40000100a00 */
[----:B------:R-:W-:Y:S01]  /*512e0*/  IMAD.MOV.U32 R3, RZ, RZ, R15 ;  /* 0x000000ffff037224 */ /* 0x000fe200078e000f */
[----:B------:R0:W-:Y:S04]  /*512f0*/  STL.64 [R1+0x53b8], R16 ;  /* 0x0053b81001007387 */ /* 0x0001e80000100a00 */
[----:B0-----:R-:W4:Y:S01]  /*51300*/  LDL.LU R16, [R1+0x2b0] ;  /* 0x0002b00001107983 */ /* 0x001f220000300800 */
[----:B------:R-:W4:Y:S02]  /*51310*/  LDL.LU R17, [R1+0x2b4] ;  /* 0x0002b40001117983 */ /* 0x000f240000300800 */
[----:B------:R-:W4:Y:S02]  /*51320*/  LDL.LU R18, [R1+0x2b8] ;  /* 0x0002b80001127983 */ /* 0x000f240000300800 */
[----:B------:R-:W4:Y:S01]  /*51330*/  LDL.LU R19, [R1+0x2bc] ;  /* 0x0002bc0001137983 */ /* 0x000f220000300800 */
[----:B------:R-:W-:Y:S01]  /*51340*/  STL [R1+0x4d38], R3 ;  /* 0x004d380301007387 */ /* 0x000fe20000100800 */
[C---:B---3--:R-:W-:Y:S11]  /*51350*/  HMMA.16816.F32 R8, R20.reuse, R12, R8 ;  /* 0x0000000c1408723c */ /* 0x048ff60000001808 */
[----:B------:R-:W-:Y:S11]  /*51360*/  @!UPT UIADD3 URZ, URZ, URZ, URZ ;  /* 0x0000003f3f3ff290 */ /* 0x000ff6000fffe03f */
[----:B------:R-:W-:Y:S01]  /*51370*/  @!UPT UIADD3 URZ, URZ, URZ, URZ ;  /* 0x0000003f3f3ff290 */ /* 0x000fe2000fffe03f */
[----:B------:R-:W-:Y:S01]  /*51380*/  STL.64 [R1+0x2d0], R8 ;  /* 0x0002d00801007387 */ /* 0x000fe20000100a00 */
[----:B------:R0:W-:Y:S03]  /*51390*/  STL.64 [R1+0x2d8], R10 ;  /* 0x0002d80a01007387 */ /* 0x0001e60000100a00 */
[----:B0-----:R-:W3:Y:S01]  /*513a0*/  LDL.LU.64 R10, [R1+0x54d8] ;  /* 0x0054d800010a7983 */ /* 0x001ee20000300a00 */
[----:B------:R-:W2:Y:S02]  /*513b0*/  LDL.LU.64 R8, [R1+0x54d0] ;  /* 0x0054d00001087983 */ /* 0x000ea40000300a00 */
[----:B------:R0:W-:Y:S02]  /*513c0*/  STL.64 [R1+0x54c0], R12 ;  /* 0x0054c00c01007387 */ /* 0x0001e40000100a00 */
[----:B0-----:R-:W3:Y:S01]  /*513d0*/  LDL.LU R12, [R1+0x2a0] ;  /* 0x0002a000010c7983 */ /* 0x001ee20000300800 */
[----:B------:R-:W3:Y:S02]  /*513e0*/  LDL.LU R13, [R1+0x2a4] ;  /* 0x0002a400010d7983 */ /* 0x000ee40000300800 */
[----:B------:R-:W3:Y:S02]  /*513f0*/  LDL.LU R14, [R1+0x2a8] ;  /* 0x0002a800010e7983 */ /* 0x000ee40000300800 */
[----:B------:R-:W3:Y:S01]  /*51400*/  LDL.LU R15, [R1+0x2ac] ;  /* 0x0002ac00010f7983 */ /* 0x000ee20000300800 */
[C---:B--2---:R-:W-:Y:S11]  /*51410*/  HMMA.16816.F32 R24, R20.reuse, R8, R24 ;  /* 0x000000081418723c */ /* 0x044ff60000001818 */
[----:B------:R-:W-:Y:S11]  /*51420*/  @!UPT UIADD3 URZ, URZ, URZ, URZ ;  /* 0x0000003f3f3ff290 */ /* 0x000ff6000fffe03f */
[----:B------:R-:W-:Y:S01]  /*51430*/  @!UPT UIADD3 URZ, URZ, URZ, URZ ;  /* 0x0000003f3f3ff290 */ /* 0x000fe2000fffe03f */
[----:B------:R0:W-:Y:S01]  /*51440*/  STL.64 [R1+0x2c0], R24 ;  /* 0x0002c01801007387 */ /* 0x0001e20000100a00 */
[----:B------:R-:W-:Y:S03]  /*51450*/  STL.64 [R1+0x2c8], R26 ;  /* 0x0002c81a01007387 */ /* 0x000fe60000100a00 */
[----:B0-----:R-:W4:Y:S01]  /*51460*/  LDL.LU.64 R24, [R1+0x54c8] ;  /* 0x0054c80001187983 */ /* 0x001f220000300a00 */
[----:B---3--:R-:W-:Y:S02]  /*51470*/  STL.64 [R1+0x53a0], R10 ;  /* 0x0053a00a01007387 */ /* 0x008fe40000100a00 */
[----:B------:R0:W-:Y:S02]  /*51480*/  STL.64 [R1+0x5398], R8 ;  /* 0x0053980801007387 */ /* 0x0001e40000100a00 */
[----:B0-----:R-:W2:Y:S01]  /*51490*/  LDL.LU.64 R8, [R1+0x130] ;  /* 0x0001300001087983 */ /* 0x001ea20000300a00 */
[----:B----4-:R-:W-:Y:S03]  /*514a0*/  HMMA.16816.F32 R16, R20, R24, R16 ;  /* 0x000000181410723c */ /* 0x010fe60000001810 */
[----:B--2---:R0:W-:Y:S04]  /*514b0*/  STL.64 [R1+0x54b0], R8 ;  /* 0x0054b00801007387 */ /* 0x0041e80000100a00 */
[----:B0-----:R-:W2:Y:S01]  /*514c0*/  LDL.LU R8, [R1+0x290] ;  /* 0x0002900001087983 */ /* 0x001ea20000300800 */
[----:B------:R-:W2:Y:S02]  /*514d0*/  LDL.LU R9, [R1+0x294] ;  /* 0x0002940001097983 */ /* 0x000ea40000300800 */
[----:B------:R-:W2:Y:S02]  /*514e0*/  LDL.LU R10, [R1+0x298] ;  /* 0x00029800010a7983 */ /* 0x000ea40000300800 */
[----:B------:R-:W2:Y:S11]  /*514f0*/  LDL.LU R11, [R1+0x29c] ;  /* 0x00029c00010b7983 */ /* 0x000eb60000300800 */
[----:B------:R-:W-:Y:S01]  /*51500*/  STL.64 [R1+0x2b0], R16 ;  /* 0x0002b01001007387 */ /* 0x000fe20000100a00 */
[----:B------:R0:W-:Y:S02]  /*51510*/  STL.64 [R1+0x2b8], R18 ;  /* 0x0002b81201007387 */ /* 0x0001e40000100a00 */
[----:B0-----:R-:W-:-:S02]  /*51520*/  IMAD.MOV.U32 R19, RZ, RZ, R24 ;  /* 0x000000ffff137224 */ /* 0x001fc400078e0018 */
[----:B------:R-:W-:Y:S02]  /*51530*/  IMAD.MOV.U32 R18, RZ, RZ, R25 ;  /* 0x000000ffff127224 */ /* 0x000fe400078e0019 */
[----:B------:R-:W0:Y:S04]  /*51540*/  LDSM.16.MT88.4 R24, [R2+0x6000] ;  /* 0x006000000218783b */ /* 0x000e280000004200 */
[----:B------:R-:W-:Y:S04]  /*51550*/  STL [R1+0x536c], R2 ;  /* 0x00536c0201007387 */ /* 0x000fe80000100800 */
[----:B0-----:R-:W-:Y:S01]  /*51560*/  STL.64 [R1+0x5298], R26 ;  /* 0x0052981a01007387 */ /* 0x001fe20000100a00 */
[----:B------:R0:W-:Y:S03]  /*51570*/  STL.64 [R1+0x5290], R24 ;  /* 0x0052901801007387 */ /* 0x0001e60000100a00 */
[----:B0-----:R-:W3:Y:S01]  /*51580*/  LDL.LU R24, [R1+0xd0] ;  /* 0x0000d00001187983 */ /* 0x001ee20000300800 */
[----:B------:R-:W-:Y:S01]  /*51590*/  HMMA.16816.F32 R12, R20, R4, R12 ;  /* 0x00000004140c723c */ /* 0x000fe2000000180c */
[----:B------:R-:W-:-:S02]  /*515a0*/  IMAD.MOV.U32 R25, RZ, RZ, R0 ;  /* 0x000000ffff197224 */ /* 0x000fc400078e0000 */
[----:B------:R-:W-:-:S03]  /*515b0*/  IMAD.MOV.U32 R3, RZ, RZ, R5 ;  /* 0x000000ffff037224 */ /* 0x000fc600078e0005 */
[----:B---3--:R0:W-:Y:S04]  /*515c0*/  STL.64 [R1+0x5458], R24 ;  /* 0x0054581801007387 */ /* 0x0081e80000100a00 */
[----:B0-----:R-:W3:Y:S01]  /*515d0*/  LDL.LU R24, [R1+0x280] ;  /* 0x0002800001187983 */ /* 0x001ee20000300800 */
[----:B------:R-:W3:Y:S02]  /*515e0*/  LDL.LU R25, [R1+0x284] ;  /* 0x0002840001197983 */ /* 0x000ee40000300800 */
[----:B------:R-:W3:Y:S02]  /*515f0*/  LDL.LU R26, [R1+0x288] ;  /* 0x00028800011a7983 */ /* 0x000ee40000300800 */
[----:B------:R-:W3:Y:S08]  /*51600*/  LDL.LU R27, [R1+0x28c] ;  /* 0x00028c00011b7983 */ /* 0x000ef00000300800 */
[----:B------:R0:W-:Y:S01]  /*51610*/  STL.64 [R1+0x2a0], R12 ;  /* 0x0002a00c01007387 */ /* 0x0001e20000100a00 */
[----:B------:R1:W-:Y:S03]  /*51620*/  STL.64 [R1+0x2a8], R14 ;  /* 0x0002a80e01007387 */ /* 0x0003e60000100a00 */
[----:B0-----:R-:W4:Y:S01]  /*51630*/  LDL.LU.64 R12, [R1+0x54c0] ;  /* 0x0054c000010c7983 */ /* 0x001f220000300a00 */
[----:B-1----:R-:W-:-:S02]  /*51640*/  IMAD.MOV.U32 R14, RZ, RZ, R4 ;  /* 0x000000ffff0e7224 */ /* 0x002fc400078e0004 */
[----:B------:R-:W2:Y:S02]  /*51650*/  LDL.LU.64 R4, [R1+0x54b8] ;  /* 0x0054b80001047983 */ /* 0x000ea40000300a00 */
[----:B------:R-:W-:Y:S01]  /*51660*/  STL [R1+0x5374], R3 ;  /* 0x0053740301007387 */ /* 0x000fe20000100800 */
[----:B------:R-:W-:Y:S01]  /*51670*/  STL [R1+0x5370], R14 ;  /* 0x0053700e01007387 */ /* 0x000fe20000100800 */
[C---:B--2---:R-:W-:Y:S11]  /*51680*/  HMMA.16816.F32 R8, R20.reuse, R4, R8 ;  /* 0x000000041408723c */ /* 0x044ff60000001808 */
[----:B------:R-:W-:Y:S11]  /*51690*/  @!UPT UIADD3 URZ, URZ, URZ, URZ ;  /* 0x0000003f3f3ff290 */ /* 0x000ff6000fffe03f */
[----:B------:R-:W-:Y:S01]  /*516a0*/  @!UPT UIADD3 URZ, URZ, URZ, URZ ;  /* 0x0000003f3f3ff290 */ /* 0x000fe2000fffe03f */
[----:B------:R0:W-:Y:S01]  /*516b0*/  STL.64 [R1+0x290], R8 ;  /* 0x0002900801007387 */ /* 0x0001e20000100a00 */
[----:B------:R1:W-:Y:S03]  /*516c0*/  STL.64 [R1+0x298], R10 ;  /* 0x0002980a01007387 */ /* 0x0003e60000100a00 */
[----:B0-----:R-:W3:Y:S01]  /*516d0*/  LDL.LU.64 R8, [R1+0x54b0] ;  /* 0x0054b00001087983 */ /* 0x001ee20000300a00 */
[----:B------:R-:W-:Y:S02]  /*516e0*/  IMAD.MOV.U32 R15, RZ, RZ, R5 ;  /* 0x000000ffff0f7224 */ /* 0x000fe400078e0005 */
[----:B------:R-:W-:Y:S02]  /*516f0*/  IMAD.MOV.U32 R0, RZ, RZ, R4 ;  /* 0x000000ffff007224 */ /* 0x000fe400078e0004 */
[----:B------:R-:W2:Y:S01]  /*51700*/  LDL.LU.64 R6, [R1+0x54a8] ;  /* 0x0054a80001067983 */ /* 0x000ea20000300a00 */
[----:B------:R-:W2:Y:S01]  /*51710*/  LDL.LU.64 R4, [R1+0x54a0] ;  /* 0x0054a00001047983 */ /* 0x000ea20000300a00 */
[----:B------:R-:W-:Y:S02]  /*51720*/  STL [R1+0x537c], R15 ;  /* 0x00537c0f01007387 */ /* 0x000fe40000100800 */
[----:B------:R-:W-:Y:S01]  /*51730*/  STL [R1+0x5378], R0 ;  /* 0x0053780001007387 */ /* 0x000fe20000100800 */
[----:B---3--:R-:W-:Y:S01]  /*51740*/  HMMA.16816.F32 R24, R20, R8, R24 ;  /* 0x000000081418723c */ /* 0x008fe20000001818 */
[----:B------:R-:W-:-:S02]  /*51750*/  IMAD.MOV.U32 R14, RZ, RZ, R8 ;  /* 0x000000ffff0e7224 */ /* 0x000fc400078e0008 */
[----:B------:R-:W-:Y:S11]  /*51760*/  IMAD.MOV.U32 R2, RZ, RZ, R9 ;  /* 0x000000ffff027224 */ /* 0x000ff600078e0009 */
[----:B------:R-:W-:Y:S09]  /*51770*/  @!UPT UIADD3 URZ, URZ, URZ, URZ ;  /* 0x0000003f3f3ff290 */ /* 0x000ff2000fffe03f */
[----:B------:R-:W-:Y:S01]  /*51780*/  STL.64 [R1+0x280], R24 ;  /* 0x0002801801007387 */ /* 0x000fe20000100a00 */
[----:B------:R-:W-:Y:S02]  /*51790*/  STL.64 [R1+0x288], R26 ;  /* 0x0002881a01007387 */ /* 0x000fe40000100a00 */
[----:B------:R-:W3:Y:S02]  /*517a0*/  LDL.LU R8, [R1+0x8e0] ;  /* 0x0008e00001087983 */ /* 0x000ee40000300800 */
[----:B------:R-:W3:Y:S01]  /*517b0*/  LDL.LU R9, [R1+0x8e4] ;  /* 0x0008e40001097983 */ /* 0x000ee20000300800 */
[----:B-1----:R-:W3:Y:S01]  /*517c0*/  LDL.LU R10, [R1+0x8e8] ;  /* 0x0008e800010a7983 */ /* 0x002ee20000300800 */
[----:B------:R-:W3:Y:S02]  /*517d0*/  LDL.LU R11, [R1+0x8ec] ;  /* 0x0008ec00010b7983 */ /* 0x000ee40000300800 */
[----:B--2---:R-:W-:Y:S02]  /*517e0*/  IMAD.MOV.U32 R16, RZ, RZ, R7 ;  /* 0x000000ffff107224 */ /* 0x004fe400078e0007 */
[----:B------:R-:W-:-:S05]  /*517f0*/  IMAD.MOV.U32 R17, RZ, RZ, R6 ;  /* 0x000000ffff117224 */ /* 0x000fca00078e0006 */
[----:B------:R-:W-:Y:S04]  /*51800*/  STL.64 [R1+0x53d8], R16 ;  /* 0x0053d81001007387 */ /* 0x000fe80000100a00 */
[----:B---3--:R-:W-:Y:S01]  /*51810*/  STL.64 [R1+0x53b0], R10 ;  /* 0x0053b00a01007387 */ /* 0x008fe20000100a00 */
[----:B------:R0:W-:Y:S03]  /*51820*/  STL.64 [R1+0x53a8], R8 ;  /* 0x0053a80801007387 */ /* 0x0001e60000100a00 */
        /* <DEDUP_REMOVED lines=18> */
[----:B------:R0:W-:Y:S03]  /*51950*/  STL.64 [R1+0x5418], R4 ;  /* 0x0054180401007387 */ /* 0x0001e60000100a00 */
[----:B0-----:R-:W2:Y:S04]  /*51960*/  LDL.LU.64 R4, [R1+0xe0] ;  /* 0x0000e00001047983 */ /* 0x001ea80000300a00 */
[----:B--2---:R0:W-:Y:S04]  /*51970*/  STL.64 [R1+0x5438], R4 ;  /* 0x0054380401007387 */ /* 0x0041e80000100a00 */
[----:B0-----:R-:W2:Y:S01]  /*51980*/  LDL.LU.64 R4, [R1+0xf0] ;  /* 0x0000f00001047983 */ /* 0x001ea20000300a00 */
[----:B------:R-:W-:-:S02]  /*51990*/  IMAD.MOV.U32 R16, RZ, RZ, R29 ;  /* 0x000000ffff107224 */ /* 0x000fc400078e001d */
[----:B------:R-:W-:Y:S01]  /*519a0*/  IMAD.MOV.U32 R17, RZ, RZ, R28 ;  /* 0x000000ffff117224 */ /* 0x000fe200078e001c */
[----:B--2---:R-:W-:Y:S01]  /*519b0*/  STL.64 [R1+0x5450], R4 ;  /* 0x0054500401007387 */ /* 0x004fe20000100a00 */
[----:B------:R-:W2:Y:S02]  /*519c0*/  LDL.LU R29, [R1+0x549c] ;  /* 0x00549c00011d7983 */ /* 0x000ea40000300800 */
[----:B------:R-:W2:Y:S02]  /*519d0*/  LDL.LU R28, [R1+0x5498] ;  /* 0x00549800011c7983 */ /* 0x000ea40000300800 */
[----:B------:R-:W2:Y:S01]  /*519e0*/  LDL.LU R24, [R1+0x250] ;  /* 0x0002500001187983 */ /* 0x000ea20000300800 */
[----:B------:R-:W2:Y:S01]  /*519f0*/  LDL.LU R25, [R1+0x254] ;  /* 0x0002540001197983 */ /* 0x000ea20000300800 */
[----:B------:R-:W2:Y:S02]  /*51a00*/  LDL.LU R26, [R1+0x258] ;  /* 0x00025800011a7983 */ /* 0x000ea40000300800 */
[----:B------:R-:W2:Y:S02]  /*51a10*/  LDL.LU R27, [R1+0x25c] ;  /* 0x00025c00011b7983 */ /* 0x000ea40000300800 */
[----:B--2---:R-:W-:Y:S01]  /*51a20*/  STL.64 [R1+0x5468], R26 ;  /* 0x0054681a01007387 */ /* 0x004fe20000100a00 */
[----:B------:R0:W-:Y:S02]  /*51a30*/  STL.64 [R1+0x5460], R24 ;  /* 0x0054601801007387 */ /* 0x0001e40000100a00 */
[----:B0-----:R-:W-:-:S02]  /*51a40*/  IMAD.MOV.U32 R24, RZ, RZ, R28 ;  /* 0x000000ffff187224 */ /* 0x001fc400078e001c */
[----:B------:R-:W-:Y:S01]  /*51a50*/  IMAD.MOV.U32 R25, RZ, RZ, R29 ;  /* 0x000000ffff197224 */ /* 0x000fe200078e001d */
[----:B------:R-:W2:Y:S01]  /*51a60*/  LDL.LU R28, [R1+0x5494] ;  /* 0x00549400011c7983 */ /* 0x000ea20000300800 */
[----:B------:R-:W2:Y:S03]  /*51a70*/  LDL.LU R29, [R1+0x5490] ;  /* 0x00549000011d7983 */ /* 0x000ea60000300800 */
[----:B------:R0:W-:Y:S04]  /*51a80*/  STL.64 [R1+0x5478], R24 ;  /* 0x0054781801007387 */ /* 0x0001e80000100a00 */
[----:B0-----:R-:W2:Y:S01]  /*51a90*/  LDL.LU.64 R24, [R1+0x120] ;  /* 0x0001200001187983 */ /* 0x001ea20000300a00 */
[----:B------:R-:W2:Y:S03]  /*51aa0*/  LDL.LU.64 R4, [R1+0x100] ;  /* 0x0001000001047983 */ /* 0x000ea60000300a00 */
[----:B--2---:R0:W-:Y:S04]  /*51ab0*/  STL.64 [R1+0x5470], R4 ;  /* 0x0054700401007387 */ /* 0x0041e80000100a00 */
        /* <DEDUP_REMOVED lines=27> */
[----:B------:R-:W2:Y:S01]  /*51c70*/  LDL.LU R11, [R1+0x92c] ;  /* 0x00092c00010b7983 */ /* 0x000ea20000300800 */
[----:B------:R-:W-:Y:S01]  /*51c80*/  HMMA.16816.F32 R4, R20, R24, R4 ;  /* 0x000000181404723c */ /* 0x000fe20000001804 */
[----:B------:R-:W-:-:S02]  /*51c90*/  IMAD.MOV.U32 R0, RZ, RZ, R24 ;  /* 0x000000ffff007224 */ /* 0x000fc400078e0018 */
[----:B------:R-:W-:Y:S01]  /*51ca0*/  IMAD.MOV.U32 R3, RZ, RZ, R25 ;  /* 0x000000ffff037224 */ /* 0x000fe200078e0019 */
[----:B--2---:R-:W-:Y:S01]  /*51cb0*/  STL.64 [R1+0x5400], R10 ;  /* 0x0054000a01007387 */ /* 0x004fe20000100a00 */
[----:B---3--:R0:W-:Y:S03]  /*51cc0*/  STL.64 [R1+0x53f8], R8 ;  /* 0x0053f80801007387 */ /* 0x0081e60000100a00 */
[----:B0-----:R-:W2:Y:S01]  /*51cd0*/  LDL.LU R8, [R1+0x940] ;  /* 0x0009400001087983 */ /* 0x001ea20000300800 */
[----:B------:R-:W2:Y:S02]  /*51ce0*/  LDL.LU R9, [R1+0x944] ;  /* 0x0009440001097983 */ /* 0x000ea40000300800 */
[----:B------:R-:W2:Y:S02]  /*51cf0*/  LDL.LU R10, [R1+0x948] ;  /* 0x00094800010a7983 */ /* 0x000ea40000300800 */
[----:B------:R-:W2:Y:S01]  /*51d00*/  LDL.LU R11, [R1+0x94c] ;  /* 0x00094c00010b7983 */ /* 0x000ea20000300800 */
[----:B------:R-:W-:Y:S01]  /*51d10*/  STL [R1+0x5384], R2 ;  /* 0x0053840201007387 */ /* 0x000fe20000100800 */
[----:B------:R-:W-:Y:S08]  /*51d20*/  STL [R1+0x5380], R14 ;  /* 0x0053800e01007387 */ /* 0x000ff00000100800 */
[----:B------:R-:W-:Y:S02]  /*51d30*/  STL.64 [R1+0x270], R4 ;  /* 0x0002700401007387 */ /* 0x000fe40000100a00 */
[----:B------:R0:W-:Y:S02]  /*51d40*/  STL.64 [R1+0x278], R6 ;  /* 0x0002780601007387 */ /* 0x0001e40000100a00 */
[----:B0-----:R-:W3:Y:S01]  /*51d50*/  LDL.LU.64 R6, [R1+0x5488] ;  /* 0x0054880001067983 */ /* 0x001ee20000300a00 */
[----:B------:R-:W3:Y:S02]  /*51d60*/  LDL.LU.64 R4, [R1+0x5480] ;  /* 0x0054800001047983 */ /* 0x000ee40000300a00 */
[----:B------:R-:W3:Y:S02]  /*51d70*/  LDL.LU.64 R24, [R1+0x5478] ;  /* 0x0054780001187983 */ /* 0x000ee40000300a00 */
[----:B------:R-:W-:Y:S01]  /*51d80*/  STL [R1+0x5388], R0 ;  /* 0x0053880001007387 */ /* 0x000fe20000100800 */
[C---:B---3--:R-:W-:Y:S01]  /*51d90*/  HMMA.16816.F32 R24, R20.reuse, R24, R4 ;  /* 0x000000181418723c */ /* 0x048fe20000001804 */
[----:B------:R-:W3:Y:S11]  /*51da0*/  LDL.LU.64 R4, [R1+0x5470] ;  /* 0x0054700001047983 */ /* 0x000ef60000300a00 */
[----:B------:R-:W-:Y:S11]  /*51db0*/  @!UPT UIADD3 URZ, URZ, URZ, URZ ;  /* 0x0000003f3f3ff290 */ /* 0x000ff6000fffe03f */
        /* <DEDUP_REMOVED lines=32> */
[----:B---3--:R-:W-:Y:S01]  /*51fc0*/  HMMA.16816.F32 R20, R20, R24, R4 ;  /* 0x000000181414723c */ /* 0x008fe20000001804 */
[----:B------:R-:W3:Y:S01]  /*51fd0*/  LDL.LU.64 R6, [R1+0x5410] ;  /* 0x0054100001067983 */ /* 0x000ee20000300a00 */
[----:B------:R-:W3:Y:S11]  /*51fe0*/  LDL.LU.64 R4, [R1+0x5408] ;  /* 0x0054080001047983 */ /* 0x000ef60000300a00 */
[----:B------:R-:W-:Y:S10]  /*51ff0*/  @!UPT UIADD3 URZ, URZ, URZ, URZ ;  /* 0x0000003f3f3ff290 */ /* 0x000ff4000fffe03f */
[----:B------:R2:W-:Y:S02]  /*52000*/  STL.64 [R1+0xa0], R20 ;  /* 0x0000a01401007387 */ /* 0x0005e40000100a00 */
[----:B--2---:R-:W-:Y:S02]  /*52010*/  IMAD.MOV.U32 R20, RZ, RZ, R19 ;  /* 0x000000ffff147224 */ /* 0x004fe400078e0013 */
[----:B------:R-:W-:Y:S01]  /*52020*/  IMAD.MOV.U32 R21, RZ, RZ, R18 ;  /* 0x000000ffff157224 */ /* 0x000fe200078e0012 */
[----:B------:R-:W-:Y:S04]  /*52030*/  STL.64 [R1+0xa8], R22 ;  /* 0x0000a81601007387 */ /* 0x000fe80000100a00 */
[----:B------:R0:W-:Y:S04]  /*52040*/  STL.64 [R1+0x5390], R20 ;  /* 0x0053901401007387 */ /* 0x0001e80000100a00 */
[----:B0-----:R-:W2:Y:S01]  /*52050*/  LDL.LU R20, [R1+0x8d0] ;  /* 0x0008d00001147983 */ /* 0x001ea20000300800 */
[----:B------:R-:W2:Y:S02]  /*52060*/  LDL.LU R21, [R1+0x8d4] ;  /* 0x0008d40001157983 */ /* 0x000ea40000300800 */
[----:B------:R-:W2:Y:S02]  /*52070*/  LDL.LU R22, [R1+0x8d8] ;  /* 0x0008d80001167983 */ /* 0x000ea40000300800 */
[----:B------:R-:W2:Y:S01]  /*52080*/  LDL.LU R23, [R1+0x8dc] ;  /* 0x0008dc0001177983 */ /* 0x000ea20000300800 */
[----:B------:R-:W-:Y:S01]  /*52090*/  STL.64 [R1+0x52a8], R24 ;  /* 0x0052a81801007387 */ /* 0x000fe20000100a00 */
[C---:B---3--:R-:W-:Y:S03]  /*520a0*/  HMMA.16816.F32 R16, R4.reuse, R16, R8 ;  /* 0x000000100410723c */ /* 0x048fe60000001808 */
[----:B------:R-:W3:Y:S01]  /*520b0*/  LDL.LU.64 R10, [R1+0x5400] ;  /* 0x00540000010a7983 */ /* 0x000ee20000300a00 */
[----:B------:R-:W3:Y:S11]  /*520c0*/  LDL.LU.64 R8, [R1+0x53f8] ;  /* 0x0053f80001087983 */ /* 0x000ef60000300a00 */
[----:B------:R-:W-:Y:S08]  /*520d0*/  @!UPT UIADD3 URZ, URZ, URZ, URZ ;  /* 0x0000003f3f3ff290 */ /* 0x000ff0000fffe03f */
        /* <DEDUP_REMOVED lines=14> */
[----:B------:R-:W-:Y:S01]  /*521c0*/  STL.64 [R1+0x70], R16 ;  /* 0x0000701001007387 */ /* 0x000fe20000100a00 */
[----:B------:R0:W-:Y:S03]  /*521d0*/  STL.64 [R1+0x78], R18 ;  /* 0x0000781201007387 */ /* 0x0001e60000100a00 */
[----:B0-----:R-:W2:Y:S01]  /*521e0*/  LDL.LU.64 R18, [R1+0x53c0] ;  /* 0x0053c00001127983 */ /* 0x001ea20000300a00 */
[----:B------:R-:W3:Y:S02]  /*521f0*/  LDL.LU.64 R16, [R1+0x53b8] ;  /* 0x0053b80001107983 */ /* 0x000ee40000300a00 */
[C---:B---3--:R-:W-:Y:S11]  /*52200*/  HMMA.16816.F32 R8, R4.reuse, R16, R8 ;  /* 0x000000100408723c */ /* 0x048ff60000001808 */
[----:B------:R-:W-:Y:S11]  /*52210*/  @!UPT UIADD3 URZ, URZ, URZ, URZ ;  /* 0x0000003f3f3ff290 */ /* 0x000ff6000fffe03f */
[----:B------:R-:W-:Y:S01]  /*52220*/  @!UPT UIADD3 URZ, URZ, URZ, URZ ;  /* 0x0000003f3f3ff290 */ /* 0x000fe2000fffe03f */
[----:B------:R-:W-:Y:S01]  /*52230*/  STL.64 [R1+0x60], R8 ;  /* 0x0000600801007387 */ /* 0x000fe20000100a00 */
[----:B------:R0:W-:Y:S03]  /*52240*/  STL.64 [R1+0x68], R10 ;  /* 0x0000680a01007387 */ /* 0x0001e60000100a00 */
[----:B0-----:R-:W4:Y:S01]  /*52250*/  LDL.LU.64 R10, [R1+0x53b0] ;  /* 0x0053b000010a7983 */ /* 0x001f220000300a00 */
[----:B------:R-:W4:Y:S02]  /*52260*/  LDL.LU.64 R8, [R1+0x53a8] ;  /* 0x0053a80001087983 */ /* 0x000f240000300a00 */
[----:B--2---:R-:W-:Y:S02]  /*52270*/  STL.64 [R1+0x5240], R18 ;  /* 0x0052401201007387 */ /* 0x004fe40000100a00 */
[----:B------:R-:W2:Y:S01]  /*52280*/  LDL.LU R16, [R1+0x880] ;  /* 0x0008800001107983 */ /* 0x000ea20000300800 */
[----:B------:R-:W2:Y:S01]  /*52290*/  LDL.LU R17, [R1+0x884] ;  /* 0x0008840001117983 */ /* 0x000ea20000300800 */
[C---:B----4-:R-:W-:Y:S11]  /*522a0*/  HMMA.16816.F32 R8, R4.reuse, R12, R8 ;  /* 0x0000000c0408723c */ /* 0x050ff60000001808 */
[----:B------:R-:W-:Y:S11]  /*522b0*/  @!UPT UIADD3 URZ, URZ, URZ, URZ ;  /* 0x0000003f3f3ff290 */ /* 0x000ff6000fffe03f */
[----:B------:R-:W-:Y:S01]  /*522c0*/  @!UPT UIADD3 URZ, URZ, URZ, URZ ;  /* 0x0000003f3f3ff290 */ /* 0x000fe2000fffe03f */
[----:B------:R-:W-:Y:S01]  /*522d0*/  STL.64 [R1+0x50], R8 ;  /* 0x0000500801007387 */ /* 0x000fe20000100a00 */
[----:B------:R0:W-:Y:S03]  /*522e0*/  STL.64 [R1+0x58], R10 ;  /* 0x0000580a01007387 */ /* 0x0001e60000100a00 */
[----:B0-----:R-:W3:Y:S01]  /*522f0*/  LDL.LU.64 R10, [R1+0x53a0] ;  /* 0x0053a000010a7983 */ /* 0x001ee20000300a00 */
[----:B------:R-:W4:Y:S02]  /*52300*/  LDL.LU.64 R8, [R1+0x5398] ;  /* 0x0053980001087983 */ /* 0x000f240000300a00 */
[----:B----4-:R-:W-:Y:S11]  /*52310*/  HMMA.16816.F32 R20, R4, R8, R20 ;  /* 0x000000080414723c */ /* 0x010ff60000001814 */
[----:B------:R-:W-:Y:S11]  /*52320*/  @!UPT UIADD3 URZ, URZ, URZ, URZ ;  /* 0x0000003f3f3ff290 */ /* 0x000ff6000fffe03f */
[----:B------:R-:W-:Y:S01]  /*52330*/  @!UPT UIADD3 URZ, URZ, URZ, URZ ;  /* 0x0000003f3f3ff290 */ /* 0x000fe2000fffe03f */
[----:B------:R0:W-:Y:S04]  /*52340*/  STL.64 [R1+0x40], R20 ;  /* 0x0000401401007387 */ /* 0x0001e80000100a00 */
[----:B0-----:R-:W2:Y:S01]  /*52350*/  LDL.LU.64 R20, [R1+0x5390] ;  /* 0x0053900001147983 */ /* 0x001ea20000300a00 */
[----:B------:R-:W-:Y:S02]  /*52360*/  IMAD.MOV.U32 R18, RZ, RZ, R29 ;  /* 0x000000ffff127224 */ /* 0x000fe400078e001d */
[----:B------:R-:W-:Y:S02]  /*52370*/  IMAD.MOV.U32 R19, RZ, RZ, R28 ;  /* 0x000000ffff137224 */ /* 0x000fe400078e001c */
[----:B------:R-:W-:Y:S02]  /*52380*/  IMAD.MOV.U32 R28, RZ, RZ, R23 ;  /* 0x000000ffff1c7224 */ /* 0x000fe400078e0017 */
[----:B------:R-:W-:-:S03]  /*52390*/  IMAD.MOV.U32 R29, RZ, RZ, R22 ;  /* 0x000000ffff1d7224 */ /* 0x000fc600078e0016 */
[----:B------:R-:W-:Y:S02]  /*523a0*/  STL [R1+0x4b84], R28 ;  /* 0x004b841c01007387 */ /* 0x000fe40000100800 */
[----:B------:R-:W-:Y:S01]  /*523b0*/  STL [R1+0x4b80], R29 ;  /* 0x004b801d01007387 */ /* 0x000fe20000100800 */
[----:B--2---:R-:W-:Y:S11]  /*523c0*/  HMMA.16816.F32 R16, R4, R20, R16 ;  /* 0x000000140410723c */ /* 0x004ff60000001810 */
[----:B------:R-:W-:Y:S11]  /*523d0*/  @!UPT UIADD3 URZ, URZ, URZ, URZ ;  /* 0x0000003f3f3ff290 */ /* 0x000ff6000fffe03f */
[----:B------:R-:W-:Y:S02]  /*523e0*/  @!UPT UIADD3 URZ, URZ, URZ, URZ ;  /* 0x0000003f3f3ff290 */ /* 0x000fe4000fffe03f */
[----:B------:R-:W-:Y:S02]  /*523f0*/  IMAD.MOV.U32 R8, RZ, RZ, R19 ;  /* 0x000000ffff087224 */ /* 0x000fe400078e0013 */
[----:B------:R-:W-:-:S03]  /*52400*/  IMAD.MOV.U32 R9, RZ, RZ, R18 ;  /* 0x000000ffff097224 */ /* 0x000fc600078e0012 */
[----:B------:R0:W-:Y:S02]  /*52410*/  STL [R1+0x501c], R8 ;  /* 0x00501c0801007387 */ /* 0x0001e40000100800 */
[----:B------:R1:W-:Y:S02]  /*52420*/  STL [R1+0x5018], R9 ;  /* 0x0050180901007387 */ /* 0x0003e40000100800 */
[----:B---3--:R2:W-:Y:S01]  /*52430*/  STL.64 [R1+0x5238], R10 ;  /* 0x0052380a01007387 */ /* 0x0085e20000100a00 */
[----:B0-----:R-:W3:Y:S01]  /*52440*/  LDL.LU R8, [R1+0x4c0] ;  /* 0x0004c00001087983 */ /* 0x001ee20000300800 */
[----:B-1----:R-:W3:Y:S03]  /*52450*/  LDL.LU R9, [R1+0x4c4] ;  /* 0x0004c40001097983 */ /* 0x002ee60000300800 */
[----:B--2---:R-:W2:Y:S01]  /*52460*/  LDL.LU R10, [R1+0x4c8] ;  /* 0x0004c800010a7983 */ /* 0x004ea20000300800 */
[----:B------:R-:W2:Y:S03]  /*52470*/  LDL.LU R11, [R1+0x4cc] ;  /* 0x0004cc00010b7983 */ /* 0x000ea60000300800 */
[----:B--2---:R-:W-:Y:S01]  /*52480*/  STL.64 [R1+0x5250], R10 ;  /* 0x0052500a01007387 */ /* 0x004fe20000100a00 */
[----:B---3--:R0:W-:Y:S03]  /*52490*/  STL.64 [R1+0x5248], R8 ;  /* 0x0052480801007387 */ /* 0x0081e60000100a00 */
[----:B0-----:R-:W2:Y:S01]  /*524a0*/  LDL.LU R8, [R1+0x4d0] ;  /* 0x0004d00001087983 */ /* 0x001ea20000300800 */
[----:B------:R-:W2:Y:S02]  /*524b0*/  LDL.LU R9, [R1+0x4d4] ;  /* 0x0004d40001097983 */ /* 0x000ea40000300800 */
[----:B------:R-:W3:Y:S02]  /*524c0*/  LDL.LU R10, [R1+0x4d8] ;  /* 0x0004d800010a7983 */ /* 0x000ee40000300800 */
[----:B------:R-:W3:Y:S02]  /*524d0*/  LDL.LU R11, [R1+0x4dc] ;  /* 0x0004dc00010b7983 */ /* 0x000ee40000300800 */
[----:B---3--:R0:W-:Y:S01]  /*524e0*/  STL.64 [R1+0x5260], R10 ;  /* 0x0052600a01007387 */ /* 0x0081e20000100a00 */
[----:B--2---:R-:W-:Y:S03]  /*524f0*/  STL.64 [R1+0x5258], R8 ;  /* 0x0052580801007387 */ /* 0x004fe60000100a00 */
[----:B0-----:R-:W2:Y:S04]  /*52500*/  LDL R10, [R1+0x18] ;  /* 0x00001800010a7983 */ /* 0x001ea80000100800 */
[----:B------:R-:W2:Y:S04]  /*52510*/  LDL R11, [R1+0x1c] ;  /* 0x00001c00010b7983 */ /* 0x000ea80000100800 */
[----:B--2---:R0:W-:Y:S04]  /*52520*/  STL.64 [R1+0x5270], R10 ;  /* 0x0052700a01007387 */ /* 0x0041e80000100a00 */
[----:B0-----:R-:W2:Y:S04]  /*52530*/  LDL.64 R10, [R1+0x28] ;  /* 0x00002800010a7983 */ /* 0x001ea80000100a00 */
[----:B--2---:R0:W-:Y:S01]  /*52540*/  STL.64 [R1+0x52a0], R10 ;  /* 0x0052a00a01007387 */ /* 0x0041e20000100a00 */
[----:B------:R-:W2:Y:S02]  /*52550*/  LDL.LU R8, [R1+0x500] ;  /* 0x0005000001087983 */ /* 0x000ea40000300800 */
[----:B------:R-:W2:Y:S01]  /*52560*/  LDL.LU R9, [R1+0x504] ;  /* 0x0005040001097983 */ /* 0x000ea20000300800 */
[----:B0-----:R-:W3:Y:S01]  /*52570*/  LDL.LU R10, [R1+0x508] ;  /* 0x00050800010a7983 */ /* 0x001ee20000300800 */
[----:B------:R-:W3:Y:S02]  /*52580*/  LDL.LU R11, [R1+0x50c] ;  /* 0x00050c00010b7983 */ /* 0x000ee40000300800 */
[----:B------:R-:W-:-:S02]  /*52590*/  IMAD.MOV.U32 R24, RZ, RZ, R0 ;  /* 0x000000ffff187224 */ /* 0x000fc400078e0000 */
[----:B------:R-:W-:Y:S01]  /*525a0*/  IMAD.MOV.U32 R25, RZ, RZ, R2 ;  /* 0x000000ffff197224 */ /* 0x000fe200078e0002 */
[----:B---3--:R-:W-:Y:S01]  /*525b0*/  STL.64 [R1+0x52b8], R10 ;  /* 0x0052b80a01007387 */ /* 0x008fe20000100a00 */
[----:B--2---:R0:W-:Y:S02]  /*525c0*/  STL.64 [R1+0x52b0], R8 ;  /* 0x0052b00801007387 */ /* 0x0041e40000100a00 */
[----:B------:R-:W2:Y:S02]  /*525d0*/  LDL.LU R0, [R1+0x5388] ;  /* 0x0053880001007983 */ /* 0x000ea40000300800 */
[----:B------:R-:W3:Y:S01]  /*525e0*/  LDL.LU R2, [R1+0x5384] ;  /* 0x0053840001027983 */ /* 0x000ee20000300800 */
[----:B------:R1:W-:Y:S04]  /*525f0*/  STL.64 [R1+0x52c0], R24 ;  /* 0x0052c01801007387 */ /* 0x0003e80000100a00 */
[----:B0-----:R-:W4:Y:S01]  /*52600*/  LDL.LU R8, [R1+0x840] ;  /* 0x0008400001087983 */ /* 0x001f220000300800 */
[----:B------:R-:W4:Y:S02]  /*52610*/  LDL.LU R9, [R1+0x844] ;  /* 0x0008440001097983 */ /* 0x000f240000300800 */
[----:B------:R-:W2:Y:S02]  /*52620*/  LDL.LU R10, [R1+0x848] ;  /* 0x00084800010a7983 */ /* 0x000ea40000300800 */
[----:B------:R-:W2:Y:S02]  /*52630*/  LDL.LU R11, [R1+0x84c] ;  /* 0x00084c00010b7983 */ /* 0x000ea40000300800 */
[----:B-1----:R-:W-:-:S02]  /*52640*/  IMAD.MOV.U32 R24, RZ, RZ, R14 ;  /* 0x000000ffff187224 */ /* 0x002fc400078e000e */
[----:B------:R-:W-:Y:S01]  /*52650*/  IMAD.MOV.U32 R25, RZ, RZ, R15 ;  /* 0x000000ffff197224 */ /* 0x000fe200078e000f */
[----:B--2---:R-:W-:Y:S01]  /*52660*/  STL.64 [R1+0x52d0], R10 ;  /* 0x0052d00a01007387 */ /* 0x004fe20000100a00 */
[----:B----4-:R-:W-:Y:S02]  /*52670*/  STL.64 [R1+0x52c8], R8 ;  /* 0x0052c80801007387 */ /* 0x010fe40000100a00 */
[----:B------:R-:W2:Y:S02]  /*52680*/  LDL.LU R14, [R1+0x5380] ;  /* 0x00538000010e7983 */ /* 0x000ea40000300800 */
[----:B------:R-:W4:Y:S01]  /*52690*/  LDL.LU R15, [R1+0x537c] ;  /* 0x00537c00010f7983 */ /* 0x000f220000300800 */
[----:B------:R0:W-:Y:S02]  /*526a0*/  STL.64 [R1+0x52d8], R24 ;  /* 0x0052d81801007387 */ /* 0x0001e40000100a00 */
[----:B0-----:R-:W-:Y:S02]  /*526b0*/  IMAD.MOV.U32 R24, RZ, RZ, R27 ;  /* 0x000000ffff187224 */ /* 0x001fe400078e001b */
        /* <DEDUP_REMOVED lines=12> */
[----:B------:R0:W-:Y:S01]  /*52780*/  STL.64 [R1+0x5318], R24 ;  /* 0x0053181801007387 */ /* 0x0001e20000100a00 */
[----:B------:R-:W2:Y:S02]  /*52790*/  LDL.LU R8, [R1+0x850] ;  /* 0x0008500001087983 */ /* 0x000ea40000300800 */
[----:B------:R-:W2:Y:S02]  /*527a0*/  LDL.LU R9, [R1+0x854] ;  /* 0x0008540001097983 */ /* 0x000ea40000300800 */
[----:B------:R-:W2:Y:S01]  /*527b0*/  LDL.LU R10, [R1+0x858] ;  /* 0x00085800010a7983 */ /* 0x000ea20000300800 */
[----:B------:R-:W2:Y:S01]  /*527c0*/  LDL.LU R11, [R1+0x85c] ;  /* 0x00085c00010b7983 */ /* 0x000ea20000300800 */
[----:B0-----:R-:W-:-:S02]  /*527d0*/  IMAD.MOV.U32 R24, RZ, RZ, R14 ;  /* 0x000000ffff187224 */ /* 0x001fc400078e000e */
[----:B---3--:R-:W-:Y:S01]  /*527e0*/  IMAD.MOV.U32 R25, RZ, RZ, R2 ;  /* 0x000000ffff197224 */ /* 0x008fe200078e0002 */
[----:B------:R-:W3:Y:S01]  /*527f0*/  LDL.LU R14, [R1+0x5370] ;  /* 0x00537000010e7983 */ /* 0x000ee20000300800 */
[----:B------:R-:W3:Y:S03]  /*52800*/  LDL.LU R2, [R1+0x536c] ;  /* 0x00536c0001027983 */ /* 0x000ee60000300800 */
[----:B------:R-:W-:Y:S04]  /*52810*/  STL.64 [R1+0x5330], R24 ;  /* 0x0053301801007387 */ /* 0x000fe80000100a00 */
[----:B--2---:R-:W-:Y:S01]  /*52820*/  STL.64 [R1+0x52e8], R10 ;  /* 0x0052e80a01007387 */ /* 0x004fe20000100a00 */
[----:B------:R0:W-:Y:S02]  /*52830*/  STL.64 [R1+0x52e0], R8 ;  /* 0x0052e00801007387 */ /* 0x0001e40000100a00 */
[----:B------:R-:W-:-:S02]  /*52840*/  IMAD.MOV.U32 R13, RZ, RZ, R16 ;  /* 0x000000ffff0d7224 */ /* 0x000fc400078e0010 */
[----:B------:R-:W-:Y:S01]  /*52850*/  IMAD.MOV.U32 R12, RZ, RZ, R17 ;  /* 0x000000ffff0c7224 */ /* 0x000fe200078e0011 */
[----:B---3--:R-:W1:Y:S04]  /*52860*/  LDSM.16.MT88.4 R20, [R2+0x6080] ;  /* 0x006080000214783b */ /* 0x008e680000004200 */
[----:B0-----:R-:W2:Y:S01]  /*52870*/  LDL.LU R8, [R1+0x860] ;  /* 0x0008600001087983 */ /* 0x001ea20000300800 */
[----:B------:R-:W2:Y:S02]  /*52880*/  LDL.LU R9, [R1+0x864] ;  /* 0x0008640001097983 */ /* 0x000ea40000300800 */
[----:B------:R-:W3:Y:S02]  /*52890*/  LDL.LU R10, [R1+0x868] ;  /* 0x00086800010a7983 */ /* 0x000ee40000300800 */
[----:B------:R-:W3:Y:S02]  /*528a0*/  LDL.LU R11, [R1+0x86c] ;  /* 0x00086c00010b7983 */ /* 0x000ee40000300800 */
[----:B------:R-:W-:-:S02]  /*528b0*/  IMAD.MOV.U32 R24, RZ, RZ, R0 ;  /* 0x000000ffff187224 */ /* 0x000fc400078e0000 */
[----:B----4-:R-:W-:Y:S01]  /*528c0*/  IMAD.MOV.U32 R25, RZ, RZ, R15 ;  /* 0x000000ffff197224 */ /* 0x010fe200078e000f */
[----:B------:R-:W4:Y:S01]  /*528d0*/  LDL.LU R0, [R1+0x5368] ;  /* 0x0053680001007983 */ /* 0x000f220000300800 */
[----:B------:R-:W4:Y:S03]  /*528e0*/  LDL.LU R15, [R1+0x5364] ;  /* 0x00536400010f7983 */ /* 0x000f260000300800 */
[----:B------:R-:W-:Y:S04]  /*528f0*/  STL.64 [R1+0x5348], R24 ;  /* 0x0053481801007387 */ /* 0x000fe80000100a00 */
[----:B---3--:R-:W-:Y:S01]  /*52900*/  STL.64 [R1+0x5310], R10 ;  /* 0x0053100a01007387 */ /* 0x008fe20000100a00 */
[----:B--2---:R0:W-:Y:S03]  /*52910*/  STL.64 [R1+0x5308], R8 ;  /* 0x0053080801007387 */ /* 0x0041e60000100a00 */
[----:B0-----:R-:W2:Y:S01]  /*52920*/  LDL.LU R8, [R1+0x890] ;  /* 0x0008900001087983 */ /* 0x001ea20000300800 */
[----:B------:R-:W2:Y:S02]  /*52930*/  LDL.LU R9, [R1+0x894] ;  /* 0x0008940001097983 */ /* 0x000ea40000300800 */
[----:B------:R-:W3:Y:S02]  /*52940*/  LDL.LU R10, [R1+0x898] ;  /* 0x00089800010a7983 */ /* 0x000ee40000300800 */
[----:B------:R-:W3:Y:S02]  /*52950*/  LDL.LU R11, [R1+0x89c] ;  /* 0x00089c00010b7983 */ /* 0x000ee40000300800 */
[----:B------:R-:W-:-:S02]  /*52960*/  IMAD.MOV.U32 R24, RZ, RZ, R14 ;  /* 0x000000ffff187224 */ /* 0x000fc400078e000e */
[----:B------:R-:W4:Y:S04]  /*52970*/  LDL.LU R14, [R1+0x5360] ;  /* 0x00536000010e7983 */ /* 0x000f280000300800 */
        /* <DEDUP_REMOVED lines=18> */
[----:B------:R-:W3:Y:S01]  /*52aa0*/  LDL.64 R18, [R1+0x8] ;  /* 0x0000080001127983 */ /* 0x000ee20000100a00 */
[----:B------:R-:W-:-:S03]  /*52ab0*/  IMAD.MOV.U32 R25, RZ, RZ, R3 ;  /* 0x000000ffff197224 */ /* 0x000fc600078e0003 */
[----:B---3--:R0:W-:Y:S01]  /*52ac0*/  STL.64 [R1+0x5268], R18 ;  /* 0x0052681201007387 */ /* 0x0081e20000100a00 */
[----:B------:R-:W3:Y:S02]  /*52ad0*/  LDL.LU R16, [R1+0x4e0] ;  /* 0x0004e00001107983 */ /* 0x000ee40000300800 */
[----:B------:R-:W3:Y:S01]  /*52ae0*/  LDL.LU R17, [R1+0x4e4] ;  /* 0x0004e40001117983 */ /* 0x000ee20000300800 */
[----:B0-----:R-:W3:Y:S01]  /*52af0*/  LDL.LU R18, [R1+0x4e8] ;  /* 0x0004e80001127983 */ /* 0x001ee20000300800 */
[----:B------:R-:W3:Y:S01]  /*52b00*/  LDL.LU R19, [R1+0x4ec] ;  /* 0x0004ec0001137983 */ /* 0x000ee20000300800 */
[C---:B--2---:R-:W-:Y:S02]  /*52b10*/  HMMA.16816.F32 R24, R4.reuse, R24, R8 ;  /* 0x000000180418723c */ /* 0x044fe40000001808 */
[----:B---3--:R-:W-:Y:S01]  /*52b20*/  STL.64 [R1+0x5280], R18 ;  /* 0x0052801201007387 */ /* 0x008fe20000100a00 */
[----:B------:R0:W-:Y:S03]  /*52b30*/  STL.64 [R1+0x5278], R16 ;  /* 0x0052781001007387 */ /* 0x0001e60000100a00 */
[----:B0-----:R-:W2:Y:S01]  /*52b40*/  LDL.LU R16, [R1+0x4f0] ;  /* 0x0004f00001107983 */ /* 0x001ea20000300800 */
[----:B------:R-:W2:Y:S02]  /*52b50*/  LDL.LU R17, [R1+0x4f4] ;  /* 0x0004f40001117983 */ /* 0x000ea40000300800 */
[----:B------:R-:W2:Y:S02]  /*52b60*/  LDL.LU R18, [R1+0x4f8] ;  /* 0x0004f80001127983 */ /* 0x000ea40000300800 */
[----:B------:R-:W2:Y:S01]  /*52b70*/  LDL.LU R19, [R1+0x4fc] ;  /* 0x0004fc0001137983 */ /* 0x000ea20000300800 */
[----:B------:R-:W-:Y:S01]  /*52b80*/  STL [R1+0x4df0], R12 ;  /* 0x004df00c01007387 */ /* 0x000fe20000100800 */
[----:B------:R-:W-:Y:S02]  /*52b90*/  STL [R1+0x4a30], R13 ;  /* 0x004a300d01007387 */ /* 0x000fe40000100800 */
[----:B-1----:R-:W-:Y:S02]  /*52ba0*/  STL.64 [R1+0x51a8], R22 ;  /* 0x0051a81601007387 */ /* 0x002fe40000100a00 */
[----:B------:R0:W-:Y:S02]  /*52bb0*/  STL.64 [R1+0x51a0], R20 ;  /* 0x0051a01401007387 */ /* 0x0001e40000100a00 */
[----:B0-----:R-:W3:Y:S01]  /*52bc0*/  LDL.LU.64 R20, [R1+0x110] ;  /* 0x0001100001147983 */ /* 0x001ee20000300a00 */
[----:B------:R-:W2:Y:S02]  /*52bd0*/  LDL.64 R22, [R1+0x118] ;  /* 0x0001180001167983 */ /* 0x000ea40000100a00 */
[----:B------:R-:W2:Y:S02]  /*52be0*/  LDL.LU.64 R10, [R1+0x5358] ;  /* 0x00535800010a7983 */ /* 0x000ea40000300a00 */
[----:B------:R-:W2:Y:S01]  /*52bf0*/  LDL.LU.64 R8, [R1+0x5350] ;  /* 0x0053500001087983 */ /* 0x000ea20000300a00 */
        /* <DEDUP_REMOVED lines=29> */
[----:B------:R-:W-:Y:S03]  /*52dd0*/  STL.64 [R1+0x878], R26 ;  /* 0x0008781a01007387 */ /* 0x000fe60000100a00 */
[----:B0-----:R-:W2:Y:S01]  /*52de0*/  LDL.LU.64 R24, [R1+0x52f0] ;  /* 0x0052f00001187983 */ /* 0x001ea20000300a00 */
[----:B------:R0:W-:Y:S02]  /*52df0*/  STL.64 [R1+0x51f0], R22 ;  /* 0x0051f01601007387 */ /* 0x0001e40000100a00 */
[----:B------:R-:W3:Y:S02]  /*52e00*/  LDL.LU R20, [R1+0x4a0] ;  /* 0x0004a00001147983 */ /* 0x000ee40000300800 */
[----:B------:R-:W3:Y:S01]  /*52e10*/  LDL.LU R21, [R1+0x4a4] ;  /* 0x0004a40001157983 */ /* 0x000ee20000300800 */
[----:B0-----:R-:W3:Y:S01]  /*52e20*/  LDL.LU R22, [R1+0x4a8] ;  /* 0x0004a80001167983 */ /* 0x001ee20000300800 */
[----:B------:R-:W3:Y:S01]  /*52e30*/  LDL.LU R23, [R1+0x4ac] ;  /* 0x0004ac0001177983 */ /* 0x000ee20000300800 */
        /* <DEDUP_REMOVED lines=22> */
[----:B------:R-:W2:Y:S01]  /*52fa0*/  LDL.LU.64 R10, [R1+0x52a0] ;  /* 0x0052a000010a7983 */ /* 0x000ea20000300a00 */
[----:B-1----:R-:W2:Y:S02]  /*52fb0*/  LDL.LU.64 R26, [R1+0x5298] ;  /* 0x00529800011a7983 */ /* 0x002ea40000300a00 */
[----:B------:R-:W2:Y:S11]  /*52fc0*/  LDL.LU.64 R24, [R1+0x5290] ;  /* 0x0052900001187983 */ /* 0x000eb60000300a00 */
[----:B------:R-:W-:Y:S07]  /*52fd0*/  @!UPT UIADD3 URZ, URZ, URZ, URZ ;  /* 0x0000003f3f3ff290 */ /* 0x000fee000fffe03f */
[----:B------:R0:W-:Y:S01]  /*52fe0*/  STL.64 [R1+0x500], R4 ;  /* 0x0005000401007387 */ /* 0x0001e20000100a00 */
[----:B------:R4:W-:Y:S03]  /*52ff0*/  STL.64 [R1+0x508], R6 ;  /* 0x0005080601007387 */ /* 0x0009e60000100a00 */
[----:B0-----:R-:W3:Y:S01]  /*53000*/  LDL.LU R4, [R1+0x4b0] ;  /* 0x0004b00001047983 */ /* 0x001ee20000300800 */
[----:B------:R-:W3:Y:S02]  /*53010*/  LDL.LU R5, [R1+0x4b4] ;  /* 0x0004b40001057983 */ /* 0x000ee40000300800 */
[----:B----4-:R-:W-:Y:S02]  /*53020*/  IMAD.MOV.U32 R6, RZ, RZ, R14 ;  /* 0x000000ffff067224 */ /* 0x010fe400078e000e */
[----:B------:R-:W-:Y:S01]  /*53030*/  IMAD.MOV.U32 R7, RZ, RZ, R15 ;  /* 0x000000ffff077224 */ /* 0x000fe200078e000f */
[----:B------:R-:W3:Y:S01]  /*53040*/  LDL.LU R14, [R1+0x528c] ;  /* 0x00528c00010e7983 */ /* 0x000ee20000300800 */
[----:B------:R-:W3:Y:S01]  /*53050*/  LDL.LU R15, [R1+0x5288] ;  /* 0x00528800010f7983 */ /* 0x000ee20000300800 */
        /* <DEDUP_REMOVED lines=12> */
[----:B------:R-:W2:Y:S11]  /*53120*/  LDL.LU.64 R18, [R1+0x5268] ;  /* 0x0052680001127983 */ /* 0x000eb60000300a00 */
[----:B------:R-:W-:Y:S09]  /*53130*/  @!UPT UIADD3 URZ, URZ, URZ, URZ ;  /* 0x0000003f3f3ff290 */ /* 0x000ff2000fffe03f */
[----:B------:R-:W-:Y:S01]  /*53140*/  STL.64 [R1+0x4e0], R8 ;  /* 0x0004e00801007387 */ /* 0x000fe20000100a00 */
[----:B------:R0:W-:Y:S03]  /*53150*/  STL.64 [R1+0x4e8], R10 ;  /* 0x0004e80a01007387 */ /* 0x0001e60000100a00 */
[----:B0-----:R-:W4:Y:S01]  /*53160*/  LDL.LU.64 R10, [R1+0x5260] ;  /* 0x00526000010a7983 */ /* 0x001f220000300a00 */
[----:B------:R-:W4:Y:S02]  /*53170*/  LDL.LU.64 R8, [R1+0x5258] ;  /* 0x0052580001087983 */ /* 0x000f240000300a00 */
[----:B--2---:R-:W-:Y:S02]  /*53180*/  IMAD.MOV.U32 R28, RZ, RZ, R18 ;  /* 0x000000ffff1c7224 */ /* 0x004fe400078e0012 */
[----:B------:R-:W-:Y:S01]  /*53190*/  IMAD.MOV.U32 R29, RZ, RZ, R19 ;  /* 0x000000ffff1d7224 */ /* 0x000fe200078e0013 */
[C---:B----4-:R-:W-:Y:S11]  /*531a0*/  HMMA.16816.F32 R8, R24.reuse, R18, R8 ;  /* 0x000000121808723c */ /* 0x050ff60000001808 */
[----:B------:R-:W-:Y:S11]  /*531b0*/  @!UPT UIADD3 URZ, URZ, URZ, URZ ;  /* 0x0000003f3f3ff290 */ /* 0x000ff6000fffe03f */
[----:B------:R-:W-:Y:S01]  /*531c0*/  @!UPT UIADD3 URZ, URZ, URZ, URZ ;  /* 0x0000003f3f3ff290 */ /* 0x000fe2000fffe03f */
        /* <DEDUP_REMOVED lines=10> */
[----:B0-----:R-:W2:Y:S01]  /*53270*/  LDL.LU.64 R10, [R1+0x5238] ;  /* 0x00523800010a7983 */ /* 0x001ea20000300a00 */
[----:B------:R3:W-:Y:S02]  /*53280*/  STL.64 [R1+0x5158], R18 ;  /* 0x0051581201007387 */ /* 0x0007e40000100a00 */
[C---:B---3--:R-:W-:Y:S01]  /*53290*/  HMMA.16816.F32 R16, R24.reuse, R14, R4 ;  /* 0x0000000e1810723c */ /* 0x048fe20000001804 */
[----:B------:R-:W-:Y:S11]  /*532a0*/  STL.64 [R1+0x5200], R14 ;  /* 0x0052000e01007387 */ /* 0x000ff60000100a00 */
[----:B------:R-:W-:Y:S11]  /*532b0*/  @!UPT UIADD3 URZ, URZ, URZ, URZ ;  /* 0x0000003f3f3ff290 */ /* 0x000ff6000fffe03f */
[----:B------:R0:W-:Y:S01]  /*532c0*/  STL.64 [R1+0x4b0], R16 ;  /* 0x0004b01001007387 */ /* 0x0001e20000100a00 */
[----:B------:R1:W-:Y:S03]  /*532d0*/  STL.64 [R1+0x4b8], R18 ;  /* 0x0004b81201007387 */ /* 0x0003e60000100a00 */
[----:B0-----:R-:W3:Y:S01]  /*532e0*/  LDL.LU R16, [R1+0x830] ;  /* 0x0008300001107983 */ /* 0x001ee20000300800 */
[C---:B--2---:R-:W-:Y:S11]  /*532f0*/  HMMA.16816.F32 R4, R24.reuse, R10, R20 ;  /* 0x0000000a1804723c */ /* 0x044ff60000001814 */
[----:B------:R-:W-:Y:S11]  /*53300*/  @!UPT UIADD3 URZ, URZ, URZ, URZ ;  /* 0x0000003f3f3ff290 */ /* 0x000ff6000fffe03f */
[----:B------:R-:W-:Y:S01]  /*53310*/  @!UPT UIADD3 URZ, URZ, URZ, URZ ;  /* 0x0000003f3f3ff290 */ /* 0x000fe2000fffe03f */
[----:B------:R-:W-:Y:S01]  /*53320*/  STL.64 [R1+0x4a0], R4 ;  /* 0x0004a00401007387 */ /* 0x000fe20000100a00 */
[----:B------:R-:W-:Y:S02]  /*53330*/  STL.64 [R1+0x4a8], R6 ;  /* 0x0004a80601007387 */ /* 0x000fe40000100a00 */
[----:B------:R-:W3:Y:S02]  /*53340*/  LDL.LU R17, [R1+0x834] ;  /* 0x0008340001117983 */ /* 0x000ee40000300800 */
[----:B-1----:R-:W3:Y:S01]  /*53350*/  LDL.LU R18, [R1+0x838] ;  /* 0x0008380001127983 */ /* 0x002ee20000300800 */
[----:B------:R-:W3:Y:S01]  /*53360*/  LDL.LU R19, [R1+0x83c] ;  /* 0x00083c0001137983 */ /* 0x000ee20000300800 */
[----:B------:R-:W2:Y:S02]  /*53370*/  LDL.LU R12, [R1+0x800] ;  /* 0x00080000010c7983 */ /* 0x000ea40000300800 */
[----:B------:R-:W2:Y:S02]  /*53380*/  LDL.LU R13, [R1+0x804] ;  /* 0x00080400010d7983 */ /* 0x000ea40000300800 */
[----:B------:R-:W4:Y:S01]  /*53390*/  LDL.LU R14, [R1+0x808] ;  /* 0x00080800010e7983 */ /* 0x000f220000300800 */
[----:B------:R-:W4:Y:S04]  /*533a0*/  LDL.LU R15, [R1+0x80c] ;  /* 0x00080c00010f7983 */ /* 0x000f280000300800 */
[----:B------:R-:W0:Y:S04]  /*533b0*/  LDSM.16.MT88.4 R4, [R2+0x6100] ;  /* 0x006100000204783b */ /* 0x000e280000004200 */
[----:B----4-:R1:W-:Y:S01]  /*533c0*/  STL.64 [R1+0x5210], R14 ;  /* 0x0052100e01007387 */ /* 0x0103e20000100a00 */
[----:B--2---:R2:W-:Y:S03]  /*533d0*/  STL.64 [R1+0x5208], R12 ;  /* 0x0052080c01007387 */ /* 0x0045e60000100a00 */
[----:B-1----:R-:W4:Y:S04]  /*533e0*/  LDL.64 R14, [R1+0x148] ;  /* 0x00014800010e7983 */ /* 0x002f280000100a00 */
[----:B----4-:R1:W-:Y:S01]  /*533f0*/  STL.64 [R1+0x5218], R14 ;  /* 0x0052180e01007387 */ /* 0x0103e20000100a00 */
[----:B--2---:R-:W2:Y:S02]  /*53400*/  LDL.LU R12, [R1+0x820] ;  /* 0x00082000010c7983 */ /* 0x004ea40000300800 */
[----:B------:R-:W2:Y:S01]  /*53410*/  LDL.LU R13, [R1+0x824] ;  /* 0x00082400010d7983 */ /* 0x000ea20000300800 */
[----:B-1----:R-:W4:Y:S01]  /*53420*/  LDL.LU R14, [R1+0x828] ;  /* 0x00082800010e7983 */ /* 0x002f220000300800 */
[----:B------:R-:W4:Y:S03]  /*53430*/  LDL.LU R15, [R1+0x82c] ;  /* 0x00082c00010f7983 */ /* 0x000f260000300800 */
[----:B----4-:R1:W-:Y:S01]  /*53440*/  STL.64 [R1+0x5230], R14 ;  /* 0x0052300e01007387 */ /* 0x0103e20000100a00 */
[----:B--2---:R-:W-:Y:S02]  /*53450*/  STL.64 [R1+0x5228], R12 ;  /* 0x0052280c01007387 */ /* 0x004fe40000100a00 */
[----:B------:R-:W2:Y:S02]  /*53460*/  LDL R22, [R1+0x128] ;  /* 0x0001280001167983 */ /* 0x000ea40000100800 */
[----:B------:R-:W2:Y:S01]  /*53470*/  LDL R23, [R1+0x12c] ;  /* 0x00012c0001177983 */ /* 0x000ea20000100800 */
[----:B-1----:R-:W3:Y:S04]  /*53480*/  LDL.64 R14, [R1+0x38] ;  /* 0x00003800010e7983 */ /* 0x002ee80000100a00 */
[----:B--2---:R1:W-:Y:S04]  /*53490*/  STL.64 [R1+0x5220], R22 ;  /* 0x0052201601007387 */ /* 0x0043e80000100a00 */
[----:B-1----:R-:W2:Y:S01]  /*534a0*/  LDL.64 R22, [R1+0x158] ;  /* 0x0001580001167983 */ /* 0x002ea20000100a00 */
[----:B------:R1:W-:Y:S02]  /*534b0*/  STL.64 [R1+0x5140], R10 ;  /* 0x0051400a01007387 */ /* 0x0003e40000100a00 */
[----:B------:R-:W4:Y:S02]  /*534c0*/  LDL.LU R8, [R1+0x810] ;  /* 0x0008100001087983 */ /* 0x000f240000300800 */
[----:B------:R-:W4:Y:S01]  /*534d0*/  LDL.LU R9, [R1+0x814] ;  /* 0x0008140001097983 */ /* 0x000f220000300800 */
[----:B-1----:R-:W4:Y:S01]  /*534e0*/  LDL.LU R10, [R1+0x818] ;  /* 0x00081800010a7983 */ /* 0x002f220000300800 */
[----:B------:R-:W4:Y:S02]  /*534f0*/  LDL.LU R11, [R1+0x81c] ;  /* 0x00081c00010b7983 */ /* 0x000f240000300800 */
[----:B------:R-:W-:Y:S02]  /*53500*/  STL [R1+0x5198], R2 ;  /* 0x0051980201007387 */ /* 0x000fe40000100800 */
[----:B0-----:R0:W-:Y:S01]  /*53510*/  STL.64 [R1+0x5080], R6 ;  /* 0x0050800601007387 */ /* 0x0011e20000100a00 */
[----:B------:R-:W-:Y:S04]  /*53520*/  STL.64 [R1+0x5078], R4 ;  /* 0x0050780401007387 */ /* 0x000fe80000100a00 */
[----:B0-----:R-:W2:Y:S01]  /*53530*/  LDL.64 R6, [R1+0xd8] ;  /* 0x0000d80001067983 */ /* 0x001ea20000100a00 */
[----:B---3--:R-:W-:Y:S03]  /*53540*/  HMMA.16816.F32 R16, R24, R14, R16 ;  /* 0x0000000e1810723c */ /* 0x008fe60000001810 */
[----:B--2---:R0:W-:Y:S04]  /*53550*/  STL.64 [R1+0x51e8], R6 ;  /* 0x0051e80601007387 */ /* 0x0041e80000100a00 */
[----:B0-----:R-:W2:Y:S11]  /*53560*/  LDL.64 R6, [R1+0x138] ;  /* 0x0001380001067983 */ /* 0x001eb60000100a00 */
[----:B------:R-:W-:Y:S05]  /*53570*/  @!UPT UIADD3 URZ, URZ, URZ, URZ ;  /* 0x0000003f3f3ff290 */ /* 0x000fea000fffe03f */
[----:B------:R0:W-:Y:S02]  /*53580*/  STL.64 [R1+0x830], R16 ;  /* 0x0008301001007387 */ /* 0x0001e40000100a00 */
[----:B------:R1:W-:Y:S02]  /*53590*/  STL.64 [R1+0x838], R18 ;  /* 0x0008381201007387 */ /* 0x0003e40000100a00 */
[----:B0-----:R-:W-:Y:S02]  /*535a0*/  IMAD.MOV.U32 R17, RZ, RZ, R14 ;  /* 0x000000ffff117224 */ /* 0x001fe400078e000e */
[----:B------:R-:W-:Y:S02]  /*535b0*/  IMAD.MOV.U32 R16, RZ, RZ, R15 ;  /* 0x000000ffff107224 */ /* 0x000fe400078e000f */
[----:B------:R-:W3:Y:S01]  /*535c0*/  LDL.LU.64 R14, [R1+0x5230] ;  /* 0x00523000010e7983 */ /* 0x000ee20000300a00 */
[----:B------:R-:W3:Y:S02]  /*535d0*/  LDL.LU.64 R12, [R1+0x5228] ;  /* 0x00522800010c7983 */ /* 0x000ee40000300a00 */
[----:B------:R0:W-:Y:S02]  /*535e0*/  STL.64 [R1+0x51f8], R16 ;  /* 0x0051f81001007387 */ /* 0x0001e40000100a00 */
[----:B------:R-:W-:-:S02]  /*535f0*/  IMAD.MOV.U32 R2, RZ, RZ, R23 ;  /* 0x000000ffff027224 */ /* 0x000fc400078e0017 */
[----:B-1----:R-:W-:Y:S01]  /*53600*/  IMAD.MOV.U32 R19, RZ, RZ, R0 ;  /* 0x000000ffff137224 */ /* 0x002fe200078e0000 */
[----:B0-----:R-:W2:Y:S01]  /*53610*/  LDL.LU R16, [R1+0x7f0] ;  /* 0x0007f00001107983 */ /* 0x001ea20000300800 */
[----:B------:R-:W2:Y:S02]  /*53620*/  LDL.LU R17, [R1+0x7f4] ;  /* 0x0007f40001117983 */ /* 0x000ea40000300800 */
[----:B------:R-:W2:Y:S01]  /*53630*/  LDL.LU R18, [R1+0x7f8] ;  /* 0x0007f80001127983 */ /* 0x000ea20000300800 */
[C---:B---3--:R-:W-:Y:S01]  /*53640*/  HMMA.16816.F32 R12, R24.reuse, R22, R12 ;  /* 0x00000016180c723c */ /* 0x048fe2000000180c */
[----:B------:R-:W3:Y:S11]  /*53650*/  LDL.LU.64 R22, [R1+0x5220] ;  /* 0x0052200001167983 */ /* 0x000ef60000300a00 */
[----:B------:R-:W-:Y:S11]  /*53660*/  @!UPT UIADD3 URZ, URZ, URZ, URZ ;  /* 0x0000003f3f3ff290 */ /* 0x000ff6000fffe03f */
[----:B------:R-:W-:Y:S01]  /*53670*/  STL.64 [R1+0x820], R12 ;  /* 0x0008200c01007387 */ /* 0x000fe20000100a00 */
[----:B------:R0:W-:Y:S02]  /*53680*/  STL [R1+0x828], R14 ;  /* 0x0008280e01007387 */ /* 0x0001e40000100800 */
[----:B------:R-:W-:Y:S02]  /*53690*/  IMAD.MOV.U32 R0, RZ, RZ, R15 ;  /* 0x000000ffff007224 */ /* 0x000fe400078e000f */
[----:B0-----:R-:W4:Y:S03]  /*536a0*/  LDL.LU.64 R14, [R1+0x5218] ;  /* 0x00521800010e7983 */ /* 0x001f260000300a00 */
[----:B------:R-:W-:Y:S01]  /*536b0*/  STL [R1+0x4958], R0 ;  /* 0x0049580001007387 */ /* 0x000fe20000100800 */
[C---:B----4-:R-:W-:Y:S11]  /*536c0*/  HMMA.16816.F32 R8, R24.reuse, R14, R8 ;  /* 0x0000000e1808723c */ /* 0x050ff60000001808 */
        /* <DEDUP_REMOVED lines=8> */
[----:B------:R0:W-:Y:S02]  /*53750*/  STL.64 [R1+0x51b0], R8 ;  /* 0x0051b00801007387 */ /* 0x0001e40000100a00 */
        /* <DEDUP_REMOVED lines=12> */
[----:B------:R-:W4:Y:S01]  /*53820*/  LDL.LU R4, [R1+0x7d0] ;  /* 0x0007d00001047983 */ /* 0x000f220000300800 */
[----:B------:R-:W4:Y:S01]  /*53830*/  LDL.LU R5, [R1+0x7d4] ;  /* 0x0007d40001057983 */ /* 0x000f220000300800 */
[----:B------:R-:W4:Y:S02]  /*53840*/  LDL.LU R6, [R1+0x7d8] ;  /* 0x0007d80001067983 */ /* 0x000f240000300800 */
[----:B------:R-:W4:Y:S01]  /*53850*/  LDL.LU R7, [R1+0x7dc] ;  /* 0x0007dc0001077983 */ /* 0x000f220000300800 */
[C---:B---3--:R-:W-:Y:S01]  /*53860*/  HMMA.16816.F32 R20, R24.reuse, R22, R16 ;  /* 0x000000161814723c */ /* 0x048fe20000001810 */
[----:B--2---:R0:W-:Y:S01]  /*53870*/  STL.64 [R1+0x5150], R14 ;  /* 0x0051500e01007387 */ /* 0x0041e20000100a00 */
[----:B------:R-:W-:Y:S02]  /*53880*/  STL.64 [R1+0x5148], R12 ;  /* 0x0051480c01007387 */ /* 0x000fe40000100a00 */
[----:B------:R-:W2:Y:S01]  /*53890*/  LDL R3, [R1+0x1de0] ;  /* 0x001de00001037983 */ /* 0x000ea20000100800 */
[----:B0-----:R-:W3:Y:S04]  /*538a0*/  LDL.64 R14, [R1+0x108] ;  /* 0x00010800010e7983 */ /* 0x001ee80000100a00 */
[----:B--2---:R-:W-:Y:S01]  /*538b0*/  STL [R1+0x5020], R3 ;  /* 0x0050200301007387 */ /* 0x004fe20000100800 */
[----:B------:R-:W2:Y:S11]  /*538c0*/  LDL.LU.64 R16, [R1+0x51f8] ;  /* 0x0051f80001107983 */ /* 0x000eb60000300a00 */
[----:B------:R-:W-:Y:S02]  /*538d0*/  @!UPT UIADD3 URZ, URZ, URZ, URZ ;  /* 0x0000003f3f3ff290 */ /* 0x000fe4000fffe03f */
[----:B------:R-:W-:Y:S02]  /*538e0*/  STL.64 [R1+0x7f0], R20 ;  /* 0x0007f01401007387 */ /* 0x000fe40000100a00 */
[----:B------:R0:W-:Y:S02]  /*538f0*/  STL.64 [R1+0x7f8], R22 ;  /* 0x0007f81601007387 */ /* 0x0001e40000100a00 */
[----:B0-----:R-:W4:Y:S02]  /*53900*/  LDL.LU.64 R22, [R1+0x51f0] ;  /* 0x0051f00001167983 */ /* 0x001f240000300a00 */
[C---:B----4-:R-:W-:Y:S01]  /*53910*/  HMMA.16816.F32 R8, R24.reuse, R22, R8 ;  /* 0x000000161808723c */ /* 0x050fe20000001808 */
[----:B------:R-:W-:Y:S02]  /*53920*/  IMAD.MOV.U32 R3, RZ, RZ, R22 ;  /* 0x000000ffff037224 */ /* 0x000fe400078e0016 */
[----:B------:R-:W-:Y:S11]  /*53930*/  IMAD.MOV.U32 R0, RZ, RZ, R23 ;  /* 0x000000ffff007224 */ /* 0x000ff600078e0017 */
[----:B------:R-:W-:Y:S09]  /*53940*/  @!UPT UIADD3 URZ, URZ, URZ, URZ ;  /* 0x0000003f3f3ff290 */ /* 0x000ff2000fffe03f */
[----:B------:R-:W-:Y:S01]  /*53950*/  STL.64 [R1+0x7e0], R8 ;  /* 0x0007e00801007387 */ /* 0x000fe20000100a00 */
[----:B------:R0:W-:Y:S02]  /*53960*/  STL.64 [R1+0x7e8], R10 ;  /* 0x0007e80a01007387 */ /* 0x0001e40000100a00 */
[----:B------:R-:W4:Y:S02]  /*53970*/  LDL.LU R20, [R1+0x490] ;  /* 0x0004900001147983 */ /* 0x000f240000300800 */
[----:B------:R-:W4:Y:S01]  /*53980*/  LDL.LU R21, [R1+0x494] ;  /* 0x0004940001157983 */ /* 0x000f220000300800 */
[----:B------:R-:W2:Y:S01]  /*53990*/  LDL.LU R22, [R1+0x498] ;  /* 0x0004980001167983 */ /* 0x000ea20000300800 */
[----:B------:R-:W2:Y:S03]  /*539a0*/  LDL.LU R23, [R1+0x49c] ;  /* 0x00049c0001177983 */ /* 0x000ea60000300800 */
[----:B--2---:R-:W-:Y:S01]  /*539b0*/  STL.64 [R1+0x51c0], R22 ;  /* 0x0051c01601007387 */ /* 0x004fe20000100a00 */
[----:B----4-:R1:W-:Y:S02]  /*539c0*/  STL.64 [R1+0x51b8], R20 ;  /* 0x0051b81401007387 */ /* 0x0103e40000100a00 */
[----:B0-----:R-:W2:Y:S02]  /*539d0*/  LDL R10, [R1+0xe8] ;  /* 0x0000e800010a7983 */ /* 0x001ea40000100800 */
[----:B------:R-:W2:Y:S01]  /*539e0*/  LDL R11, [R1+0xec] ;  /* 0x0000ec00010b7983 */ /* 0x000ea20000100800 */
[----:B---3--:R-:W-:Y:S01]  /*539f0*/  HMMA.16816.F32 R4, R24, R14, R4 ;  /* 0x0000000e1804723c */ /* 0x008fe20000001804 */
[----:B--2---:R0:W-:Y:S01]  /*53a00*/  STL.64 [R1+0x51c8], R10 ;  /* 0x0051c80a01007387 */ /* 0x0041e20000100a00 */
[----:B-1----:R-:W2:Y:S02]  /*53a10*/  LDL.LU R20, [R1+0x7b0] ;  /* 0x0007b00001147983 */ /* 0x002ea40000300800 */
[----:B------:R-:W2:Y:S02]  /*53a20*/  LDL.LU R21, [R1+0x7b4] ;  /* 0x0007b40001157983 */ /* 0x000ea40000300800 */
[----:B------:R-:W3:Y:S01]  /*53a30*/  LDL.LU R22, [R1+0x7b8] ;  /* 0x0007b80001167983 */ /* 0x000ee20000300800 */
[----:B------:R-:W3:Y:S01]  /*53a40*/  LDL.LU R23, [R1+0x7bc] ;  /* 0x0007bc0001177983 */ /* 0x000ee20000300800 */
[----:B------:R-:W-:-:S02]  /*53a50*/  IMAD.MOV.U32 R18, RZ, RZ, R28 ;  /* 0x000000ffff127224 */ /* 0x000fc400078e001c */
[----:B------:R-:W-:Y:S01]  /*53a60*/  IMAD.MOV.U32 R19, RZ, RZ, R29 ;  /* 0x000000ffff137224 */ /* 0x000fe200078e001d */
[----:B---3--:R-:W-:Y:S01]  /*53a70*/  STL.64 [R1+0x51d8], R22 ;  /* 0x0051d81601007387 */ /* 0x008fe20000100a00 */
[----:B--2---:R1:W-:Y:S02]  /*53a80*/  STL.64 [R1+0x51d0], R20 ;  /* 0x0051d01401007387 */ /* 0x0043e40000100a00 */
[----:B0-----:R-:W2:Y:S02]  /*53a90*/  LDL R10, [R1+0xf8] ;  /* 0x0000f800010a7983 */ /* 0x001ea40000100800 */
[----:B------:R-:W2:Y:S01]  /*53aa0*/  LDL R11, [R1+0xfc] ;  /* 0x0000fc00010b7983 */ /* 0x000ea20000100800 */
[----:B-1----:R-:W2:Y:S01]  /*53ab0*/  LDL.LU R20, [R1+0x7c0] ;  /* 0x0007c00001147983 */ /* 0x002ea20000300800 */
[----:B------:R-:W2:Y:S02]  /*53ac0*/  LDL.LU R21, [R1+0x7c4] ;  /* 0x0007c40001157983 */ /* 0x000ea40000300800 */
[----:B------:R-:W2:Y:S02]  /*53ad0*/  LDL.LU R22, [R1+0x7c8] ;  /* 0x0007c80001167983 */ /* 0x000ea40000300800 */
[----:B------:R-:W2:Y:S01]  /*53ae0*/  LDL.LU R23, [R1+0x7cc] ;  /* 0x0007cc0001177983 */ /* 0x000ea20000300800 */
[----:B------:R-:W-:Y:S01]  /*53af0*/  STL.64 [R1+0x7d0], R4 ;  /* 0x0007d00401007387 */ /* 0x000fe20000100a00 */
[----:B------:R0:W-:Y:S03]  /*53b00*/  STL.64 [R1+0x7d8], R6 ;  /* 0x0007d80601007387 */ /* 0x0001e60000100a00 */
[----:B0-----:R-:W3:Y:S01]  /*53b10*/  LDL.LU.64 R6, [R1+0x51e8] ;  /* 0x0051e80001067983 */ /* 0x001ee20000300a00 */
[----:B------:R-:W4:Y:S02]  /*53b20*/  LDL.LU R28, [R1+0x51e4] ;  /* 0x0051e400011c7983 */ /* 0x000f240000300800 */
[----:B------:R-:W2:Y:S02]  /*53b30*/  LDL.LU R29, [R1+0x51e0] ;  /* 0x0051e000011d7983 */ /* 0x000ea40000300800 */
[----:B------:R0:W-:Y:S01]  /*53b40*/  STL.64 [R1+0x5170], R18 ;  /* 0x0051701201007387 */ /* 0x0001e20000100a00 */
[----:B------:R-:W2:Y:S01]  /*53b50*/  LDL.LU R12, [R1+0x3d0] ;  /* 0x0003d000010c7983 */ /* 0x000ea20000300800 */
[----:B------:R-:W-:-:S02]  /*53b60*/  IMAD.MOV.U32 R5, RZ, RZ, R14 ;  /* 0x000000ffff057224 */ /* 0x000fc400078e000e */
[----:B------:R-:W2:Y:S02]  /*53b70*/  LDL.LU R13, [R1+0x3d4] ;  /* 0x0003d400010d7983 */ /* 0x000ea40000300800 */
[----:B------:R-:W-:Y:S01]  /*53b80*/  IMAD.MOV.U32 R4, RZ, RZ, R15 ;  /* 0x000000ffff047224 */ /* 0x000fe200078e000f */
[----:B------:R-:W2:Y:S01]  /*53b90*/  LDL.LU R14, [R1+0x3d8] ;  /* 0x0003d800010e7983 */ /* 0x000ea20000300800 */
[----:B------:R-:W2:Y:S03]  /*53ba0*/  LDL.LU R15, [R1+0x3dc] ;  /* 0x0003dc00010f7983 */ /* 0x000ea60000300800 */
[----:B0-----:R-:W2:Y:S04]  /*53bb0*/  LDL R18, [R1+0x18] ;  /* 0x0000180001127983 */ /* 0x001ea80000100800 */
[----:B------:R-:W2:Y:S04]  /*53bc0*/  LDL R19, [R1+0x1c] ;  /* 0x00001c0001137983 */ /* 0x000ea80000100800 */
[----:B--2---:R-:W-:Y:S01]  /*53bd0*/  STL.64 [R1+0x5190], R18 ;  /* 0x0051901201007387 */ /* 0x004fe20000100a00 */
[----:B------:R-:W-:Y:S02]  /*53be0*/  STL.64 [R1+0x5188], R16 ;  /* 0x0051881001007387 */ /* 0x000fe40000100a00 */
[----:B------:R-:W-:Y:S02]  /*53bf0*/  STL.64 [R1+0x5168], R14 ;  /* 0x0051680e01007387 */ /* 0x000fe40000100a00 */
[----:B------:R0:W-:Y:S02]  /*53c00*/  STL.64 [R1+0x5160], R12 ;  /* 0x0051600c01007387 */ /* 0x0001e40000100a00 */
[----:B0-----:R-:W2:Y:S01]  /*53c10*/  LDL.LU R12, [R1+0x3e0] ;  /* 0x0003e000010c7983 */ /* 0x001ea20000300800 */
[----:B------:R-:W2:Y:S02]  /*53c20*/  LDL.LU R13, [R1+0x3e4] ;  /* 0x0003e400010d7983 */ /* 0x000ea40000300800 */
[----:B------:R-:W2:Y:S02]  /*53c30*/  LDL.LU R14, [R1+0x3e8] ;  /* 0x0003e800010e7983 */ /* 0x000ea40000300800 */
[----:B------:R-:W2:Y:S01]  /*53c40*/  LDL.LU R15, [R1+0x3ec] ;  /* 0x0003ec00010f7983 */ /* 0x000ea20000300800 */
[C---:B------:R-:W-:Y:S01]  /*53c50*/  HMMA.16816.F32 R8, R24.reuse, R10, R20 ;  /* 0x0000000a1808723c */ /* 0x040fe20000001814 */
        /* <DEDUP_REMOVED lines=9> */
[----:B------:R-:W2:Y:S01]  /*53cf0*/  LDL.LU R15, [R1+0x3fc] ;  /* 0x0003fc00010f7983 */ /* 0x000ea20000300800 */
[----:B------:R-:W2:Y:S01]  /*53d00*/  LDL.LU.64 R22, [R1+0x51d8] ;  /* 0x0051d80001167983 */ /* 0x000ea20000300a00 */
[----:B------:R-:W2:Y:S05]  /*53d10*/  LDL.LU.64 R20, [R1+0x51d0] ;  /* 0x0051d00001147983 */ /* 0x000eaa0000300a00 */
[----:B------:R-:W-:Y:S02]  /*53d20*/  STL.64 [R1+0x7c0], R8 ;  /* 0x0007c00801007387 */ /* 0x000fe40000100a00 */
[----:B------:R0:W-:Y:S02]  /*53d30*/  STL.64 [R1+0x7c8], R10 ;  /* 0x0007c80a01007387 */ /* 0x0001e40000100a00 */
[----:B0-----:R-:W2:Y:S02]  /*53d40*/  LDL.LU.64 R10, [R1+0x51c8] ;  /* 0x0051c800010a7983 */ /* 0x001ea40000300a00 */
[C---:B--2---:R-:W-:Y:S02]  /*53d50*/  HMMA.16816.F32 R8, R24.reuse, R10, R20 ;  /* 0x0000000a1808723c */ /* 0x044fe40000001814 */
[----:B------:R-:W3:Y:S01]  /*53d60*/  LDL.LU.64 R22, [R1+0x51c0] ;  /* 0x0051c00001167983 */ /* 0x000ee20000300a00 */
[----:B------:R-:W3:Y:S11]  /*53d70*/  LDL.LU.64 R20, [R1+0x51b8] ;  /* 0x0051b80001147983 */ /* 0x000ef60000300a00 */
[----:B------:R-:W-:Y:S09]  /*53d80*/  @!UPT UIADD3 URZ, URZ, URZ, URZ ;  /* 0x0000003f3f3ff290 */ /* 0x000ff2000fffe03f */
[----:B------:R0:W-:Y:S01]  /*53d90*/  STL.64 [R1+0x7b0], R8 ;  /* 0x0007b00801007387 */ /* 0x0001e20000100a00 */
[----:B------:R-:W-:Y:S03]  /*53da0*/  STL.64 [R1+0x7b8], R10 ;  /* 0x0007b80a01007387 */ /* 0x000fe60000100a00 */
[----:B0-----:R-:W2:Y:S01]  /*53db0*/  LDL.LU.64 R8, [R1+0x51b0] ;  /* 0x0051b00001087983 */ /* 0x001ea20000300a00 */
[----:B---3--:R-:W-:Y:S03]  /*53dc0*/  HMMA.16816.F32 R24, R24, R6, R20 ;  /* 0x000000061818723c */ /* 0x008fe60000001814 */
[----:B------:R-:W3:Y:S01]  /*53dd0*/  LDL.LU.64 R22, [R1+0x51a8] ;  /* 0x0051a80001167983 */ /* 0x000ee20000300a00 */
[----:B------:R-:W3:Y:S02]  /*53de0*/  LDL.LU.64 R20, [R1+0x51a0] ;  /* 0x0051a00001147983 */ /* 0x000ee40000300a00 */
[----:B------:R-:W-:Y:S02]  /*53df0*/  STL.64 [R1+0x5098], R6 ;  /* 0x0050980601007387 */ /* 0x000fe40000100a00 */
[----:B------:R0:W-:Y:S11]  /*53e00*/  STL.64 [R1+0x50f0], R4 ;  /* 0x0050f00401007387 */ /* 0x0001f60000100a00 */
[----:B------:R-:W-:Y:S04]  /*53e10*/  @!UPT UIADD3 URZ, URZ, URZ, URZ ;  /* 0x0000003f3f3ff290 */ /* 0x000fe8000fffe03f */
[----:B------:R-:W-:Y:S01]  /*53e20*/  STL.64 [R1+0x490], R24 ;  /* 0x0004901801007387 */ /* 0x000fe20000100a00 */
[----:B------:R-:W-:Y:S02]  /*53e30*/  STL.64 [R1+0x498], R26 ;  /* 0x0004981a01007387 */ /* 0x000fe40000100a00 */
[----:B0-----:R-:W2:Y:S02]  /*53e40*/  LDL.LU R4, [R1+0x6f0] ;  /* 0x0006f00001047983 */ /* 0x001ea40000300800 */
[----:B------:R-:W2:Y:S01]  /*53e50*/  LDL.LU R5, [R1+0x6f4] ;  /* 0x0006f40001057983 */ /* 0x000ea20000300800 */
[----:B------:R-:W2:Y:S01]  /*53e60*/  LDL.LU R6, [R1+0x6f8] ;  /* 0x0006f80001067983 */ /* 0x000ea20000300800 */
[----:B------:R-:W2:Y:S03]  /*53e70*/  LDL.LU R7, [R1+0x6fc] ;  /* 0x0006fc0001077983 */ /* 0x000ea60000300800 */
[----:B--2---:R0:W-:Y:S01]  /*53e80*/  STL.64 [R1+0x5100], R6 ;  /* 0x0051000601007387 */ /* 0x0041e20000100a00 */
[----:B------:R-:W-:Y:S02]  /*53e90*/  STL.64 [R1+0x50f8], R4 ;  /* 0x0050f80401007387 */ /* 0x000fe40000100a00 */
[----:B0-----:R-:W-:-:S02]  /*53ea0*/  IMAD.MOV.U32 R7, RZ, RZ, R8 ;  /* 0x000000ffff077224 */ /* 0x001fc400078e0008 */
[----:B------:R-:W-:Y:S01]  /*53eb0*/  IMAD.MOV.U32 R6, RZ, RZ, R9 ;  /* 0x000000ffff067224 */ /* 0x000fe200078e0009 */
        /* <DEDUP_REMOVED lines=8> */
[----:B------:R0:W-:Y:S04]  /*53f40*/  STL.64 [R1+0x5110], R6 ;  /* 0x0051100601007387 */ /* 0x0001e80000100a00 */
[----:B0-----:R-:W2:Y:S01]  /*53f50*/  LDL R6, [R1+0x158] ;  /* 0x0001580001067983 */ /* 0x001ea20000100800 */
[----:B------:R-:W-:-:S02]  /*53f60*/  IMAD.MOV.U32 R7, RZ, RZ, R2 ;  /* 0x000000ffff077224 */ /* 0x000fc400078e0002 */
[----:B------:R-:W3:Y:S03]  /*53f70*/  LDL.LU R2, [R1+0x5198] ;  /* 0x0051980001027983 */ /* 0x000ee60000300800 */
[----:B--2---:R0:W-:Y:S02]  /*53f80*/  STL.64 [R1+0x5128], R6 ;  /* 0x0051280601007387 */ /* 0x0041e40000100a00 */
[----:B0-----:R-:W-:Y:S02]  /*53f90*/  IMAD.MOV.U32 R6, RZ, RZ, R29 ;  /* 0x000000ffff067224 */ /* 0x001fe400078e001d */
[----:B----4-:R-:W-:-:S07]  /*53fa0*/  IMAD.MOV.U32 R7, RZ, RZ, R28 ;  /* 0x000000ffff077224 */ /* 0x010fce00078e001c */
[C---:B---3--:R-:W-:Y:S01]  /*53fb0*/  HMMA.16816.F32 R4, R20.reuse, R6, R16 ;  /* 0x000000061404723c */ /* 0x048fe20000001810 */
[----:B------:R-:W2:Y:S01]  /*53fc0*/  LDL.LU.64 R18, [R1+0x5190] ;  /* 0x0051900001127983 */ /* 0x000ea20000300a00 */
[----:B------:R-:W3:Y:S11]  /*53fd0*/  LDL.LU.64 R16, [R1+0x5188] ;  /* 0x0051880001107983 */ /* 0x000ef60000300a00 */
[----:B------:R-:W-:Y:S10]  /*53fe0*/  @!UPT UIADD3 URZ, URZ, URZ, URZ ;  /* 0x0000003f3f3ff290 */ /* 0x000ff4000fffe03f */
[----:B------:R-:W-:Y:S01]  /*53ff0*/  STL.64 [R1+0x400], R4 ;  /* 0x0004000401007387 */ /* 0x000fe20000100a00 */
[----:B------:R3:W-:Y:S02]  /*54000*/  STL.64 [R1+0x408], R6 ;  /* 0x0004080601007387 */ /* 0x0007e40000100a00 */
[----:B---3--:R-:W-:Y:S02]  /*54010*/  IMAD.MOV.U32 R6, RZ, RZ, R17 ;  /* 0x000000ffff067224 */ /* 0x008fe400078e0011 */
[----:B------:R-:W-:Y:S02]  /*54020*/  IMAD.MOV.U32 R7, RZ, RZ, R16 ;  /* 0x000000ffff077224 */ /* 0x000fe400078e0010 */
        /* <DEDUP_REMOVED lines=19> */
[----:B0-----:R-:W2:Y:S01]  /*54160*/  LDL.LU.64 R14, [R1+0x5150] ;  /* 0x00515000010e7983 */ /* 0x001ea20000300a00 */
[----:B------:R-:W3:Y:S02]  /*54170*/  LDL.LU.64 R12, [R1+0x5148] ;  /* 0x00514800010c7983 */ /* 0x000ee40000300a00 */
[----:B------:R0:W-:Y:S02]  /*54180*/  STL.64 [R1+0x5070], R18 ;  /* 0x0050701201007387 */ /* 0x0001e40000100a00 */
[----:B0-----:R-:W4:Y:S04]  /*54190*/  LDL.64 R18, [R1+0x128] ;  /* 0x0001280001127983 */ /* 0x001f280000100a00 */
[----:B----4-:R0:W-:Y:S01]  /*541a0*/  STL.64 [R1+0x5108], R18 ;  /* 0x0051081201007387 */ /* 0x0101e20000100a00 */
[----:B------:R-:W4:Y:S02]  /*541b0*/  LDL.LU R16, [R1+0x700] ;  /* 0x0007000001107983 */ /* 0x000f240000300800 */
[----:B------:R-:W4:Y:S01]  /*541c0*/  LDL.LU R17, [R1+0x704] ;  /* 0x0007040001117983 */ /* 0x000f220000300800 */
[----:B0-----:R-:W3:Y:S01]  /*541d0*/  LDL.LU R18, [R1+0x708] ;  /* 0x0007080001127983 */ /* 0x001ee20000300800 */
[----:B------:R-:W3:Y:S01]  /*541e0*/  LDL.LU R19, [R1+0x70c] ;  /* 0x00070c0001137983 */ /* 0x000ee20000300800 */
[C---:B--2---:R-:W-:Y:S02]  /*541f0*/  HMMA.16816.F32 R8, R20.reuse, R14, R8 ;  /* 0x0000000e1408723c */ /* 0x044fe40000001808 */
        /* <DEDUP_REMOVED lines=12> */
[----:B------:R-:W-:Y:S01]  /*542c0*/  STL.64 [R1+0x3c0], R8 ;  /* 0x0003c00801007387 */ /* 0x000fe20000100a00 */
[----:B------:R0:W-:Y:S03]  /*542d0*/  STL.64 [R1+0x3c8], R10 ;  /* 0x0003c80a01007387 */ /* 0x0001e60000100a00 */
[----:B0-----:R-:W3:Y:S02]  /*542e0*/  LDL.LU.64 R10, [R1+0x5140] ;  /* 0x00514000010a7983 */ /* 0x001ee40000300a00 */
[C---:B---3--:R-:W-:Y:S02]  /*542f0*/  HMMA.16816.F32 R24, R20.reuse, R10, R24 ;  /* 0x0000000a1418723c */ /* 0x048fe40000001818 */
[----:B------:R0:W-:Y:S01]  /*54300*/  STL.64 [R1+0x50b8], R10 ;  /* 0x0050b80a01007387 */ /* 0x0001e20000100a00 */
[----:B------:R-:W3:Y:S11]  /*54310*/  LDL.LU R8, [R1+0x6e0] ;  /* 0x0006e00001087983 */ /* 0x000ef60000300800 */
[----:B------:R-:W-:Y:S09]  /*54320*/  @!UPT UIADD3 URZ, URZ, URZ, URZ ;  /* 0x0000003f3f3ff290 */ /* 0x000ff2000fffe03f */
[----:B------:R-:W-:Y:S01]  /*54330*/  STL.64 [R1+0x3b0], R24 ;  /* 0x0003b01801007387 */ /* 0x000fe20000100a00 */
[----:B------:R-:W-:Y:S02]  /*54340*/  STL.64 [R1+0x3b8], R26 ;  /* 0x0003b81a01007387 */ /* 0x000fe40000100a00 */
[----:B------:R-:W1:Y:S01]  /*54350*/  LDSM.16.MT88.4 R24, [R2+0x6180] ;  /* 0x006180000218783b */ /* 0x000e620000004200 */
[C---:B--2---:R-:W-:Y:S01]  /*54360*/  HMMA.16816.F32 R4, R20.reuse, R6, R16 ;  /* 0x000000061404723c */ /* 0x044fe20000001810 */
[----:B------:R-:W3:Y:S02]  /*54370*/  LDL.LU R9, [R1+0x6e4] ;  /* 0x0006e40001097983 */ /* 0x000ee40000300800 */
[----:B0-----:R-:W3:Y:S02]  /*54380*/  LDL.LU R10, [R1+0x6e8] ;  /* 0x0006e800010a7983 */ /* 0x001ee40000300800 */
[----:B------:R-:W3:Y:S01]  /*54390*/  LDL.LU R11, [R1+0x6ec] ;  /* 0x0006ec00010b7983 */ /* 0x000ee20000300800 */
[----:B-1----:R-:W-:Y:S01]  /*543a0*/  STL [R1+0x4f54], R26 ;  /* 0x004f541a01007387 */ /* 0x002fe20000100800 */
[----:B------:R-:W-:Y:S02]  /*543b0*/  STL [R1+0x4f50], R27 ;  /* 0x004f501b01007387 */ /* 0x000fe40000100800 */
[----:B------:R-:W-:Y:S02]  /*543c0*/  STL.64 [R1+0x5048], R24 ;  /* 0x0050481801007387 */ /* 0x000fe40000100a00 */
[----:B------:R-:W-:Y:S01]  /*543d0*/  STL [R1+0x4b88], R2 ;  /* 0x004b880201007387 */ /* 0x000fe20000100800 */
[----:B------:R-:W2:Y:S01]  /*543e0*/  LDL.LU.64 R18, [R1+0x5138] ;  /* 0x0051380001127983 */ /* 0x000ea20000300a00 */
[----:B------:R-:W2:Y:S10]  /*543f0*/  LDL.LU.64 R16, [R1+0x5130] ;  /* 0x0051300001107983 */ /* 0x000eb40000300a00 */
[----:B------:R-:W-:Y:S02]  /*54400*/  STL.64 [R1+0x720], R4 ;  /* 0x0007200401007387 */ /* 0x000fe40000100a00 */
[----:B------:R0:W-:Y:S02]  /*54410*/  STL.64 [R1+0x728], R6 ;  /* 0x0007280601007387 */ /* 0x0001e40000100a00 */
        /* <DEDUP_REMOVED lines=9> */
[----:B------:R-:W3:Y:S11]  /*544b0*/  LDL.LU.64 R18, [R1+0x5108] ;  /* 0x0051080001127983 */ /* 0x000ef60000300a00 */
[----:B------:R-:W-:Y:S10]  /*544c0*/  @!UPT UIADD3 URZ, URZ, URZ, URZ ;  /* 0x0000003f3f3ff290 */ /* 0x000ff4000fffe03f */
[----:B------:R-:W-:Y:S01]  /*544d0*/  STL.64 [R1+0x700], R4 ;  /* 0x0007000401007387 */ /* 0x000fe20000100a00 */
[----:B------:R0:W-:Y:S03]  /*544e0*/  STL.64 [R1+0x708], R6 ;  /* 0x0007080601007387 */ /* 0x0001e60000100a00 */
[----:B0-----:R-:W2:Y:S01]  /*544f0*/  LDL.LU.64 R6, [R1+0x5100] ;  /* 0x0051000001067983 */ /* 0x001ea20000300a00 */
[----:B------:R-:W2:Y:S02]  /*54500*/  LDL.LU.64 R4, [R1+0x50f8] ;  /* 0x0050f80001047983 */ /* 0x000ea40000300a00 */
[----:B------:R-:W-:Y:S02]  /*54510*/  IMAD.MOV.U32 R26, RZ, RZ, R13 ;  /* 0x000000ffff1a7224 */ /* 0x000fe400078e000d */
[----:B------:R-:W-:Y:S01]  /*54520*/  IMAD.MOV.U32 R27, RZ, RZ, R12 ;  /* 0x000000ffff1b7224 */ /* 0x000fe200078e000c */
[C---:B---3--:R-:W-:Y:S08]  /*54530*/  HMMA.16816.F32 R8, R20.reuse, R18, R8 ;  /* 0x000000121408723c */ /* 0x048ff00000001808 */
[----:B--2---:R-:W-:Y:S01]  /*54540*/  HMMA.16816.F32 R24, R20, R26, R4 ;  /* 0x0000001a1418723c */ /* 0x004fe20000001804 */
[----:B------:R-:W2:Y:S11]  /*54550*/  LDL.LU.64 R4, [R1+0x50f0] ;  /* 0x0050f00001047983 */ /* 0x000eb60000300a00 */
[----:B------:R-:W-:Y:S11]  /*54560*/  @!UPT UIADD3 URZ, URZ, URZ, URZ ;  /* 0x0000003f3f3ff290 */ /* 0x000ff6000fffe03f */
[----:B------:R-:W-:Y:S01]  /*54570*/  STL.64 [R1+0x6f0], R24 ;  /* 0x0006f01801007387 */ /* 0x000fe20000100a00 */
[----:B------:R-:W-:Y:S02]  /*54580*/  STL.64 [R1+0x6f8], R26 ;  /* 0x0006f81a01007387 */ /* 0x000fe40000100a00 */
[----:B------:R0:W-:Y:S02]  /*54590*/  STL.64 [R1+0x6e0], R8 ;  /* 0x0006e00801007387 */ /* 0x0001e40000100a00 */
[----:B------:R1:W-:Y:S01]  /*545a0*/  STL.64 [R1+0x6e8], R10 ;  /* 0x0006e80a01007387 */ /* 0x0003e20000100a00 */
[----:B0-----:R-:W3:Y:S01]  /*545b0*/  LDL.LU R8, [R1+0x6b0] ;  /* 0x0006b00001087983 */ /* 0x001ee20000300800 */
[----:B------:R-:W3:Y:S02]  /*545c0*/  LDL.LU R9, [R1+0x6b4] ;  /* 0x0006b40001097983 */ /* 0x000ee40000300800 */
[----:B-1----:R-:W4:Y:S02]  /*545d0*/  LDL.LU R10, [R1+0x6b8] ;  /* 0x0006b800010a7983 */ /* 0x002f240000300800 */
[----:B------:R-:W4:Y:S02]  /*545e0*/  LDL.LU R11, [R1+0x6bc] ;  /* 0x0006bc00010b7983 */ /* 0x000f240000300800 */
[----:B------:R-:W-:-:S02]  /*545f0*/  IMAD.MOV.U32 R13, RZ, RZ, R18 ;  /* 0x000000ffff0d7224 */ /* 0x000fc400078e0012 */
[----:B------:R-:W-:Y:S01]  /*54600*/  IMAD.MOV.U32 R12, RZ, RZ, R19 ;  /* 0x000000ffff0c7224 */ /* 0x000fe200078e0013 */
[----:B----4-:R2:W-:Y:S01]  /*54610*/  STL.64 [R1+0x50c8], R10 ;  /* 0x0050c80a01007387 */ /* 0x0105e20000100a00 */
[----:B---3--:R-:W-:Y:S02]  /*54620*/  STL.64 [R1+0x50c0], R8 ;  /* 0x0050c00801007387 */ /* 0x008fe40000100a00 */
[----:B--2---:R-:W-:Y:S02]  /*54630*/  IMAD.MOV.U32 R10, RZ, RZ, R5 ;  /* 0x000000ffff0a7224 */ /* 0x004fe400078e0005 */
[----:B------:R-:W-:-:S05]  /*54640*/  IMAD.MOV.U32 R11, RZ, RZ, R4 ;  /* 0x000000ffff0b7224 */ /* 0x000fca00078e0004 */
[----:B------:R-:W-:Y:S01]  /*54650*/  STL.64 [R1+0x50d8], R10 ;  /* 0x0050d80a01007387 */ /* 0x000fe20000100a00 */
[----:B------:R-:W2:Y:S02]  /*54660*/  LDL.LU R24, [R1+0x360] ;  /* 0x0003600001187983 */ /* 0x000ea40000300800 */
[----:B------:R-:W2:Y:S02]  /*54670*/  LDL.LU R25, [R1+0x364] ;  /* 0x0003640001197983 */ /* 0x000ea40000300800 */
[----:B------:R-:W3:Y:S01]  /*54680*/  LDL.LU R26, [R1+0x368] ;  /* 0x00036800011a7983 */ /* 0x000ee20000300800 */
[----:B------:R-:W3:Y:S01]  /*54690*/  LDL.LU R27, [R1+0x36c] ;  /* 0x00036c00011b7983 */ /* 0x000ee20000300800 */
[----:B------:R-:W4:Y:S02]  /*546a0*/  LDL.LU R16, [R1+0x380] ;  /* 0x0003800001107983 */ /* 0x000f240000300800 */
[----:B------:R-:W4:Y:S02]  /*546b0*/  LDL.LU R17, [R1+0x384] ;  /* 0x0003840001117983 */ /* 0x000f240000300800 */
[----:B------:R-:W2:Y:S01]  /*546c0*/  LDL.LU R18, [R1+0x388] ;  /* 0x0003880001127983 */ /* 0x000ea20000300800 */
[----:B------:R-:W2:Y:S01]  /*546d0*/  LDL.LU R19, [R1+0x38c] ;  /* 0x00038c0001137983 */ /* 0x000ea20000300800 */
[----:B------:R-:W2:Y:S03]  /*546e0*/  LDL.64 R6, [R1+0xe8] ;  /* 0x0000e80001067983 */ /* 0x000ea60000100a00 */
        /* <DEDUP_REMOVED lines=26> */
[----:B------:R-:W2:Y:S01]  /*54890*/  LDL.LU R19, [R1+0x6ac] ;  /* 0x0006ac0001137983 */ /* 0x000ea20000300800 */
[----:B---3--:R0:W-:Y:S01]  /*548a0*/  STL.64 [R1+0x5058], R26 ;  /* 0x0050581a01007387 */ /* 0x0081e20000100a00 */
[----:B------:R-:W-:Y:S03]  /*548b0*/  STL.64 [R1+0x5050], R24 ;  /* 0x0050501801007387 */ /* 0x000fe60000100a00 */
[----:B0-----:R-:W3:Y:S01]  /*548c0*/  LDL.64 R26, [R1+0x18] ;  /* 0x00001800011a7983 */ /* 0x001ee20000100a00 */
[C---:B------:R-:W-:Y:S03]  /*548d0*/  HMMA.16816.F32 R8, R20.reuse, R10, R4 ;  /* 0x0000000a1408723c */ /* 0x040fe60000001804 */
[----:B---3--:R0:W-:Y:S04]  /*548e0*/  STL.64 [R1+0x5068], R26 ;  /* 0x0050681a01007387 */ /* 0x0081e80000100a00 */
[----:B0-----:R-:W3:Y:S01]  /*548f0*/  LDL.64 R26, [R1+0x28] ;  /* 0x00002800011a7983 */ /* 0x001ee20000100a00 */
[----:B------:R-:W-:Y:S02]  /*54900*/  STL [R1+0x5024], R13 ;  /* 0x0050240d01007387 */ /* 0x000fe40000100800 */
[----:B------:R-:W4:Y:S02]  /*54910*/  LDL.LU.64 R6, [R1+0x50e8] ;  /* 0x0050e80001067983 */ /* 0x000f240000300a00 */
[----:B------:R-:W4:Y:S11]  /*54920*/  LDL.LU.64 R4, [R1+0x50e0] ;  /* 0x0050e00001047983 */ /* 0x000f360000300a00 */
        /* <DEDUP_REMOVED lines=15> */
[----:B0-----:R-:W4:Y:S01]  /*54a20*/  LDL.LU.64 R10, [R1+0x50b8] ;  /* 0x0050b800010a7983 */ /* 0x001f220000300a00 */
[----:B------:R-:W-:Y:S02]  /*54a30*/  IMAD.MOV.U32 R8, RZ, RZ, R6 ;  /* 0x000000ffff087224 */ /* 0x000fe400078e0006 */
[----:B------:R-:W-:Y:S02]  /*54a40*/  IMAD.MOV.U32 R9, RZ, RZ, R7 ;  /* 0x000000ffff097224 */ /* 0x000fe400078e0007 */
[----:B------:R-:W2:Y:S04]  /*54a50*/  LDL.LU.64 R6, [R1+0x50b0] ;  /* 0x0050b00001067983 */ /* 0x000ea80000300a00 */
[----:B----4-:R-:W-:Y:S01]  /*54a60*/  STL.64 [R1+0x5030], R10 ;  /* 0x0050300a01007387 */ /* 0x010fe20000100a00 */
[----:B------:R0:W-:Y:S03]  /*54a70*/  STL.64 [R1+0x5028], R8 ;  /* 0x0050280801007387 */ /* 0x0001e60000100a00 */
[----:B0-----:R-:W4:Y:S01]  /*54a80*/  LDL.LU R8, [R1+0x350] ;  /* 0x0003500001087983 */ /* 0x001f220000300800 */
[----:B------:R-:W4:Y:S02]  /*54a90*/  LDL.LU R9, [R1+0x354] ;  /* 0x0003540001097983 */ /* 0x000f240000300800 */
[----:B------:R-:W3:Y:S02]  /*54aa0*/  LDL.LU R10, [R1+0x358] ;  /* 0x00035800010a7983 */ /* 0x000ee40000300800 */
[----:B------:R-:W3:Y:S01]  /*54ab0*/  LDL.LU R11, [R1+0x35c] ;  /* 0x00035c00010b7983 */ /* 0x000ee20000300800 */
[----:B--2---:R-:W-:Y:S01]  /*54ac0*/  HMMA.16816.F32 R16, R20, R6, R16 ;  /* 0x000000061410723c */ /* 0x004fe20000001810 */
[----:B---3--:R0:W-:Y:S01]  /*54ad0*/  STL.64 [R1+0x5040], R10 ;  /* 0x0050400a01007387 */ /* 0x0081e20000100a00 */
[----:B----4-:R1:W-:Y:S03]  /*54ae0*/  STL.64 [R1+0x5038], R8 ;  /* 0x0050380801007387 */ /* 0x0103e60000100a00 */
[----:B0-----:R-:W2:Y:S01]  /*54af0*/  LDL.64 R10, [R1+0x8] ;  /* 0x00000800010a7983 */ /* 0x001ea20000100a00 */
[----:B------:R-:W-:-:S02]  /*54b00*/  IMAD.MOV.U32 R13, RZ, RZ, R6 ;  /* 0x000000ffff0d7224 */ /* 0x000fc400078e0006 */
[----:B------:R-:W-:Y:S01]  /*54b10*/  IMAD.MOV.U32 R3, RZ, RZ, R7 ;  /* 0x000000ffff037224 */ /* 0x000fe200078e0007 */
[----:B--2---:R0:W-:Y:S01]  /*54b20*/  STL.64 [R1+0x5060], R10 ;  /* 0x0050600a01007387 */ /* 0x0041e20000100a00 */
[----:B-1----:R-:W2:Y:S02]  /*54b30*/  LDL.LU R8, [R1+0x370] ;  /* 0x0003700001087983 */ /* 0x002ea40000300800 */
[----:B------:R-:W2:Y:S01]  /*54b40*/  LDL.LU R9, [R1+0x374] ;  /* 0x0003740001097983 */ /* 0x000ea20000300800 */
[----:B0-----:R-:W2:Y:S01]  /*54b50*/  LDL.LU R10, [R1+0x378] ;  /* 0x00037800010a7983 */ /* 0x001ea20000300800 */
[----:B------:R-:W2:Y:S09]  /*54b60*/  LDL.LU R11, [R1+0x37c] ;  /* 0x00037c00010b7983 */ /* 0x000eb20000300800 */
[----:B------:R-:W-:Y:S02]  /*54b70*/  STL.64 [R1+0x6a0], R16 ;  /* 0x0006a01001007387 */ /* 0x000fe40000100a00 */
[----:B------:R0:W-:Y:S02]  /*54b80*/  STL.64 [R1+0x6a8], R18 ;  /* 0x0006a81201007387 */ /* 0x0001e40000100a00 */
[----:B0-----:R-:W3:Y:S01]  /*54b90*/  LDL.LU.64 R18, [R1+0x50a8] ;  /* 0x0050a80001127983 */ /* 0x001ee20000300a00 */
[----:B------:R-:W3:Y:S02]  /*54ba0*/  LDL.LU.64 R16, [R1+0x50a0] ;  /* 0x0050a00001107983 */ /* 0x000ee40000300a00 */
[----:B------:R-:W3:Y:S02]  /*54bb0*/  LDL.LU.64 R6, [R1+0x5098] ;  /* 0x0050980001067983 */ /* 0x000ee40000300a00 */
[----:B---3--:R-:W-:Y:S01]  /*54bc0*/  HMMA.16816.F32 R20, R20, R6, R16 ;  /* 0x000000061414723c */ /* 0x008fe20000001810 */
[----:B------:R-:W3:Y:S01]  /*54bd0*/  LDL.LU.64 R18, [R1+0x5090] ;  /* 0x0050900001127983 */ /* 0x000ee20000300a00 */
[----:B------:R-:W3:Y:S02]  /*54be0*/  LDL.LU.64 R16, [R1+0x5088] ;  /* 0x0050880001107983 */ /* 0x000ee40000300a00 */
[----:B------:R-:W-:-:S02]  /*54bf0*/  IMAD.MOV.U32 R2, RZ, RZ, R6 ;  /* 0x000000ffff027224 */ /* 0x000fc400078e0006 */
[----:B------:R-:W-:Y:S11]  /*54c00*/  IMAD.MOV.U32 R0, RZ, RZ, R7 ;  /* 0x000000ffff007224 */ /* 0x000ff600078e0007 */
[----:B------:R-:W-:Y:S06]  /*54c10*/  @!UPT UIADD3 URZ, URZ, URZ, URZ ;  /* 0x0000003f3f3ff290 */ /* 0x000fec000fffe03f */
[----:B------:R0:W-:Y:S01]  /*54c20*/  STL.64 [R1+0x3a0], R20 ;  /* 0x0003a01401007387 */ /* 0x0001e20000100a00 */
[----:B------:R1:W-:Y:S02]  /*54c30*/  STL.64 [R1+0x3a8], R22 ;  /* 0x0003a81601007387 */ /* 0x0003e40000100a00 */
[----:B------:R-:W3:Y:S02]  /*54c40*/  LDL.LU.64 R6, [R1+0x5080] ;  /* 0x0050800001067983 */ /* 0x000ee40000300a00 */
[----:B------:R-:W3:Y:S01]  /*54c50*/  LDL.LU.64 R4, [R1+0x5078] ;  /* 0x0050780001047983 */ /* 0x000ee20000300a00 */
[----:B0-----:R-:W4:Y:S01]  /*54c60*/  LDL.LU R20, [R1+0x330] ;  /* 0x0003300001147983 */ /* 0x001f220000300800 */
[----:B------:R-:W4:Y:S02]  /*54c70*/  LDL.LU R21, [R1+0x334] ;  /* 0x0003340001157983 */ /* 0x000f240000300800 */
[----:B-1----:R-:W4:Y:S02]  /*54c80*/  LDL.LU R22, [R1+0x338] ;  /* 0x0003380001167983 */ /* 0x002f240000300800 */
[----:B------:R-:W4:Y:S01]  /*54c90*/  LDL.LU R23, [R1+0x33c] ;  /* 0x00033c0001177983 */ /* 0x000f220000300800 */
        /* <DEDUP_REMOVED lines=28> */
[----:B------:R-:W-:Y:S01]  /*54e60*/  STL.64 [R1+0x4f60], R26 ;  /* 0x004f601a01007387 */ /* 0x000fe20000100a00 */
[----:B--2---:R0:W-:Y:S04]  /*54e70*/  STL.64 [R1+0x4f58], R24 ;  /* 0x004f581801007387 */ /* 0x0041e80000100a00 */
[----:B0-----:R-:W2:Y:S01]  /*54e80*/  LDL.LU R24, [R1+0x340] ;  /* 0x0003400001187983 */ /* 0x001ea20000300800 */
[----:B------:R-:W2:Y:S02]  /*54e90*/  LDL.LU R25, [R1+0x344] ;  /* 0x0003440001197983 */ /* 0x000ea40000300800 */
[----:B------:R-:W2:Y:S02]  /*54ea0*/  LDL.LU R26, [R1+0x348] ;  /* 0x00034800011a7983 */ /* 0x000ea40000300800 */
[----:B------:R-:W2:Y:S01]  /*54eb0*/  LDL.LU R27, [R1+0x34c] ;  /* 0x00034c00011b7983 */ /* 0x000ea20000300800 */
[C---:B---3--:R-:W-:Y:S11]  /*54ec0*/  HMMA.16816.F32 R8, R4.reuse, R18, R8 ;  /* 0x000000120408723c */ /* 0x048ff60000001808 */
[----:B------:R-:W-:Y:S11]  /*54ed0*/  @!UPT UIADD3 URZ, URZ, URZ, URZ ;  /* 0x0000003f3f3ff290 */ /* 0x000ff6000fffe03f */
[----:B------:R-:W-:Y:S01]  /*54ee0*/  @!UPT UIADD3 URZ, URZ, URZ, URZ ;  /* 0x0000003f3f3ff290 */ /* 0x000fe2000fffe03f */
[----:B------:R-:W-:Y:S01]  /*54ef0*/  STL.64 [R1+0x350], R8 ;  /* 0x0003500801007387 */ /* 0x000fe20000100a00 */
[----:B------:R0:W-:Y:S03]  /*54f00*/  STL.64 [R1+0x358], R10 ;  /* 0x0003580a01007387 */ /* 0x0001e60000100a00 */
[----:B0-----:R-:W4:Y:S01]  /*54f10*/  LDL.LU.64 R10, [R1+0x5030] ;  /* 0x00503000010a7983 */ /* 0x001f220000300a00 */
[----:B------:R-:W3:Y:S02]  /*54f20*/  LDL.LU.64 R8, [R1+0x5028] ;  /* 0x0050280001087983 */ /* 0x000ee40000300a00 */
[----:B------:R-:W-:Y:S02]  /*54f30*/  STL.64 [R1+0x4f08], R18 ;  /* 0x004f081201007387 */ /* 0x000fe40000100a00 */
[----:B------:R2:W-:Y:S02]  /*54f40*/  STL.64 [R1+0x4fa0], R16 ;  /* 0x004fa01001007387 */ /* 0x0005e40000100a00 */
[C---:B--2---:R-:W-:Y:S01]  /*54f50*/  HMMA.16816.F32 R16, R4.reuse, R14, R24 ;  /* 0x0000000e0410723c */ /* 0x044fe20000001818 */
[----:B------:R-:W2:Y:S11]  /*54f60*/  LDL.LU R24, [R1+0x320] ;  /* 0x0003200001187983 */ /* 0x000eb60000300800 */
[----:B------:R-:W-:Y:S11]  /*54f70*/  @!UPT UIADD3 URZ, URZ, URZ, URZ ;  /* 0x0000003f3f3ff290 */ /* 0x000ff6000fffe03f */
[----:B------:R-:W-:Y:S01]  /*54f80*/  STL.64 [R1+0x340], R16 ;  /* 0x0003401001007387 */ /* 0x000fe20000100a00 */
[----:B------:R4:W-:Y:S02]  /*54f90*/  STL.64 [R1+0x348], R18 ;  /* 0x0003481201007387 */ /* 0x0009e40000100a00 */
[----:B------:R-:W2:Y:S02]  /*54fa0*/  LDL.LU R25, [R1+0x324] ;  /* 0x0003240001197983 */ /* 0x000ea40000300800 */
[----:B------:R-:W2:Y:S01]  /*54fb0*/  LDL.LU R26, [R1+0x328] ;  /* 0x00032800011a7983 */ /* 0x000ea20000300800 */
[----:B------:R-:W2:Y:S01]  /*54fc0*/  LDL.LU R27, [R1+0x32c] ;  /* 0x00032c00011b7983 */ /* 0x000ea20000300800 */
[----:B----4-:R-:W-:Y:S03]  /*54fd0*/  HMMA.16816.F32 R16, R4, R10, R20 ;  /* 0x0000000a0410723c */ /* 0x010fe60000001814 */
[----:B--2---:R0:W-:Y:S01]  /*54fe0*/  STL.64 [R1+0x4f70], R26 ;  /* 0x004f701a01007387 */ /* 0x0041e20000100a00 */
[----:B------:R-:W-:Y:S02]  /*54ff0*/  STL.64 [R1+0x4f68], R24 ;  /* 0x004f681801007387 */ /* 0x000fe40000100a00 */
[----:B0-----:R-:W-:-:S02]  /*55000*/  IMAD.MOV.U32 R26, RZ, RZ, R13 ;  /* 0x000000ffff1a7224 */ /* 0x001fc400078e000d */
[----:B------:R-:W-:Y:S01]  /*55010*/  IMAD.MOV.U32 R27, RZ, RZ, R3 ;  /* 0x000000ffff1b7224 */ /* 0x000fe200078e0003 */
[----:B------:R-:W2:Y:S01]  /*55020*/  LDL.LU R13, [R1+0x5024] ;  /* 0x00502400010d7983 */ /* 0x000ea20000300800 */
[----:B------:R-:W4:Y:S03]  /*55030*/  LDL.LU R3, [R1+0x5020] ;  /* 0x0050200001037983 */ /* 0x000f260000300800 */
[----:B------:R3:W-:Y:S01]  /*55040*/  STL.64 [R1+0x4f80], R26 ;  /* 0x004f801a01007387 */ /* 0x0007e20000100a00 */
[----:B------:R-:W-:Y:S02]  /*55050*/  STL.64 [R1+0x4f00], R14 ;  /* 0x004f000e01007387 */ /* 0x000fe40000100a00 */
[----:B---3--:R-:W-:Y:S02]  /*55060*/  IMAD.MOV.U32 R26, RZ, RZ, R8 ;  /* 0x000000ffff1a7224 */ /* 0x008fe400078e0008 */
[----:B------:R-:W3:Y:S05]  /*55070*/  LDL.LU R8, [R1+0x501c] ;  /* 0x00501c0001087983 */ /* 0x000eea0000300800 */
[----:B------:R0:W-:Y:S02]  /*55080*/  STL.64 [R1+0x330], R16 ;  /* 0x0003301001007387 */ /* 0x0001e40000100a00 */
[----:B------:R1:W-:Y:S02]  /*55090*/  STL.64 [R1+0x338], R18 ;  /* 0x0003381201007387 */ /* 0x0003e40000100a00 */
[----:B------:R-:W-:-:S02]  /*550a0*/  IMAD.MOV.U32 R27, RZ, RZ, R9 ;  /* 0x000000ffff1b7224 */ /* 0x000fc400078e0009 */
[----:B------:R-:W3:Y:S04]  /*550b0*/  LDL.LU R9, [R1+0x5018] ;  /* 0x0050180001097983 */ /* 0x000ee80000300800 */
[----:B0-----:R-:W2:Y:S01]  /*550c0*/  LDL.LU R16, [R1+0x540] ;  /* 0x0005400001107983 */ /* 0x001ea20000300800 */
[----:B------:R-:W2:Y:S02]  /*550d0*/  LDL.LU R17, [R1+0x544] ;  /* 0x0005440001117983 */ /* 0x000ea40000300800 */
[----:B-1----:R-:W2:Y:S02]  /*550e0*/  LDL.LU R18, [R1+0x548] ;  /* 0x0005480001127983 */ /* 0x002ea40000300800 */
[----:B------:R-:W2:Y:S01]  /*550f0*/  LDL.LU R19, [R1+0x54c] ;  /* 0x00054c0001137983 */ /* 0x000ea20000300800 */
[----:B----4-:R-:W0:Y:S04]  /*55100*/  LDSM.16.MT88.4 R20, [R3+0x6000] ;  /* 0x006000000314783b */ /* 0x010e280000004200 */
[----:B--2---:R1:W-:Y:S01]  /*55110*/  STL.64 [R1+0x4fb0], R18 ;  /* 0x004fb01201007387 */ /* 0x0043e20000100a00 */
[----:B------:R-:W-:Y:S03]  /*55120*/  STL.64 [R1+0x4fa8], R16 ;  /* 0x004fa81001007387 */ /* 0x000fe60000100a00 */
[----:B-1----:R-:W2:Y:S04]  /*55130*/  LDL.64 R18, [R1+0x118] ;  /* 0x0001180001127983 */ /* 0x002ea80000100a00 */
[----:B--2---:R-:W-:Y:S01]  /*55140*/  STL.64 [R1+0x4fc0], R18 ;  /* 0x004fc01201007387 */ /* 0x004fe20000100a00 */
[----:B------:R1:W-:Y:S03]  /*55150*/  STL.64 [R1+0x4f98], R26 ;  /* 0x004f981a01007387 */ /* 0x0003e60000100a00 */
[----:B-1----:R-:W2:Y:S04]  /*55160*/  LDL.64 R26, [R1+0x108] ;  /* 0x00010800011a7983 */ /* 0x002ea80000100a00 */
[----:B--2---:R1:W-:Y:S01]  /*55170*/  STL.64 [R1+0x4fb8], R26 ;  /* 0x004fb81a01007387 */ /* 0x0043e20000100a00 */
[----:B------:R-:W2:Y:S02]  /*55180*/  LDL.LU R24, [R1+0x550] ;  /* 0x0005500001187983 */ /* 0x000ea40000300800 */
[----:B------:R-:W2:Y:S01]  /*55190*/  LDL.LU R25, [R1+0x554] ;  /* 0x0005540001197983 */ /* 0x000ea20000300800 */
[----:B-1----:R-:W4:Y:S01]  /*551a0*/  LDL.LU R26, [R1+0x558] ;  /* 0x00055800011a7983 */ /* 0x002f220000300800 */
[----:B------:R-:W4:Y:S02]  /*551b0*/  LDL.LU R27, [R1+0x55c] ;  /* 0x00055c00011b7983 */ /* 0x000f240000300800 */
[----:B------:R-:W-:-:S02]  /*551c0*/  IMAD.MOV.U32 R18, RZ, RZ, R13 ;  /* 0x000000ffff127224 */ /* 0x000fc400078e000d */
[----:B------:R-:W-:Y:S01]  /*551d0*/  IMAD.MOV.U32 R19, RZ, RZ, R12 ;  /* 0x000000ffff137224 */ /* 0x000fe200078e000c */
[----:B----4-:R-:W-:Y:S01]  /*551e0*/  STL.64 [R1+0x4fd0], R26 ;  /* 0x004fd01a01007387 */ /* 0x010fe20000100a00 */
[----:B--2---:R-:W-:Y:S03]  /*551f0*/  STL.64 [R1+0x4fc8], R24 ;  /* 0x004fc81801007387 */ /* 0x004fe60000100a00 */
[----:B------:R1:W-:Y:S02]  /*55200*/  STL.64 [R1+0x4fd8], R18 ;  /* 0x004fd81201007387 */ /* 0x0003e40000100a00 */
[----:B-1----:R-:W2:Y:S04]  /*55210*/  LDL.64 R18, [R1+0x138] ;  /* 0x0001380001127983 */ /* 0x002ea80000100a00 */
[----:B--2---:R-:W-:Y:S01]  /*55220*/  STL.64 [R1+0x4ff0], R18 ;  /* 0x004ff01201007387 */ /* 0x004fe20000100a00 */
[----:B------:R-:W2:Y:S02]  /*55230*/  LDL.LU R24, [R1+0x560] ;  /* 0x0005600001187983 */ /* 0x000ea40000300800 */
[----:B------:R-:W2:Y:S02]  /*55240*/  LDL.LU R25, [R1+0x564] ;  /* 0x0005640001197983 */ /* 0x000ea40000300800 */
[----:B------:R-:W4:Y:S01]  /*55250*/  LDL.LU R26, [R1+0x568] ;  /* 0x00056800011a7983 */ /* 0x000f220000300800 */
[----:B------:R-:W4:Y:S01]  /*55260*/  LDL.LU R27, [R1+0x56c] ;  /* 0x00056c00011b7983 */ /* 0x000f220000300800 */
[----:B------:R-:W2:Y:S02]  /*55270*/  LDL.LU R12, [R1+0x580] ;  /* 0x00058000010c7983 */ /* 0x000ea40000300800 */
[----:B------:R-:W2:Y:S02]  /*55280*/  LDL.LU R13, [R1+0x584] ;  /* 0x00058400010d7983 */ /* 0x000ea40000300800 */
[----:B------:R-:W2:Y:S01]  /*55290*/  LDL.LU R14, [R1+0x588] ;  /* 0x00058800010e7983 */ /* 0x000ea20000300800 */
[----:B------:R-:W2:Y:S04]  /*552a0*/  LDL.LU R15, [R1+0x58c] ;  /* 0x00058c00010f7983 */ /* 0x000ea80000300800 */
[----:B--2---:R1:W-:Y:S01]  /*552b0*/  STL.64 [R1+0x5000], R14 ;  /* 0x0050000e01007387 */ /* 0x0043e20000100a00 */
[----:B------:R-:W-:Y:S03]  /*552c0*/  STL.64 [R1+0x4ff8], R12 ;  /* 0x004ff80c01007387 */ /* 0x000fe60000100a00 */
[----:B-1----:R-:W2:Y:S04]  /*552d0*/  LDL.64 R14, [R1+0x158] ;  /* 0x00015800010e7983 */ /* 0x002ea80000100a00 */
[----:B--2---:R1:W-:Y:S01]  /*552e0*/  STL.64 [R1+0x5010], R14 ;  /* 0x0050100e01007387 */ /* 0x0043e20000100a00 */
[----:B------:R-:W2:Y:S03]  /*552f0*/  LDL.64 R18, [R1+0x148] ;  /* 0x0001480001127983 */ /* 0x000ea60000100a00 */
[----:B-1----:R-:W3:Y:S04]  /*55300*/  LDL.64 R14, [R1+0x38] ;  /* 0x00003800010e7983 */ /* 0x002ee80000100a00 */
[----:B--2---:R1:W-:Y:S01]  /*55310*/  STL.64 [R1+0x5008], R18 ;  /* 0x0050081201007387 */ /* 0x0043e20000100a00 */
[----:B------:R-:W2:Y:S02]  /*55320*/  LDL.LU R16, [R1+0x590] ;  /* 0x0005900001107983 */ /* 0x000ea40000300800 */
[----:B------:R-:W2:Y:S01]  /*55330*/  LDL.LU R17, [R1+0x594] ;  /* 0x0005940001117983 */ /* 0x000ea20000300800 */
[----:B-1----:R-:W2:Y:S01]  /*55340*/  LDL.LU R18, [R1+0x598] ;  /* 0x0005980001127983 */ /* 0x002ea20000300800 */
[----:B------:R-:W2:Y:S02]  /*55350*/  LDL.LU R19, [R1+0x59c] ;  /* 0x00059c0001137983 */ /* 0x000ea40000300800 */
[----:B----4-:R-:W-:Y:S02]  /*55360*/  STL.64 [R1+0x4fe8], R26 ;  /* 0x004fe81a01007387 */ /* 0x010fe40000100a00 */
[----:B------:R1:W-:Y:S02]  /*55370*/  STL.64 [R1+0x4fe0], R24 ;  /* 0x004fe01801007387 */ /* 0x0003e40000100a00 */
[----:B-1----:R-:W4:Y:S01]  /*55380*/  LDL.LU R24, [R1+0x570] ;  /* 0x0005700001187983 */ /* 0x002f220000300800 */
[----:B------:R-:W4:Y:S02]  /*55390*/  LDL.LU R25, [R1+0x574] ;  /* 0x0005740001197983 */ /* 0x000f240000300800 */
[----:B------:R-:W4:Y:S02]  /*553a0*/  LDL.LU R26, [R1+0x578] ;  /* 0x00057800011a7983 */ /* 0x000f240000300800 */
[----:B------:R-:W4:Y:S01]  /*553b0*/  LDL.LU R27, [R1+0x57c] ;  /* 0x00057c00011b7983 */ /* 0x000f220000300800 */
[----:B------:R-:W-:Y:S01]  /*553c0*/  STL.64 [R1+0x4ef8], R10 ;  /* 0x004ef80a01007387 */ /* 0x000fe20000100a00 */
[----:B---3--:R1:W-:Y:S03]  /*553d0*/  STL.64 [R1+0x4ef0], R8 ;  /* 0x004ef00801007387 */ /* 0x0083e60000100a00 */
[----:B-1----:R-:W3:Y:S01]  /*553e0*/  LDL.LU R8, [R1+0x5a0] ;  /* 0x0005a00001087983 */ /* 0x002ee20000300800 */
[----:B------:R-:W3:Y:S02]  /*553f0*/  LDL.LU R9, [R1+0x5a4] ;  /* 0x0005a40001097983 */ /* 0x000ee40000300800 */
[----:B------:R-:W3:Y:S02]  /*55400*/  LDL.LU R10, [R1+0x5a8] ;  /* 0x0005a800010a7983 */ /* 0x000ee40000300800 */
[----:B------:R-:W3:Y:S01]  /*55410*/  LDL.LU R11, [R1+0x5ac] ;  /* 0x0005ac00010b7983 */ /* 0x000ee20000300800 */
[----:B0-----:R0:W-:Y:S01]  /*55420*/  STL.64 [R1+0x4e60], R22 ;  /* 0x004e601601007387 */ /* 0x0011e20000100a00 */
[----:B------:R1:W-:Y:S02]  /*55430*/  STL.64 [R1+0x4e58], R20 ;  /* 0x004e581401007387 */ /* 0x0003e40000100a00 */
[----:B0-----:R-:W-:-:S02]  /*55440*/  IMAD.MOV.U32 R22, RZ, RZ, R2 ;  /* 0x000000ffff167224 */ /* 0x001fc400078e0002 */
[----:B------:R-:W-:-:S05]  /*55450*/  IMAD.MOV.U32 R23, RZ, RZ, R0 ;  /* 0x000000ffff177224 */ /* 0x000fca00078e0000 */
[----:B------:R0:W-:Y:S01]  /*55460*/  STL.64 [R1+0x4f78], R22 ;  /* 0x004f781601007387 */ /* 0x0001e20000100a00 */
[----:B-1----:R-:W2:Y:S02]  /*55470*/  LDL.LU R20, [R1+0x520] ;  /* 0x0005200001147983 */ /* 0x002ea40000300800 */
[----:B------:R-:W2:Y:S01]  /*55480*/  LDL.LU R21, [R1+0x524] ;  /* 0x0005240001157983 */ /* 0x000ea20000300800 */
[----:B0-----:R-:W2:Y:S01]  /*55490*/  LDL.LU R22, [R1+0x528] ;  /* 0x0005280001167983 */ /* 0x001ea20000300800 */
[----:B------:R-:W2:Y:S01]  /*554a0*/  LDL.LU R23, [R1+0x52c] ;  /* 0x00052c0001177983 */ /* 0x000ea20000300800 */
[C---:B---3--:R-:W-:Y:S02]  /*554b0*/  HMMA.16816.F32 R8, R4.reuse, R14, R8 ;  /* 0x0000000e0408723c */ /* 0x048fe40000001808 */
[----:B--2---:R-:W-:Y:S01]  /*554c0*/  STL.64 [R1+0x4f90], R22 ;  /* 0x004f901601007387 */ /* 0x004fe20000100a00 */
[----:B------:R0:W-:Y:S03]  /*554d0*/  STL.64 [R1+0x4f88], R20 ;  /* 0x004f881401007387 */ /* 0x0001e60000100a00 */
[----:B0-----:R-:W2:Y:S01]  /*554e0*/  LDL.LU R20, [R1+0x530] ;  /* 0x0005300001147983 */ /* 0x001ea20000300800 */
[----:B------:R-:W2:Y:S02]  /*554f0*/  LDL.LU R21, [R1+0x534] ;  /* 0x0005340001157983 */ /* 0x000ea40000300800 */
[----:B------:R-:W2:Y:S02]  /*55500*/  LDL.LU R22, [R1+0x538] ;  /* 0x0005380001167983 */ /* 0x000ea40000300800 */
[----:B------:R-:W2:Y:S11]  /*55510*/  LDL.LU R23, [R1+0x53c] ;  /* 0x00053c0001177983 */ /* 0x000eb60000300800 */
[----:B------:R-:W-:Y:S01]  /*55520*/  @!UPT UIADD3 URZ, URZ, URZ, URZ ;  /* 0x0000003f3f3ff290 */ /* 0x000fe2000fffe03f */
[----:B------:R0:W-:Y:S01]  /*55530*/  STL.64 [R1+0x5a0], R8 ;  /* 0x0005a00801007387 */ /* 0x0001e20000100a00 */
[----:B------:R1:W-:Y:S02]  /*55540*/  STL.64 [R1+0x5a8], R10 ;  /* 0x0005a80a01007387 */ /* 0x0003e40000100a00 */
[----:B0-----:R-:W-:Y:S02]  /*55550*/  IMAD.MOV.U32 R9, RZ, RZ, R14 ;  /* 0x000000ffff097224 */ /* 0x001fe400078e000e */
[----:B------:R-:W-:Y:S02]  /*55560*/  IMAD.MOV.U32 R8, RZ, RZ, R15 ;  /* 0x000000ffff087224 */ /* 0x000fe400078e000f */
[----:B------:R-:W3:Y:S02]  /*55570*/  LDL.LU.64 R14, [R1+0x5010] ;  /* 0x00501000010e7983 */ /* 0x000ee40000300a00 */
[----:B---3--:R-:W-:Y:S01]  /*55580*/  HMMA.16816.F32 R16, R4, R14, R16 ;  /* 0x0000000e0410723c */ /* 0x008fe20000001810 */
[----:B-1----:R-:W-:-:S02]  /*55590*/  IMAD.MOV.U32 R11, RZ, RZ, R14 ;  /* 0x000000ffff0b7224 */ /* 0x002fc400078e000e */
[----:B------:R-:W-:Y:S11]  /*555a0*/  IMAD.MOV.U32 R10, RZ, RZ, R15 ;  /* 0x000000ffff0a7224 */ /* 0x000ff600078e000f */
[----:B------:R-:W-:Y:S09]  /*555b0*/  @!UPT UIADD3 URZ, URZ, URZ, URZ ;  /* 0x0000003f3f3ff290 */ /* 0x000ff2000fffe03f */
[----:B------:R-:W-:Y:S01]  /*555c0*/  STL.64 [R1+0x590], R16 ;  /* 0x0005901001007387 */ /* 0x000fe20000100a00 */
[----:B------:R0:W-:Y:S03]  /*555d0*/  STL.64 [R1+0x598], R18 ;  /* 0x0005981201007387 */ /* 0x0001e60000100a00 */
[----:B0-----:R-:W3:Y:S01]  /*555e0*/  LDL.LU.64 R18, [R1+0x5008] ;  /* 0x0050080001127983 */ /* 0x001ee20000300a00 */
[----:B------:R-:W3:Y:S02]  /*555f0*/  LDL.LU.64 R14, [R1+0x5000] ;  /* 0x00500000010e7983 */ /* 0x000ee40000300a00 */
[----:B------:R-:W3:Y:S02]  /*55600*/  LDL.LU.64 R12, [R1+0x4ff8] ;  /* 0x004ff800010c7983 */ /* 0x000ee40000300a00 */
[C---:B---3--:R-:W-:Y:S11]  /*55610*/  HMMA.16816.F32 R12, R4.reuse, R18, R12 ;  /* 0x00000012040c723c */ /* 0x048ff6000000180c */
        /* <DEDUP_REMOVED lines=18> */
[----:B------:R-:W3:Y:S11]  /*55740*/  LDL.LU.64 R24, [R1+0x4fc8] ;  /* 0x004fc80001187983 */ /* 0x000ef60000300a00 */
[----:B------:R-:W-:Y:S10]  /*55750*/  @!UPT UIADD3 URZ, URZ, URZ, URZ ;  /* 0x0000003f3f3ff290 */ /* 0x000ff4000fffe03f */
[----:B------:R-:W-:Y:S01]  /*55760*/  STL.64 [R1+0x560], R16 ;  /* 0x0005601001007387 */ /* 0x000fe20000100a00 */
[----:B------:R0:W-:Y:S03]  /*55770*/  STL.64 [R1+0x568], R18 ;  /* 0x0005681201007387 */ /* 0x0001e60000100a00 */
        /* <DEDUP_REMOVED lines=27> */
[----:B------:R-:W2:Y:S11]  /*55930*/  LDL.LU.64 R22, [R1+0x4f78] ;  /* 0x004f780001167983 */ /* 0x000eb60000300a00 */
[----:B------:R-:W-:Y:S10]  /*55940*/  @!UPT UIADD3 URZ, URZ, URZ, URZ ;  /* 0x0000003f3f3ff290 */ /* 0x000ff4000fffe03f */
[----:B------:R-:W-:Y:S01]  /*55950*/  STL.64 [R1+0x520], R24 ;  /* 0x0005201801007387 */ /* 0x000fe20000100a00 */
[----:B------:R0:W-:Y:S03]  /*55960*/  STL.64 [R1+0x528], R26 ;  /* 0x0005281a01007387 */ /* 0x0001e60000100a00 */
[----:B0-----:R-:W2:Y:S01]  /*55970*/  LDL.LU.64 R26, [R1+0x4f70] ;  /* 0x004f7000011a7983 */ /* 0x001ea20000300a00 */
[----:B------:R-:W2:Y:S02]  /*55980*/  LDL.LU.64 R24, [R1+0x4f68] ;  /* 0x004f680001187983 */ /* 0x000ea40000300a00 */
[----:B--2---:R-:W-:Y:S01]  /*55990*/  HMMA.16816.F32 R4, R4, R22, R24 ;  /* 0x000000160404723c */ /* 0x004fe20000001818 */
[----:B------:R-:W2:Y:S01]  /*559a0*/  LDL.LU.64 R26, [R1+0x4f60] ;  /* 0x004f6000011a7983 */ /* 0x000ea20000300a00 */
[----:B------:R-:W4:Y:S02]  /*559b0*/  LDL.LU.64 R24, [R1+0x4f58] ;  /* 0x004f580001187983 */ /* 0x000f240000300a00 */
[----:B------:R0:W-:Y:S03]  /*559c0*/  STL.64 [R1+0x4e70], R22 ;  /* 0x004e701601007387 */ /* 0x0001e60000100a00 */
[----:B0-----:R-:W-:-:S02]  /*559d0*/  IMAD.MOV.U32 R22, RZ, RZ, R19 ;  /* 0x000000ffff167224 */ /* 0x001fc400078e0013 */
[----:B------:R-:W-:Y:S11]  /*559e0*/  IMAD.MOV.U32 R23, RZ, RZ, R18 ;  /* 0x000000ffff177224 */ /* 0x000ff600078e0012 */
[----:B------:R-:W-:Y:S03]  /*559f0*/  @!UPT UIADD3 URZ, URZ, URZ, URZ ;  /* 0x0000003f3f3ff290 */ /* 0x000fe6000fffe03f */
[----:B------:R-:W-:Y:S01]  /*55a00*/  STL.64 [R1+0x320], R4 ;  /* 0x0003200401007387 */ /* 0x000fe20000100a00 */
[----:B------:R0:W-:Y:S02]  /*55a10*/  STL.64 [R1+0x328], R6 ;  /* 0x0003280601007387 */ /* 0x0001e40000100a00 */
[----:B------:R1:W-:Y:S02]  /*55a20*/  STL.64 [R1+0x4e80], R22 ;  /* 0x004e801601007387 */ /* 0x0003e40000100a00 */
[----:B------:R-:W3:Y:S01]  /*55a30*/  LDL.LU R20, [R1+0x170] ;  /* 0x0001700001147983 */ /* 0x000ee20000300800 */
[----:B------:R-:W3:Y:S01]  /*55a40*/  LDL.LU R21, [R1+0x174] ;  /* 0x0001740001157983 */ /* 0x000ee20000300800 */
[----:B0-----:R-:W-:Y:S02]  /*55a50*/  IMAD.MOV.U32 R6, RZ, RZ, R15 ;  /* 0x000000ffff067224 */ /* 0x001fe400078e000f */
[----:B------:R-:W-:Y:S01]  /*55a60*/  IMAD.MOV.U32 R7, RZ, RZ, R14 ;  /* 0x000000ffff077224 */ /* 0x000fe200078e000e */
[----:B-1----:R-:W3:Y:S01]  /*55a70*/  LDL.LU R22, [R1+0x178] ;  /* 0x0001780001167983 */ /* 0x002ee20000300800 */
[----:B------:R-:W3:Y:S03]  /*55a80*/  LDL.LU R23, [R1+0x17c] ;  /* 0x00017c0001177983 */ /* 0x000ee60000300800 */
[----:B------:R0:W-:Y:S02]  /*55a90*/  STL.64 [R1+0x4ea8], R6 ;  /* 0x004ea80601007387 */ /* 0x0001e40000100a00 */
[----:B0-----:R-:W-:-:S02]  /*55aa0*/  IMAD.MOV.U32 R6, RZ, RZ, R13 ;  /* 0x000000ffff067224 */ /* 0x001fc400078e000d */
[----:B------:R-:W-:-:S05]  /*55ab0*/  IMAD.MOV.U32 R7, RZ, RZ, R12 ;  /* 0x000000ffff077224 */ /* 0x000fca00078e000c */
[----:B------:R-:W-:Y:S01]  /*55ac0*/  STL.64 [R1+0x4eb8], R6 ;  /* 0x004eb80601007387 */ /* 0x000fe20000100a00 */
[----:B------:R-:W3:Y:S02]  /*55ad0*/  LDL.LU R12, [R1+0x1f0] ;  /* 0x0001f000010c7983 */ /* 0x000ee40000300800 */
[----:B------:R-:W3:Y:S02]  /*55ae0*/  LDL.LU R13, [R1+0x1f4] ;  /* 0x0001f400010d7983 */ /* 0x000ee40000300800 */
[----:B------:R-:W3:Y:S01]  /*55af0*/  LDL.LU R14, [R1+0x1f8] ;  /* 0x0001f800010e7983 */ /* 0x000ee20000300800 */
[----:B------:R-:W3:Y:S01]  /*55b00*/  LDL.LU R15, [R1+0x1fc] ;  /* 0x0001fc00010f7983 */ /* 0x000ee20000300800 */
[----:B--2---:R-:W-:Y:S02]  /*55b10*/  IMAD.MOV.U32 R18, RZ, RZ, R26 ;  /* 0x000000ffff127224 */ /* 0x004fe400078e001a */
[----:B------:R-:W-:Y:S01]  /*55b20*/  IMAD.MOV.U32 R19, RZ, RZ, R27 ;  /* 0x000000ffff137224 */ /* 0x000fe200078e001b */
[----:B---3--:R-:W-:Y:S01]  /*55b30*/  STL.64 [R1+0x4f18], R14 ;  /* 0x004f180e01007387 */ /* 0x008fe20000100a00 */
[----:B------:R0:W-:Y:S02]  /*55b40*/  STL.64 [R1+0x4f10], R12 ;  /* 0x004f100c01007387 */ /* 0x0001e40000100a00 */
[----:B------:R-:W4:Y:S02]  /*55b50*/  LDL.LU R26, [R1+0x4f54] ;  /* 0x004f5400011a7983 */ /* 0x000f240000300800 */
[----:B------:R-:W4:Y:S01]  /*55b60*/  LDL.LU R27, [R1+0x4f50] ;  /* 0x004f5000011b7983 */ /* 0x000f220000300800 */
[----:B------:R1:W-:Y:S04]  /*55b70*/  STL.64 [R1+0x4f20], R18 ;  /* 0x004f201201007387 */ /* 0x0003e80000100a00 */
[----:B0-----:R-:W2:Y:S01]  /*55b80*/  LDL.LU R12, [R1+0x200] ;  /* 0x00020000010c7983 */ /* 0x001ea20000300800 */
[----:B------:R-:W2:Y:S02]  /*55b90*/  LDL.LU R13, [R1+0x204] ;  /* 0x00020400010d7983 */ /* 0x000ea40000300800 */
[----:B------:R-:W3:Y:S02]  /*55ba0*/  LDL.LU R14, [R1+0x208] ;  /* 0x00020800010e7983 */ /* 0x000ee40000300800 */
[----:B------:R-:W3:Y:S02]  /*55bb0*/  LDL.LU R15, [R1+0x20c] ;  /* 0x00020c00010f7983 */ /* 0x000ee40000300800 */
[----:B-1----:R-:W-:-:S02]  /*55bc0*/  IMAD.MOV.U32 R18, RZ, RZ, R29 ;  /* 0x000000ffff127224 */ /* 0x002fc400078e001d */
[----:B------:R-:W-:Y:S01]  /*55bd0*/  IMAD.MOV.U32 R19, RZ, RZ, R28 ;  /* 0x000000ffff137224 */ /* 0x000fe200078e001c */
[----:B---3--:R-:W-:Y:S01]  /*55be0*/  STL.64 [R1+0x4f30], R14 ;  /* 0x004f300e01007387 */ /* 0x008fe20000100a00 */
[----:B--2---:R0:W-:Y:S03]  /*55bf0*/  STL.64 [R1+0x4f28], R12 ;  /* 0x004f280c01007387 */ /* 0x0041e60000100a00 */
[----:B------:R-:W-:Y:S01]  /*55c00*/  STL.64 [R1+0x4f38], R18 ;  /* 0x004f381201007387 */ /* 0x000fe20000100a00 */
[----:B0-----:R-:W2:Y:S01]  /*55c10*/  LDL.LU R12, [R1+0x210] ;  /* 0x00021000010c7983 */ /* 0x001ea20000300800 */
[----:B------:R-:W2:Y:S02]  /*55c20*/  LDL.LU R13, [R1+0x214] ;  /* 0x00021400010d7983 */ /* 0x000ea40000300800 */
[----:B------:R-:W3:Y:S02]  /*55c30*/  LDL.LU R14, [R1+0x218] ;  /* 0x00021800010e7983 */ /* 0x000ee40000300800 */
[----:B------:R-:W3:Y:S02]  /*55c40*/  LDL.LU R15, [R1+0x21c] ;  /* 0x00021c00010f7983 */ /* 0x000ee40000300800 */
[----:B------:R-:W-:-:S02]  /*55c50*/  IMAD.MOV.U32 R6, RZ, RZ, R11 ;  /* 0x000000ffff067224 */ /* 0x000fc400078e000b */
[----:B------:R-:W-:Y:S01]  /*55c60*/  IMAD.MOV.U32 R7, RZ, RZ, R10 ;  /* 0x000000ffff077224 */ /* 0x000fe200078e000a */
[----:B---3--:R-:W-:Y:S01]  /*55c70*/  STL.64 [R1+0x4f48], R14 ;  /* 0x004f480e01007387 */ /* 0x008fe20000100a00 */
[----:B--2---:R0:W-:Y:S03]  /*55c80*/  STL.64 [R1+0x4f40], R12 ;  /* 0x004f400c01007387 */ /* 0x0041e60000100a00 */
[----:B0-----:R-:W4:Y:S01]  /*55c90*/  LDL.LU R12, [R1+0x220] ;  /* 0x00022000010c7983 */ /* 0x001f220000300800 */
[----:B------:R-:W4:Y:S02]  /*55ca0*/  LDL.LU R13, [R1+0x224] ;  /* 0x00022400010d7983 */ /* 0x000f240000300800 */
[----:B------:R-:W4:Y:S02]  /*55cb0*/  LDL.LU R14, [R1+0x228] ;  /* 0x00022800010e7983 */ /* 0x000f240000300800 */
[----:B------:R-:W4:Y:S01]  /*55cc0*/  LDL.LU R15, [R1+0x22c] ;  /* 0x00022c00010f7983 */ /* 0x000f220000300800 */
[----:B------:R-:W-:Y:S01]  /*55cd0*/  STL.64 [R1+0x4ed0], R6 ;  /* 0x004ed00601007387 */ /* 0x000fe20000100a00 */
[----:B------:R0:W-:Y:S02]  /*55ce0*/  STL.64 [R1+0x4e90], R22 ;  /* 0x004e901601007387 */ /* 0x0001e40000100a00 */
[----:B------:R1:W-:Y:S01]  /*55cf0*/  STL.64 [R1+0x4e88], R20 ;  /* 0x004e881401007387 */ /* 0x0003e20000100a00 */
[----:B0-----:R-:W2:Y:S01]  /*55d00*/  LDL.64 R22, [R1+0x128] ;  /* 0x0001280001167983 */ /* 0x001ea20000100a00 */
[----:B------:R-:W-:-:S02]  /*55d10*/  IMAD.MOV.U32 R6, RZ, RZ, R9 ;  /* 0x000000ffff067224 */ /* 0x000fc400078e0009 */
[----:B------:R-:W-:Y:S01]  /*55d20*/  IMAD.MOV.U32 R7, RZ, RZ, R8 ;  /* 0x000000ffff077224 */ /* 0x000fe200078e0008 */
[----:B--2---:R0:W-:Y:S01]  /*55d30*/  STL.64 [R1+0x4eb0], R22 ;  /* 0x004eb01601007387 */ /* 0x0041e20000100a00 */
[----:B-1----:R-:W2:Y:S02]  /*55d40*/  LDL.LU R20, [R1+0x1a0] ;  /* 0x0001a00001147983 */ /* 0x002ea40000300800 */
[----:B------:R-:W2:Y:S01]  /*55d50*/  LDL.LU R21, [R1+0x1a4] ;  /* 0x0001a40001157983 */ /* 0x000ea20000300800 */
[----:B0-----:R-:W3:Y:S01]  /*55d60*/  LDL.LU R22, [R1+0x1a8] ;  /* 0x0001a80001167983 */ /* 0x001ee20000300800 */
[----:B------:R-:W3:Y:S02]  /*55d70*/  LDL.LU R23, [R1+0x1ac] ;  /* 0x0001ac0001177983 */ /* 0x000ee40000300800 */
[----:B------:R-:W2:Y:S02]  /*55d80*/  LDL.LU R8, [R1+0x1e0] ;  /* 0x0001e00001087983 */ /* 0x000ea40000300800 */
[----:B------:R-:W4:Y:S01]  /*55d90*/  LDL.LU R9, [R1+0x1e4] ;  /* 0x0001e40001097983 */ /* 0x000f220000300800 */
[----:B------:R-:W4:Y:S01]  /*55da0*/  LDL.LU R10, [R1+0x1e8] ;  /* 0x0001e800010a7983 */ /* 0x000f220000300800 */
[----:B------:R-:W4:Y:S02]  /*55db0*/  LDL.LU R11, [R1+0x1ec] ;  /* 0x0001ec00010b7983 */ /* 0x000f240000300800 */
[----:B------:R0:W-:Y:S02]  /*55dc0*/  STL.64 [R1+0x4ee8], R6 ;  /* 0x004ee80601007387 */ /* 0x0001e40000100a00 */
[----:B------:R-:W4:Y:S01]  /*55dd0*/  LDL.LU R4, [R1+0x1d0] ;  /* 0x0001d00001047983 */ /* 0x000f220000300800 */
[----:B------:R-:W4:Y:S04]  /*55de0*/  LDL.LU R5, [R1+0x1d4] ;  /* 0x0001d40001057983 */ /* 0x000f280000300800 */
[----:B0-----:R-:W4:Y:S01]  /*55df0*/  LDL.LU R6, [R1+0x1d8] ;  /* 0x0001d80001067983 */ /* 0x001f220000300800 */
[----:B------:R-:W4:Y:S03]  /*55e00*/  LDL.LU R7, [R1+0x1dc] ;  /* 0x0001dc0001077983 */ /* 0x000f260000300800 */
[----:B---3--:R-:W-:Y:S01]  /*55e10*/  STL.64 [R1+0x4ec8], R22 ;  /* 0x004ec81601007387 */ /* 0x008fe20000100a00 */
[----:B--2---:R0:W-:Y:S03]  /*55e20*/  STL.64 [R1+0x4ec0], R20 ;  /* 0x004ec01401007387 */ /* 0x0041e60000100a00 */
[----:B0-----:R-:W2:Y:S01]  /*55e30*/  LDL.LU R20, [R1+0x1b0] ;  /* 0x0001b00001147983 */ /* 0x001ea20000300800 */
[----:B------:R-:W2:Y:S02]  /*55e40*/  LDL.LU R21, [R1+0x1b4] ;  /* 0x0001b40001157983 */ /* 0x000ea40000300800 */
[----:B------:R-:W3:Y:S02]  /*55e50*/  LDL.LU R22, [R1+0x1b8] ;  /* 0x0001b80001167983 */ /* 0x000ee40000300800 */
[----:B------:R-:W3:Y:S02]  /*55e60*/  LDL.LU R23, [R1+0x1bc] ;  /* 0x0001bc0001177983 */ /* 0x000ee40000300800 */
[----:B------:R-:W-:-:S02]  /*55e70*/  IMAD.MOV.U32 R18, RZ, RZ, R17 ;  /* 0x000000ffff127224 */ /* 0x000fc400078e0011 */
[----:B------:R-:W-:-:S07]  /*55e80*/  IMAD.MOV.U32 R19, RZ, RZ, R16 ;  /* 0x000000ffff137224 */ /* 0x000fce00078e0010 */
[C---:B----4-:R-:W-:Y:S01]  /*55e90*/  HMMA.16816.F32 R16, R24.reuse, R18, R12 ;  /* 0x000000121810723c */ /* 0x050fe2000000180c */
[----:B---3--:R-:W-:Y:S01]  /*55ea0*/  STL.64 [R1+0x4ee0], R22 ;  /* 0x004ee01601007387 */ /* 0x008fe20000100a00 */
[----:B--2---:R0:W-:Y:S03]  /*55eb0*/  STL.64 [R1+0x4ed8], R20 ;  /* 0x004ed81401007387 */ /* 0x0041e60000100a00 */
[----:B0-----:R-:W2:Y:S01]  /*55ec0*/  LDL.LU R20, [R1+0x1c0] ;  /* 0x0001c00001147983 */ /* 0x001ea20000300800 */
[----:B------:R-:W2:Y:S02]  /*55ed0*/  LDL.LU R21, [R1+0x1c4] ;  /* 0x0001c40001157983 */ /* 0x000ea40000300800 */
[----:B------:R-:W2:Y:S02]  /*55ee0*/  LDL.LU R22, [R1+0x1c8] ;  /* 0x0001c80001167983 */ /* 0x000ea40000300800 */
[----:B------:R-:W2:Y:S01]  /*55ef0*/  LDL.LU R23, [R1+0x1cc] ;  /* 0x0001cc0001177983 */ /* 0x000ea20000300800 */
[----:B------:R-:W3:Y:S01]  /*55f00*/  LDL.LU.64 R14, [R1+0x4f48] ;  /* 0x004f4800010e7983 */ /* 0x000ee20000300a00 */
[----:B------:R-:W3:Y:S11]  /*55f10*/  LDL.LU.64 R12, [R1+0x4f40] ;  /* 0x004f4000010c7983 */ /* 0x000ef60000300a00 */
[----:B------:R-:W-:Y:S02]  /*55f20*/  STL.64 [R1+0x220], R16 ;  /* 0x0002201001007387 */ /* 0x000fe40000100a00 */
[----:B------:R0:W-:Y:S02]  /*55f30*/  STL.64 [R1+0x228], R18 ;  /* 0x0002281201007387 */ /* 0x0001e40000100a00 */
[----:B0-----:R-:W3:Y:S02]  /*55f40*/  LDL.LU.64 R18, [R1+0x4f38] ;  /* 0x004f380001127983 */ /* 0x001ee40000300a00 */
[C---:B---3--:R-:W-:Y:S02]  /*55f50*/  HMMA.16816.F32 R16, R24.reuse, R18, R12 ;  /* 0x000000121810723c */ /* 0x048fe4000000180c */
[----:B------:R-:W3:Y:S01]  /*55f60*/  LDL.LU.64 R14, [R1+0x4f30] ;  /* 0x004f3000010e7983 */ /* 0x000ee20000300a00 */
[----:B------:R-:W3:Y:S11]  /*55f70*/  LDL.LU.64 R12, [R1+0x4f28] ;  /* 0x004f2800010c7983 */ /* 0x000ef60000300a00 */
[----:B------:R-:W-:Y:S09]  /*55f80*/  @!UPT UIADD3 URZ, URZ, URZ, URZ ;  /* 0x0000003f3f3ff290 */ /* 0x000ff2000fffe03f */
[----:B------:R-:W-:Y:S01]  /*55f90*/  STL.64 [R1+0x210], R16 ;  /* 0x0002101001007387 */ /* 0x000fe20000100a00 */
        /* <DEDUP_REMOVED lines=14> */
[----:B0-----:R-:W3:Y:S01]  /*56080*/  LDL.LU.64 R14, [R1+0x4f00] ;  /* 0x004f0000010e7983 */ /* 0x001ee20000300a00 */
[----:B------:R-:W-:Y:S02]  /*56090*/  STL [R1+0x4e0c], R19 ;  /* 0x004e0c1301007387 */ /* 0x000fe40000100800 */
[----:B------:R0:W-:Y:S02]  /*560a0*/  STL [R1+0x4e78], R18 ;  /* 0x004e781201007387 */ /* 0x0001e40000100800 */
[----:B------:R-:W4:Y:S01]  /*560b0*/  LDL.LU R16, [R1+0x160] ;  /* 0x0001600001107983 */ /* 0x000f220000300800 */
[----:B------:R-:W4:Y:S04]  /*560c0*/  LDL.LU R17, [R1+0x164] ;  /* 0x0001640001117983 */ /* 0x000f280000300800 */
[----:B0-----:R-:W2:Y:S01]  /*560d0*/  LDL.LU R18, [R1+0x168] ;  /* 0x0001680001127983 */ /* 0x001ea20000300800 */
[----:B------:R-:W2:Y:S01]  /*560e0*/  LDL.LU R19, [R1+0x16c] ;  /* 0x00016c0001137983 */ /* 0x000ea20000300800 */
[C---:B---3--:R-:W-:Y:S02]  /*560f0*/  HMMA.16816.F32 R8, R24.reuse, R14, R8 ;  /* 0x0000000e1808723c */ /* 0x048fe40000001808 */
[----:B--2---:R-:W-:Y:S01]  /*56100*/  STL.64 [R1+0x4ea0], R18 ;  /* 0x004ea01201007387 */ /* 0x004fe20000100a00 */
[----:B----4-:R0:W-:Y:S03]  /*56110*/  STL.64 [R1+0x4e98], R16 ;  /* 0x004e981001007387 */ /* 0x0101e60000100a00 */
[----:B0-----:R-:W2:Y:S01]  /*56120*/  LDL.LU R16, [R1+0x180] ;  /* 0x0001800001107983 */ /* 0x001ea20000300800 */
[----:B------:R-:W2:Y:S02]  /*56130*/  LDL.LU R17, [R1+0x184] ;  /* 0x0001840001117983 */ /* 0x000ea40000300800 */
[----:B------:R-:W2:Y:S02]  /*56140*/  LDL.LU R18, [R1+0x188] ;  /* 0x0001880001127983 */ /* 0x000ea40000300800 */
[----:B------:R-:W2:Y:S11]  /*56150*/  LDL.LU R19, [R1+0x18c] ;  /* 0x00018c0001137983 */ /* 0x000eb60000300800 */
[----:B------:R-:W-:Y:S01]  /*56160*/  @!UPT UIADD3 URZ, URZ, URZ, URZ ;  /* 0x0000003f3f3ff290 */ /* 0x000fe2000fffe03f */
[----:B------:R-:W-:Y:S01]  /*56170*/  STL.64 [R1+0x8e0], R8 ;  /* 0x0008e00801007387 */ /* 0x000fe20000100a00 */
[----:B------:R0:W-:Y:S03]  /*56180*/  STL.64 [R1+0x8e8], R10 ;  /* 0x0008e80a01007387 */ /* 0x0001e60000100a00 */
[----:B0-----:R-:W3:Y:S01]  /*56190*/  LDL.LU.64 R10, [R1+0x4ef8] ;  /* 0x004ef800010a7983 */ /* 0x001ee20000300a00 */
[----:B------:R-:W4:Y:S02]  /*561a0*/  LDL.LU.64 R8, [R1+0x4ef0] ;  /* 0x004ef00001087983 */ /* 0x000f240000300a00 */
[----:B------:R-:W-:Y:S02]  /*561b0*/  STL [R1+0x4e08], R15 ;  /* 0x004e080f01007387 */ /* 0x000fe40000100800 */
[----:B------:R0:W-:Y:S01]  /*561c0*/  STL [R1+0x4e7c], R14 ;  /* 0x004e7c0e01007387 */ /* 0x0001e20000100800 */
[----:B------:R-:W2:Y:S01]  /*561d0*/  LDL.LU R12, [R1+0x190] ;  /* 0x00019000010c7983 */ /* 0x000ea20000300800 */
[----:B------:R-:W2:Y:S03]  /*561e0*/  LDL.LU R13, [R1+0x194] ;  /* 0x00019400010d7983 */ /* 0x000ea60000300800 */
[----:B0-----:R-:W2:Y:S01]  /*561f0*/  LDL.LU R14, [R1+0x198] ;  /* 0x00019800010e7983 */ /* 0x001ea20000300800 */
[----:B------:R-:W2:Y:S01]  /*56200*/  LDL.LU R15, [R1+0x19c] ;  /* 0x00019c00010f7983 */ /* 0x000ea20000300800 */
[C---:B---3--:R-:W-:Y:S11]  /*56210*/  HMMA.16816.F32 R4, R24.reuse, R10, R4 ;  /* 0x0000000a1804723c */ /* 0x048ff60000001804 */
[----:B------:R-:W-:Y:S11]  /*56220*/  @!UPT UIADD3 URZ, URZ, URZ, URZ ;  /* 0x0000003f3f3ff290 */ /* 0x000ff6000fffe03f */
[----:B------:R-:W-:Y:S01]  /*56230*/  @!UPT UIADD3 URZ, URZ, URZ, URZ ;  /* 0x0000003f3f3ff290 */ /* 0x000fe2000fffe03f */
[----:B------:R-:W-:Y:S01]  /*56240*/  STL.64 [R1+0x8d0], R4 ;  /* 0x0008d00401007387 */ /* 0x000fe20000100a00 */
[----:B------:R0:W-:Y:S03]  /*56250*/  STL.64 [R1+0x8d8], R6 ;  /* 0x0008d80601007387 */ /* 0x0001e60000100a00 */
[----:B0-----:R-:W3:Y:S01]  /*56260*/  LDL.LU.64 R6, [R1+0x4ee8] ;  /* 0x004ee80001067983 */ /* 0x001ee20000300a00 */
[----:B------:R-:W-:Y:S02]  /*56270*/  STL.64 [R1+0x4e00], R10 ;  /* 0x004e000a01007387 */ /* 0x000fe40000100a00 */
[----:B----4-:R-:W-:Y:S01]  /*56280*/  STL.64 [R1+0x4df8], R8 ;  /* 0x004df80801007387 */ /* 0x010fe20000100a00 */
[C---:B---3--:R-:W-:Y:S01]  /*56290*/  HMMA.16816.F32 R4, R24.reuse, R6, R20 ;  /* 0x000000061804723c */ /* 0x048fe20000001814 */
[----:B------:R-:W3:Y:S01]  /*562a0*/  LDL.LU.64 R22, [R1+0x4ee0] ;  /* 0x004ee00001167983 */ /* 0x000ee20000300a00 */
[----:B------:R-:W3:Y:S11]  /*562b0*/  LDL.LU.64 R20, [R1+0x4ed8] ;  /* 0x004ed80001147983 */ /* 0x000ef60000300a00 */
[----:B------:R-:W-:Y:S10]  /*562c0*/  @!UPT UIADD3 URZ, URZ, URZ, URZ ;  /* 0x0000003f3f3ff290 */ /* 0x000ff4000fffe03f */
        /* <DEDUP_REMOVED lines=11> */
[----:B------:R-:W2:Y:S11]  /*56380*/  LDL.LU.64 R22, [R1+0x4eb0] ;  /* 0x004eb00001167983 */ /* 0x000eb60000300a00 */
[----:B------:R-:W-:Y:S10]  /*56390*/  @!UPT UIADD3 URZ, URZ, URZ, URZ ;  /* 0x0000003f3f3ff290 */ /* 0x000ff4000fffe03f */
[----:B------:R-:W-:Y:S01]  /*563a0*/  STL.64 [R1+0x930], R4 ;  /* 0x0009300401007387 */ /* 0x000fe20000100a00 */
[----:B------:R0:W-:Y:S03]  /*563b0*/  STL.64 [R1+0x938], R6 ;  /* 0x0009380601007387 */ /* 0x0001e60000100a00 */
[----:B0-----:R-:W3:Y:S01]  /*563c0*/  LDL.LU.64 R6, [R1+0x4ea8] ;  /* 0x004ea80001067983 */ /* 0x001ee20000300a00 */
[----:B------:R-:W-:Y:S02]  /*563d0*/  IMAD.MOV.U32 R10, RZ, RZ, R2 ;  /* 0x000000ffff0a7224 */ /* 0x000fe400078e0002 */
[----:B------:R-:W-:Y:S01]  /*563e0*/  IMAD.MOV.U32 R11, RZ, RZ, R0 ;  /* 0x000000ffff0b7224 */ /* 0x000fe200078e0000 */
[----:B--2---:R-:W-:Y:S01]  /*563f0*/  HMMA.16816.F32 R16, R24, R22, R16 ;  /* 0x000000161810723c */ /* 0x004fe20000001810 */
[----:B------:R-:W-:Y:S02]  /*56400*/  IMAD.MOV.U32 R2, RZ, RZ, R22 ;  /* 0x000000ffff027224 */ /* 0x000fe400078e0016 */
[----:B------:R-:W-:-:S05]  /*56410*/  IMAD.MOV.U32 R0, RZ, RZ, R23 ;  /* 0x000000ffff007224 */ /* 0x000fca00078e0017 */
[C---:B---3--:R-:W-:Y:S01]  /*56420*/  HMMA.16816.F32 R4, R24.reuse, R6, R12 ;  /* 0x000000061804723c */ /* 0x048fe2000000180c */
[----:B------:R-:W2:Y:S11]  /*56430*/  LDL.LU R12, [R1+0xc0] ;  /* 0x0000c000010c7983 */ /* 0x000eb60000300800 */
[----:B------:R-:W-:Y:S11]  /*56440*/  @!UPT UIADD3 URZ, URZ, URZ, URZ ;  /* 0x0000003f3f3ff290 */ /* 0x000ff6000fffe03f */
[----:B------:R-:W-:Y:S01]  /*56450*/  STL.64 [R1+0x920], R4 ;  /* 0x0009200401007387 */ /* 0x000fe20000100a00 */
[----:B------:R0:W-:Y:S02]  /*56460*/  STL.64 [R1+0x928], R6 ;  /* 0x0009280601007387 */ /* 0x0001e40000100a00 */
[----:B------:R-:W2:Y:S02]  /*56470*/  LDL.LU R13, [R1+0xc4] ;  /* 0x0000c400010d7983 */ /* 0x000ea40000300800 */
[----:B------:R-:W2:Y:S01]  /*56480*/  LDL.LU R14, [R1+0xc8] ;  /* 0x0000c800010e7983 */ /* 0x000ea20000300800 */
[----:B------:R-:W2:Y:S04]  /*56490*/  LDL.LU R15, [R1+0xcc] ;  /* 0x0000cc00010f7983 */ /* 0x000ea80000300800 */
[----:B0-----:R-:W2:Y:S01]  /*564a0*/  LDL.64 R6, [R1+0xf8] ;  /* 0x0000f80001067983 */ /* 0x001ea20000100a00 */
[----:B------:R-:W-:Y:S02]  /*564b0*/  STL.64 [R1+0x910], R16 ;  /* 0x0009101001007387 */ /* 0x000fe40000100a00 */
[----:B------:R0:W-:Y:S02]  /*564c0*/  STL.64 [R1+0x918], R18 ;  /* 0x0009181201007387 */ /* 0x0001e40000100a00 */
[----:B0-----:R-:W3:Y:S01]  /*564d0*/  LDL.LU.64 R18, [R1+0x4ea0] ;  /* 0x004ea00001127983 */ /* 0x001ee20000300a00 */
[----:B------:R-:W3:Y:S02]  /*564e0*/  LDL.LU.64 R16, [R1+0x4e98] ;  /* 0x004e980001107983 */ /* 0x000ee40000300a00 */
[----:B------:R-:W4:Y:S02]  /*564f0*/  LDL.LU.64 R22, [R1+0x4e90] ;  /* 0x004e900001167983 */ /* 0x000f240000300a00 */
[----:B------:R-:W4:Y:S02]  /*56500*/  LDL.LU.64 R20, [R1+0x4e88] ;  /* 0x004e880001147983 */ /* 0x000f240000300a00 */
[C---:B----4-:R-:W-:Y:S01]  /*56510*/  HMMA.16816.F32 R8, R24.reuse, R10, R20 ;  /* 0x0000000a1808723c */ /* 0x050fe20000001814 */
[----:B------:R-:W3:Y:S11]  /*56520*/  LDL.LU.64 R22, [R1+0x4e80] ;  /* 0x004e800001167983 */ /* 0x000ef60000300a00 */
[----:B------:R-:W-:Y:S11]  /*56530*/  @!UPT UIADD3 URZ, URZ, URZ, URZ ;  /* 0x0000003f3f3ff290 */ /* 0x000ff6000fffe03f */
[----:B------:R0:W-:Y:S01]  /*56540*/  STL.64 [R1+0x900], R8 ;  /* 0x0009000801007387 */ /* 0x0001e20000100a00 */
[----:B------:R1:W-:Y:S03]  /*56550*/  STL.64 [R1+0x908], R10 ;  /* 0x0009080a01007387 */ /* 0x0003e60000100a00 */
[----:B0-----:R-:W4:Y:S01]  /*56560*/  LDL.LU R8, [R1+0x450] ;  /* 0x0004500001087983 */ /* 0x001f220000300800 */
[C---:B---3--:R-:W-:Y:S11]  /*56570*/  HMMA.16816.F32 R16, R24.reuse, R22, R16 ;  /* 0x000000161810723c */ /* 0x048ff60000001810 */
[----:B------:R-:W-:Y:S11]  /*56580*/  @!UPT UIADD3 URZ, URZ, URZ, URZ ;  /* 0x0000003f3f3ff290 */ /* 0x000ff6000fffe03f */
[----:B------:R-:W-:Y:S01]  /*56590*/  @!UPT UIADD3 URZ, URZ, URZ, URZ ;  /* 0x0000003f3f3ff290 */ /* 0x000fe2000fffe03f */
[----:B------:R0:W-:Y:S01]  /*565a0*/  STL.64 [R1+0x8f0], R16 ;  /* 0x0008f01001007387 */ /* 0x0001e20000100a00 */
[----:B------:R3:W-:Y:S02]  /*565b0*/  STL.64 [R1+0x8f8], R18 ;  /* 0x0008f81201007387 */ /* 0x0007e40000100a00 */
[----:B------:R-:W4:Y:S02]  /*565c0*/  LDL.LU R9, [R1+0x454] ;  /* 0x0004540001097983 */ /* 0x000f240000300800 */
[----:B-1----:R-:W2:Y:S01]  /*565d0*/  LDL.LU R10, [R1+0x458] ;  /* 0x00045800010a7983 */ /* 0x002ea20000300800 */
[----:B------:R-:W2:Y:S04]  /*565e0*/  LDL.LU R11, [R1+0x45c] ;  /* 0x00045c00010b7983 */ /* 0x000ea80000300800 */
[----:B0-----:R-:W4:Y:S01]  /*565f0*/  LDL.LU R16, [R1+0x510] ;  /* 0x0005100001107983 */ /* 0x001f220000300800 */
[----:B------:R-:W4:Y:S02]  /*56600*/  LDL.LU R17, [R1+0x514] ;  /* 0x0005140001117983 */ /* 0x000f240000300800 */
[----:B---3--:R-:W3:Y:S02]  /*56610*/  LDL.LU R18, [R1+0x518] ;  /* 0x0005180001127983 */ /* 0x008ee40000300800 */
[----:B------:R-:W3:Y:S01]  /*56620*/  LDL.LU R19, [R1+0x51c] ;  /* 0x00051c0001137983 */ /* 0x000ee20000300800 */
[----:B------:R-:W3:Y:S04]  /*56630*/  LDL.64 R22, [R1+0xe8] ;  /* 0x0000e80001167983 */ /* 0x000ee80000100a00 */
[----:B--2---:R-:W-:Y:S01]  /*56640*/  STL.64 [R1+0x4e18], R10 ;  /* 0x004e180a01007387 */ /* 0x004fe20000100a00 */
[----:B----4-:R0:W-:Y:S03]  /*56650*/  STL.64 [R1+0x4e10], R8 ;  /* 0x004e100801007387 */ /* 0x0101e60000100a00 */
[----:B0-----:R-:W2:Y:S01]  /*56660*/  LDL.LU R8, [R1+0x460] ;  /* 0x0004600001087983 */ /* 0x001ea20000300800 */
[----:B------:R-:W2:Y:S02]  /*56670*/  LDL.LU R9, [R1+0x464] ;  /* 0x0004640001097983 */ /* 0x000ea40000300800 */
[----:B------:R-:W4:Y:S02]  /*56680*/  LDL.LU R10, [R1+0x468] ;  /* 0x00046800010a7983 */ /* 0x000f240000300800 */
[----:B------:R-:W4:Y:S02]  /*56690*/  LDL.LU R11, [R1+0x46c] ;  /* 0x00046c00010b7983 */ /* 0x000f240000300800 */
[----:B----4-:R0:W-:Y:S01]  /*566a0*/  STL.64 [R1+0x4e28], R10 ;  /* 0x004e280a01007387 */ /* 0x0101e20000100a00 */
[----:B--2---:R-:W-:Y:S03]  /*566b0*/  STL.64 [R1+0x4e20], R8 ;  /* 0x004e200801007387 */ /* 0x004fe60000100a00 */
[----:B0-----:R-:W2:Y:S01]  /*566c0*/  LDL.64 R10, [R1+0x18] ;  /* 0x00001800010a7983 */ /* 0x001ea20000100a00 */
[----:B------:R-:W-:Y:S03]  /*566d0*/  HMMA.16816.F32 R12, R24, R6, R12 ;  /* 0x00000006180c723c */ /* 0x000fe6000000180c */
[----:B--2---:R0:W-:Y:S04]  /*566e0*/  STL.64 [R1+0x4e40], R10 ;  /* 0x004e400a01007387 */ /* 0x0041e80000100a00 */
[----:B0-----:R-:W2:Y:S04]  /*566f0*/  LDL.64 R10, [R1+0x28] ;  /* 0x00002800010a7983 */ /* 0x001ea80000100a00 */
[----:B--2---:R0:W-:Y:S01]  /*56700*/  STL.64 [R1+0x4e68], R10 ;  /* 0x004e680a01007387 */ /* 0x0041e20000100a00 */
[----:B------:R-:W2:Y:S02]  /*56710*/  LDL.LU R8, [R1+0xb0] ;  /* 0x0000b00001087983 */ /* 0x000ea40000300800 */
[----:B------:R-:W2:Y:S01]  /*56720*/  LDL.LU R9, [R1+0xb4] ;  /* 0x0000b40001097983 */ /* 0x000ea20000300800 */
[----:B0-----:R-:W2:Y:S01]  /*56730*/  LDL.LU R10, [R1+0xb8] ;  /* 0x0000b800010a7983 */ /* 0x001ea20000300800 */
[----:B------:R-:W2:Y:S07]  /*56740*/  LDL.LU R11, [R1+0xbc] ;  /* 0x0000bc00010b7983 */ /* 0x000eae0000300800 */
[----:B------:R0:W-:Y:S02]  /*56750*/  STL.64 [R1+0xc0], R12 ;  /* 0x0000c00c01007387 */ /* 0x0001e40000100a00 */
[----:B0-----:R-:W-:-:S02]  /*56760*/  IMAD.MOV.U32 R12, RZ, RZ, R6 ;  /* 0x000000ffff0c7224 */ /* 0x001fc400078e0006 */
[----:B------:R-:W-:Y:S02]  /*56770*/  IMAD.MOV.U32 R13, RZ, RZ, R7 ;  /* 0x000000ffff0d7224 */ /* 0x000fe400078e0007 */
[----:B------:R-:W0:Y:S04]  /*56780*/  LDSM.16.MT88.4 R4, [R3+0x6080] ;  /* 0x006080000304783b */ /* 0x000e280000004200 */
[----:B------:R1:W-:Y:S04]  /*56790*/  STL.64 [R1+0xc8], R14 ;  /* 0x0000c80e01007387 */ /* 0x0003e80000100a00 */
[----:B-1----:R-:W4:Y:S04]  /*567a0*/  LDL.LU R14, [R1+0x4e7c] ;  /* 0x004e7c00010e7983 */ /* 0x002f280000300800 */
[----:B0-----:R-:W-:Y:S01]  /*567b0*/  STL [R1+0x4d3c], R7 ;  /* 0x004d3c0701007387 */ /* 0x001fe20000100800 */
[----:B------:R-:W-:Y:S02]  /*567c0*/  STL [R1+0x4e38], R6 ;  /* 0x004e380601007387 */ /* 0x000fe40000100800 */
[----:B------:R0:W-:Y:S02]  /*567d0*/  STL.64 [R1+0x4e30], R4 ;  /* 0x004e300401007387 */ /* 0x0001e40000100a00 */
[----:B0-----:R-:W2:Y:S01]  /*567e0*/  LDL.LU R4, [R1+0x470] ;  /* 0x0004700001047983 */ /* 0x001ea20000300800 */
[----:B------:R-:W2:Y:S02]  /*567f0*/  LDL.LU R5, [R1+0x474] ;  /* 0x0004740001057983 */ /* 0x000ea40000300800 */
[----:B------:R-:W2:Y:S02]  /*56800*/  LDL.LU R6, [R1+0x478] ;  /* 0x0004780001067983 */ /* 0x000ea40000300800 */
[----:B------:R-:W2:Y:S01]  /*56810*/  LDL.LU R7, [R1+0x47c] ;  /* 0x00047c0001077983 */ /* 0x000ea20000300800 */
[C---:B---3--:R-:W-:Y:S01]  /*56820*/  HMMA.16816.F32 R16, R24.reuse, R22, R16 ;  /* 0x000000161810723c */ /* 0x048fe20000001810 */
[----:B------:R-:W-:Y:S01]  /*56830*/  IMAD.MOV.U32 R15, RZ, RZ, R23 ;  /* 0x000000ffff0f7224 */ /* 0x000fe200078e0017 */
[----:B--2---:R-:W-:Y:S01]  /*56840*/  STL.64 [R1+0x4e50], R6 ;  /* 0x004e500601007387 */ /* 0x004fe20000100a00 */
[----:B------:R0:W-:Y:S03]  /*56850*/  STL.64 [R1+0x4e48], R4 ;  /* 0x004e480401007387 */ /* 0x0001e60000100a00 */
[----:B0-----:R-:W2:Y:S01]  /*56860*/  LDL.LU R4, [R1+0x480] ;  /* 0x0004800001047983 */ /* 0x001ea20000300800 */
[----:B------:R-:W2:Y:S02]  /*56870*/  LDL.LU R5, [R1+0x484] ;  /* 0x0004840001057983 */ /* 0x000ea40000300800 */
[----:B------:R-:W2:Y:S02]  /*56880*/  LDL.LU R6, [R1+0x488] ;  /* 0x0004880001067983 */ /* 0x000ea40000300800 */
[----:B------:R-:W2:Y:S11]  /*56890*/  LDL.LU R7, [R1+0x48c] ;  /* 0x00048c0001077983 */ /* 0x000eb60000300800 */
[----:B------:R-:W-:Y:S01]  /*568a0*/  @!UPT UIADD3 URZ, URZ, URZ, URZ ;  /* 0x0000003f3f3ff290 */ /* 0x000fe2000fffe03f */
[----:B------:R-:W-:Y:S01]  /*568b0*/  STL.64 [R1+0x510], R16 ;  /* 0x0005101001007387 */ /* 0x000fe20000100a00 */
[----:B------:R0:W-:Y:S03]  /*568c0*/  STL.64 [R1+0x518], R18 ;  /* 0x0005181201007387 */ /* 0x0001e60000100a00 */
[----:B0-----:R-:W3:Y:S01]  /*568d0*/  LDL.LU R18, [R1+0x4e78] ;  /* 0x004e780001127983 */ /* 0x001ee20000300800 */
[----:B------:R-:W-:Y:S02]  /*568e0*/  IMAD.MOV.U32 R19, RZ, RZ, R22 ;  /* 0x000000ffff137224 */ /* 0x000fe400078e0016 */
[----:B------:R-:W2:Y:S02]  /*568f0*/  LDL.LU.64 R22, [R1+0x4e70] ;  /* 0x004e700001167983 */ /* 0x000ea40000300a00 */
[----:B--2---:R-:W-:Y:S01]  /*56900*/  HMMA.16816.F32 R24, R24, R22, R8 ;  /* 0x000000161818723c */ /* 0x004fe20000001808 */
[----:B------:R-:W2:Y:S01]  /*56910*/  LDL.LU.64 R10, [R1+0x4e68] ;  /* 0x004e6800010a7983 */ /* 0x000ea20000300a00 */
[----:B------:R-:W2:Y:S02]  /*56920*/  LDL.LU.64 R22, [R1+0x4e60] ;  /* 0x004e600001167983 */ /* 0x000ea40000300a00 */
[----:B------:R-:W2:Y:S11]  /*56930*/  LDL.LU.64 R20, [R1+0x4e58] ;  /* 0x004e580001147983 */ /* 0x000eb60000300a00 */
[----:B------:R-:W-:Y:S08]  /*56940*/  @!UPT UIADD3 URZ, URZ, URZ, URZ ;  /* 0x0000003f3f3ff290 */ /* 0x000ff0000fffe03f */
[----:B------:R-:W-:Y:S01]  /*56950*/  STL.64 [R1+0xb0], R24 ;  /* 0x0000b01801007387 */ /* 0x000fe20000100a00 */
[----:B------:R0:W-:Y:S03]  /*56960*/  STL.64 [R1+0xb8], R26 ;  /* 0x0000b81a01007387 */ /* 0x0001e60000100a00 */
[----:B0-----:R-:W3:Y:S01]  /*56970*/  LDL.64 R26, [R1+0x8] ;  /* 0x00000800011a7983 */ /* 0x001ee20000100a00 */
        /* <DEDUP_REMOVED lines=15> */
[----:B0-----:R-:W2:Y:S01]  /*56a70*/  LDL.LU R6, [R1+0x4e38] ;  /* 0x004e380001067983 */ /* 0x001ea20000300800 */
[----:B------:R-:W2:Y:S02]  /*56a80*/  LDL.LU.64 R4, [R1+0x4e30] ;  /* 0x004e300001047983 */ /* 0x000ea40000300a00 */
[----:B------:R-:W2:Y:S02]  /*56a90*/  LDL.LU.64 R10, [R1+0x4e28] ;  /* 0x004e2800010a7983 */ /* 0x000ea40000300a00 */
[----:B------:R-:W2:Y:S02]  /*56aa0*/  LDL.LU.64 R8, [R1+0x4e20] ;  /* 0x004e200001087983 */ /* 0x000ea40000300a00 */
[----:B---3--:R-:W-:-:S02]  /*56ab0*/  IMAD.MOV.U32 R7, RZ, RZ, R26 ;  /* 0x000000ffff077224 */ /* 0x008fc400078e001a */
[----:B------:R-:W-:Y:S01]  /*56ac0*/  IMAD.MOV.U32 R3, RZ, RZ, R27 ;  /* 0x000000ffff037224 */ /* 0x000fe200078e001b */
[----:B--2---:R-:W-:Y:S11]  /*56ad0*/  HMMA.16816.F32 R8, R20, R26, R8 ;  /* 0x0000001a1408723c */ /* 0x004ff60000001808 */
[----:B------:R-:W-:Y:S11]  /*56ae0*/  @!UPT UIADD3 URZ, URZ, URZ, URZ ;  /* 0x0000003f3f3ff290 */ /* 0x000ff6000fffe03f */
[----:B------:R-:W-:Y:S01]  /*56af0*/  @!UPT UIADD3 URZ, URZ, URZ, URZ ;  /* 0x0000003f3f3ff290 */ /* 0x000fe2000fffe03f */
[----:B------:R-:W-:Y:S01]  /*56b00*/  STL.64 [R1+0x460], R8 ;  /* 0x0004600801007387 */ /* 0x000fe20000100a00 */
[----:B------:R0:W-:Y:S03]  /*56b10*/  STL.64 [R1+0x468], R10 ;  /* 0x0004680a01007387 */ /* 0x0001e60000100a00 */
[----:B0-----:R-:W2:Y:S01]  /*56b20*/  LDL.LU.64 R10, [R1+0x4e18] ;  /* 0x004e1800010a7983 */ /* 0x001ea20000300a00 */
[----:B------:R-:W2:Y:S02]  /*56b30*/  LDL.LU.64 R8, [R1+0x4e10] ;  /* 0x004e100001087983 */ /* 0x000ea40000300a00 */
[----:B------:R-:W3:Y:S02]  /*56b40*/  LDL.64 R26, [R1+0x38] ;  /* 0x00003800011a7983 */ /* 0x000ee40000100a00 */
[----:B------:R-:W-:Y:S01]  /*56b50*/  STL.64 [R1+0x4d48], R6 ;  /* 0x004d480601007387 */ /* 0x000fe20000100a00 */
[----:B------:R0:W-:Y:S04]  /*56b60*/  STL.64 [R1+0x4d40], R4 ;  /* 0x004d400401007387 */ /* 0x0001e80000100a00 */
[----:B0-----:R-:W2:Y:S01]  /*56b70*/  LDL.LU R4, [R1+0x410] ;  /* 0x0004100001047983 */ /* 0x001ea20000300800 */
[----:B------:R-:W2:Y:S02]  /*56b80*/  LDL.LU R5, [R1+0x414] ;  /* 0x0004140001057983 */ /* 0x000ea40000300800 */
[----:B------:R-:W2:Y:S02]  /*56b90*/  LDL.LU R6, [R1+0x418] ;  /* 0x0004180001067983 */ /* 0x000ea40000300800 */
[----:B------:R-:W2:Y:S02]  /*56ba0*/  LDL.LU R7, [R1+0x41c] ;  /* 0x00041c0001077983 */ /* 0x000ea40000300800 */
[----:B--2---:R0:W-:Y:S01]  /*56bb0*/  STL.64 [R1+0x4d58], R6 ;  /* 0x004d580601007387 */ /* 0x0041e20000100a00 */
[----:B------:R1:W-:Y:S02]  /*56bc0*/  STL.64 [R1+0x4d50], R4 ;  /* 0x004d500401007387 */ /* 0x0003e40000100a00 */
[----:B0-----:R-:W-:-:S02]  /*56bd0*/  IMAD.MOV.U32 R6, RZ, RZ, R19 ;  /* 0x000000ffff067224 */ /* 0x001fc400078e0013 */
[----:B------:R-:W-:Y:S01]  /*56be0*/  IMAD.MOV.U32 R7, RZ, RZ, R15 ;  /* 0x000000ffff077224 */ /* 0x000fe200078e000f */
[----:B------:R-:W2:Y:S01]  /*56bf0*/  LDL.LU R19, [R1+0x4e0c] ;  /* 0x004e0c0001137983 */ /* 0x000ea20000300800 */
[----:B------:R-:W4:Y:S03]  /*56c00*/  LDL.LU R15, [R1+0x4e08] ;  /* 0x004e0800010f7983 */ /* 0x000f260000300800 */
[----:B------:R0:W-:Y:S01]  /*56c10*/  STL.64 [R1+0x4d70], R6 ;  /* 0x004d700601007387 */ /* 0x0001e20000100a00 */
[----:B-1----:R-:W4:Y:S02]  /*56c20*/  LDL.LU R4, [R1+0x440] ;  /* 0x0004400001047983 */ /* 0x002f240000300800 */
[----:B------:R-:W4:Y:S01]  /*56c30*/  LDL.LU R5, [R1+0x444] ;  /* 0x0004440001057983 */ /* 0x000f220000300800 */
[----:B0-----:R-:W4:Y:S01]  /*56c40*/  LDL.LU R6, [R1+0x448] ;  /* 0x0004480001067983 */ /* 0x001f220000300800 */
[----:B------:R-:W4:Y:S01]  /*56c50*/  LDL.LU R7, [R1+0x44c] ;  /* 0x00044c0001077983 */ /* 0x000f220000300800 */
[C---:B--2---:R-:W-:Y:S08]  /*56c60*/  HMMA.16816.F32 R8, R20.reuse, R18, R8 ;  /* 0x000000121408723c */ /* 0x044ff00000001808 */
[----:B----4-:R-:W-:Y:S11]  /*56c70*/  HMMA.16816.F32 R4, R20, R14, R4 ;  /* 0x0000000e1404723c */ /* 0x010ff60000001804 */
[----:B------:R-:W-:Y:S04]  /*56c80*/  @!UPT UIADD3 URZ, URZ, URZ, URZ ;  /* 0x0000003f3f3ff290 */ /* 0x000fe8000fffe03f */
[----:B------:R-:W-:Y:S01]  /*56c90*/  STL.64 [R1+0x450], R8 ;  /* 0x0004500801007387 */ /* 0x000fe20000100a00 */
[----:B------:R0:W-:Y:S03]  /*56ca0*/  STL.64 [R1+0x458], R10 ;  /* 0x0004580a01007387 */ /* 0x0001e60000100a00 */
[----:B0-----:R-:W2:Y:S01]  /*56cb0*/  LDL.LU.64 R10, [R1+0x4e00] ;  /* 0x004e0000010a7983 */ /* 0x001ea20000300a00 */
[----:B------:R-:W4:Y:S02]  /*56cc0*/  LDL.LU.64 R8, [R1+0x4df8] ;  /* 0x004df80001087983 */ /* 0x000f240000300a00 */
[----:B------:R0:W-:Y:S02]  /*56cd0*/  STL.64 [R1+0x4cf0], R18 ;  /* 0x004cf01201007387 */ /* 0x0001e40000100a00 */
[----:B0-----:R-:W2:Y:S01]  /*56ce0*/  LDL R19, [R1+0x1de0] ;  /* 0x001de00001137983 */ /* 0x001ea20000100800 */
[----:B------:R-:W-:Y:S02]  /*56cf0*/  STL.64 [R1+0x440], R4 ;  /* 0x0004400401007387 */ /* 0x000fe40000100a00 */
[----:B------:R0:W-:Y:S02]  /*56d00*/  STL.64 [R1+0x448], R6 ;  /* 0x0004480601007387 */ /* 0x0001e40000100a00 */
[----:B0-----:R-:W-:-:S02]  /*56d10*/  IMAD.MOV.U32 R6, RZ, RZ, R12 ;  /* 0x000000ffff067224 */ /* 0x001fc400078e000c */
[----:B------:R-:W-:Y:S01]  /*56d20*/  IMAD.MOV.U32 R7, RZ, RZ, R13 ;  /* 0x000000ffff077224 */ /* 0x000fe200078e000d */
[----:B------:R-:W2:Y:S04]  /*56d30*/  LDL.LU R12, [R1+0x4df0] ;  /* 0x004df000010c7983 */ /* 0x000ea80000300800 */
[----:B------:R0:W-:Y:S01]  /*56d40*/  STL.64 [R1+0x4d88], R6 ;  /* 0x004d880601007387 */ /* 0x0001e20000100a00 */
[----:B------:R-:W2:Y:S02]  /*56d50*/  LDL.LU R4, [R1+0x430] ;  /* 0x0004300001047983 */ /* 0x000ea40000300800 */
[----:B------:R-:W2:Y:S01]  /*56d60*/  LDL.LU R5, [R1+0x434] ;  /* 0x0004340001057983 */ /* 0x000ea20000300800 */
[----:B0-----:R-:W2:Y:S01]  /*56d70*/  LDL.LU R6, [R1+0x438] ;  /* 0x0004380001067983 */ /* 0x001ea20000300800 */
[----:B------:R-:W2:Y:S02]  /*56d80*/  LDL.LU R7, [R1+0x43c] ;  /* 0x00043c0001077983 */ /* 0x000ea40000300800 */
[----:B------:R-:W-:Y:S01]  /*56d90*/  STL.64 [R1+0x4ce8], R14 ;  /* 0x004ce80e01007387 */ /* 0x000fe20000100a00 */
[----:B--2---:R-:W-:Y:S01]  /*56da0*/  HMMA.16816.F32 R4, R20, R10, R4 ;  /* 0x0000000a1404723c */ /* 0x004fe20000001804 */
[----:B------:R0:W-:Y:S04]  /*56db0*/  STL [R1+0x4ce0], R12 ;  /* 0x004ce00c01007387 */ /* 0x0001e80000100800 */
[----:B0-----:R-:W3:Y:S01]  /*56dc0*/  LDL.LU R12, [R1+0x420] ;  /* 0x00042000010c7983 */ /* 0x001ee20000300800 */
[----:B------:R-:W3:Y:S02]  /*56dd0*/  LDL.LU R13, [R1+0x424] ;  /* 0x00042400010d7983 */ /* 0x000ee40000300800 */
[----:B------:R-:W3:Y:S02]  /*56de0*/  LDL.LU R14, [R1+0x428] ;  /* 0x00042800010e7983 */ /* 0x000ee40000300800 */
[----:B------:R-:W3:Y:S11]  /*56df0*/  LDL.LU R15, [R1+0x42c] ;  /* 0x00042c00010f7983 */ /* 0x000ef60000300800 */
[----:B------:R-:W-:Y:S02]  /*56e00*/  @!UPT UIADD3 URZ, URZ, URZ, URZ ;  /* 0x0000003f3f3ff290 */ /* 0x000fe4000fffe03f */
[----:B------:R0:W-:Y:S01]  /*56e10*/  STL.64 [R1+0x430], R4 ;  /* 0x0004300401007387 */ /* 0x0001e20000100a00 */
[----:B------:R1:W-:Y:S03]  /*56e20*/  STL.64 [R1+0x438], R6 ;  /* 0x0004380601007387 */ /* 0x0003e60000100a00 */
[----:B0-----:R-:W2:Y:S01]  /*56e30*/  LDL.LU R4, [R1+0x750] ;  /* 0x0007500001047983 */ /* 0x001ea20000300800 */
[----:B------:R-:W2:Y:S02]  /*56e40*/  LDL.LU R5, [R1+0x754] ;  /* 0x0007540001057983 */ /* 0x000ea40000300800 */
[----:B-1----:R-:W2:Y:S02]  /*56e50*/  LDL.LU R6, [R1+0x758] ;  /* 0x0007580001067983 */ /* 0x002ea40000300800 */
[----:B------:R-:W2:Y:S02]  /*56e60*/  LDL.LU R7, [R1+0x75c] ;  /* 0x00075c0001077983 */ /* 0x000ea40000300800 */
[----:B--2---:R0:W-:Y:S01]  /*56e70*/  STL.64 [R1+0x4d98], R6 ;  /* 0x004d980601007387 */ /* 0x0041e20000100a00 */
[----:B------:R-:W-:Y:S03]  /*56e80*/  STL.64 [R1+0x4d90], R4 ;  /* 0x004d900401007387 */ /* 0x000fe60000100a00 */
[----:B0-----:R-:W2:Y:S04]  /*56e90*/  LDL R6, [R1+0x118] ;  /* 0x0001180001067983 */ /* 0x001ea80000100800 */
[----:B------:R-:W2:Y:S04]  /*56ea0*/  LDL R7, [R1+0x11c] ;  /* 0x00011c0001077983 */ /* 0x000ea80000100800 */
[----:B--2---:R0:W-:Y:S02]  /*56eb0*/  STL.64 [R1+0x4db0], R6 ;  /* 0x004db00601007387 */ /* 0x0041e40000100a00 */
[----:B0-----:R-:W-:-:S02]  /*56ec0*/  IMAD.MOV.U32 R6, RZ, RZ, R2 ;  /* 0x000000ffff067224 */ /* 0x001fc400078e0002 */
[----:B------:R-:W-:-:S05]  /*56ed0*/  IMAD.MOV.U32 R7, RZ, RZ, R0 ;  /* 0x000000ffff077224 */ /* 0x000fca00078e0000 */
[----:B------:R3:W-:Y:S02]  /*56ee0*/  STL.64 [R1+0x4dc8], R6 ;  /* 0x004dc80601007387 */ /* 0x0007e40000100a00 */
[----:B---3--:R-:W-:Y:S02]  /*56ef0*/  HMMA.16816.F32 R4, R20, R26, R12 ;  /* 0x0000001a1404723c */ /* 0x008fe4000000180c */
[----:B------:R-:W-:Y:S01]  /*56f00*/  STL.64 [R1+0x4cd8], R10 ;  /* 0x004cd80a01007387 */ /* 0x000fe20000100a00 */
[----:B----4-:R-:W-:Y:S11]  /*56f10*/  STL.64 [R1+0x4cd0], R8 ;  /* 0x004cd00801007387 */ /* 0x010ff60000100a00 */
        /* <DEDUP_REMOVED lines=8> */
[----:B--2---:R-:W-:Y:S03]  /*56fa0*/  STL.64 [R1+0x4dd0], R12 ;  /* 0x004dd00c01007387 */ /* 0x004fe60000100a00 */
[----:B0-----:R-:W2:Y:S04]  /*56fb0*/  LDL R14, [R1+0x148] ;  /* 0x00014800010e7983 */ /* 0x001ea80000100800 */
[----:B------:R-:W2:Y:S01]  /*56fc0*/  LDL R15, [R1+0x14c] ;  /* 0x00014c00010f7983 */ /* 0x000ea20000100800 */
[----:B------:R-:W3:Y:S02]  /*56fd0*/  LDL.LU R8, [R1+0x7a0] ;  /* 0x0007a00001087983 */ /* 0x000ee40000300800 */
[----:B------:R-:W3:Y:S02]  /*56fe0*/  LDL.LU R9, [R1+0x7a4] ;  /* 0x0007a40001097983 */ /* 0x000ee40000300800 */
[----:B------:R-:W3:Y:S01]  /*56ff0*/  LDL.LU R10, [R1+0x7a8] ;  /* 0x0007a800010a7983 */ /* 0x000ee20000300800 */
[----:B------:R-:W3:Y:S04]  /*57000*/  LDL.LU R11, [R1+0x7ac] ;  /* 0x0007ac00010b7983 */ /* 0x000ee80000300800 */
[----:B--2---:R0:W-:Y:S01]  /*57010*/  STL.64 [R1+0x4de8], R14 ;  /* 0x004de80e01007387 */ /* 0x0041e20000100a00 */
[----:B------:R-:W2:Y:S02]  /*57020*/  LDL.64 R6, [R1+0x138] ;  /* 0x0001380001067983 */ /* 0x000ea40000100a00 */
[----:B------:R-:W-:-:S02]  /*57030*/  IMAD.MOV.U32 R2, RZ, RZ, R26 ;  /* 0x000000ffff027224 */ /* 0x000fc400078e001a */
[----:B------:R-:W-:Y:S02]  /*57040*/  IMAD.MOV.U32 R0, RZ, RZ, R27 ;  /* 0x000000ffff007224 */ /* 0x000fe400078e001b */
[----:B------:R-:W1:Y:S04]  /*57050*/  LDSM.16.MT88.4 R24, [R19+0x6100] ;  /* 0x006100001318783b */ /* 0x000e680000004200 */
[----:B0-----:R-:W3:Y:S04]  /*57060*/  LDL.64 R14, [R1+0x158] ;  /* 0x00015800010e7983 */ /* 0x001ee80000100a00 */
[----:B--2---:R0:W-:Y:S01]  /*57070*/  STL.64 [R1+0x4de0], R6 ;  /* 0x004de00601007387 */ /* 0x0041e20000100a00 */
[----:B------:R-:W2:Y:S02]  /*57080*/  LDL.LU R4, [R1+0x790] ;  /* 0x0007900001047983 */ /* 0x000ea40000300800 */
[----:B------:R-:W2:Y:S01]  /*57090*/  LDL.LU R5, [R1+0x794] ;  /* 0x0007940001057983 */ /* 0x000ea20000300800 */
[----:B0-----:R-:W2:Y:S01]  /*570a0*/  LDL.LU R6, [R1+0x798] ;  /* 0x0007980001067983 */ /* 0x001ea20000300800 */
[----:B------:R-:W2:Y:S02]  /*570b0*/  LDL.LU R7, [R1+0x79c] ;  /* 0x00079c0001077983 */ /* 0x000ea40000300800 */
[----:B------:R-:W-:Y:S02]  /*570c0*/  STL [R1+0x4d68], R19 ;  /* 0x004d681301007387 */ /* 0x000fe40000100800 */
[----:B------:R0:W-:Y:S02]  /*570d0*/  STL.64 [R1+0x4d60], R16 ;  /* 0x004d601001007387 */ /* 0x0001e40000100a00 */
[----:B0-----:R-:W4:Y:S01]  /*570e0*/  LDL.LU R16, [R1+0x730] ;  /* 0x0007300001107983 */ /* 0x001f220000300800 */
        /* <DEDUP_REMOVED lines=8> */
[----:B------:R-:W4:Y:S01]  /*57170*/  LDL.LU R19, [R1+0x74c] ;  /* 0x00074c0001137983 */ /* 0x000f220000300800 */
[----:B---3--:R-:W-:Y:S01]  /*57180*/  HMMA.16816.F32 R8, R20, R14, R8 ;  /* 0x0000000e1408723c */ /* 0x008fe20000001808 */
[----:B----4-:R-:W-:Y:S01]  /*57190*/  STL.64 [R1+0x4da8], R18 ;  /* 0x004da81201007387 */ /* 0x010fe20000100a00 */
        /* <DEDUP_REMOVED lines=11> */
[----:B-1----:R0:W-:Y:S01]  /*57250*/  STL.64 [R1+0x4c28], R26 ;  /* 0x004c281a01007387 */ /* 0x0021e20000100a00 */
[----:B------:R-:W-:Y:S03]  /*57260*/  STL.64 [R1+0x4c20], R24 ;  /* 0x004c201801007387 */ /* 0x000fe60000100a00 */
[----:B0-----:R-:W3:Y:S01]  /*57270*/  LDL.64 R26, [R1+0x108] ;  /* 0x00010800011a7983 */ /* 0x001ee20000100a00 */
[----:B------:R0:W-:Y:S02]  /*57280*/  STL.64 [R1+0x7a0], R8 ;  /* 0x0007a00801007387 */ /* 0x0001e40000100a00 */
[----:B------:R-:W-:Y:S02]  /*57290*/  STL.64 [R1+0x7a8], R10 ;  /* 0x0007a80a01007387 */ /* 0x000fe40000100a00 */
[----:B0-----:R-:W-:-:S02]  /*572a0*/  IMAD.MOV.U32 R9, RZ, RZ, R14 ;  /* 0x000000ffff097224 */ /* 0x001fc400078e000e */
[----:B------:R-:W-:Y:S02]  /*572b0*/  IMAD.MOV.U32 R8, RZ, RZ, R15 ;  /* 0x000000ffff087224 */ /* 0x000fe400078e000f */
[----:B------:R-:W4:Y:S02]  /*572c0*/  LDL.LU.64 R14, [R1+0x4de8] ;  /* 0x004de800010e7983 */ /* 0x000f240000300a00 */
        /* <DEDUP_REMOVED lines=10> */
[----:B------:R0:W-:Y:S01]  /*57370*/  STL.64 [R1+0x780], R12 ;  /* 0x0007800c01007387 */ /* 0x0001e20000100a00 */
[----:B------:R-:W-:Y:S02]  /*57380*/  STL.64 [R1+0x788], R14 ;  /* 0x0007880e01007387 */ /* 0x000fe40000100a00 */
[----:B0-----:R-:W-:Y:S02]  /*57390*/  IMAD.MOV.U32 R13, RZ, RZ, R6 ;  /* 0x000000ffff0d7224 */ /* 0x001fe400078e0006 */
        /* <DEDUP_REMOVED lines=23> */
[----:B------:R0:W-:Y:S03]  /*57510*/  STL.64 [R1+0x4c50], R26 ;  /* 0x004c501a01007387 */ /* 0x0001e60000100a00 */
[----:B0-----:R-:W3:Y:S01]  /*57520*/  LDL.64 R26, [R1+0xd8] ;  /* 0x0000d800011a7983 */ /* 0x001ee20000100a00 */
        /* <DEDUP_REMOVED lines=8> */
[----:B------:R-:W2:Y:S01]  /*575b0*/  LDL.LU R19, [R1+0x4d68] ;  /* 0x004d680001137983 */ /* 0x000ea20000300800 */
[----:B------:R-:W4:Y:S11]  /*575c0*/  LDL.LU.64 R16, [R1+0x4d60] ;  /* 0x004d600001107983 */ /* 0x000f360000300a00 */
[----:B------:R-:W-:Y:S09]  /*575d0*/  @!UPT UIADD3 URZ, URZ, URZ, URZ ;  /* 0x0000003f3f3ff290 */ /* 0x000ff2000fffe03f */
[----:B------:R-:W-:Y:S01]  /*575e0*/  STL.64 [R1+0x730], R4 ;  /* 0x0007300401007387 */ /* 0x000fe20000100a00 */
[----:B------:R0:W-:Y:S03]  /*575f0*/  STL.64 [R1+0x738], R6 ;  /* 0x0007380601007387 */ /* 0x0001e60000100a00 */
[----:B0-----:R-:W2:Y:S01]  /*57600*/  LDL.LU.64 R6, [R1+0x4d58] ;  /* 0x004d580001067983 */ /* 0x001ea20000300a00 */
[----:B------:R-:W2:Y:S02]  /*57610*/  LDL.LU.64 R4, [R1+0x4d50] ;  /* 0x004d500001047983 */ /* 0x000ea40000300a00 */
[----:B---3--:R-:W-:Y:S02]  /*57620*/  IMAD.MOV.U32 R11, RZ, RZ, R26 ;  /* 0x000000ffff0b7224 */ /* 0x008fe400078e001a */
[----:B------:R-:W-:Y:S01]  /*57630*/  IMAD.MOV.U32 R10, RZ, RZ, R27 ;  /* 0x000000ffff0a7224 */ /* 0x000fe200078e001b */
[----:B--2---:R-:W-:Y:S01]  /*57640*/  HMMA.16816.F32 R20, R20, R26, R4 ;  /* 0x0000001a1414723c */ /* 0x004fe20000001804 */
[----:B------:R-:W2:Y:S01]  /*57650*/  LDL.LU.64 R6, [R1+0x4d48] ;  /* 0x004d480001067983 */ /* 0x000ea20000300a00 */
[----:B------:R-:W3:Y:S11]  /*57660*/  LDL.LU.64 R4, [R1+0x4d40] ;  /* 0x004d400001047983 */ /* 0x000ef60000300a00 */
[----:B------:R-:W-:Y:S10]  /*57670*/  @!UPT UIADD3 URZ, URZ, URZ, URZ ;  /* 0x0000003f3f3ff290 */ /* 0x000ff4000fffe03f */
[----:B------:R-:W-:Y:S01]  /*57680*/  STL.64 [R1+0x410], R20 ;  /* 0x0004101401007387 */ /* 0x000fe20000100a00 */
[----:B------:R-:W-:Y:S02]  /*57690*/  STL.64 [R1+0x418], R22 ;  /* 0x0004181601007387 */ /* 0x000fe40000100a00 */
[----:B------:R-:W2:Y:S02]  /*576a0*/  LDL.64 R26, [R1+0x118] ;  /* 0x00011800011a7983 */ /* 0x000ea40000100a00 */
[----:B------:R-:W0:Y:S01]  /*576b0*/  LDSM.16.MT88.4 R20, [R19+0x6180] ;  /* 0x006180001314783b */ /* 0x000e220000004200 */
[----:B--2---:R1:W-:Y:S04]  /*576c0*/  STL.64 [R1+0x4c60], R26 ;  /* 0x004c601a01007387 */ /* 0x0043e80000100a00 */
[----:B-1----:R-:W2:Y:S04]  /*576d0*/  LDL.64 R26, [R1+0x128] ;  /* 0x00012800011a7983 */ /* 0x002ea80000100a00 */
[----:B--2---:R1:W-:Y:S02]  /*576e0*/  STL.64 [R1+0x4c78], R26 ;  /* 0x004c781a01007387 */ /* 0x0043e40000100a00 */
[----:B-1----:R-:W-:-:S02]  /*576f0*/  IMAD.MOV.U32 R26, RZ, RZ, R13 ;  /* 0x000000ffff1a7224 */ /* 0x002fc400078e000d */
[----:B------:R-:W-:-:S05]  /*57700*/  IMAD.MOV.U32 R27, RZ, RZ, R12 ;  /* 0x000000ffff1b7224 */ /* 0x000fca00078e000c */
[----:B------:R1:W-:Y:S04]  /*57710*/  STL.64 [R1+0x4c90], R26 ;  /* 0x004c901a01007387 */ /* 0x0003e80000100a00 */
[----:B-1----:R-:W2:Y:S04]  /*57720*/  LDL.64 R26, [R1+0x148] ;  /* 0x00014800011a7983 */ /* 0x002ea80000100a00 */
[----:B--2---:R-:W-:Y:S01]  /*57730*/  STL.64 [R1+0x4ca0], R26 ;  /* 0x004ca01a01007387 */ /* 0x004fe20000100a00 */
[----:B0-----:R-:W-:Y:S02]  /*57740*/  STL.64 [R1+0x4ab0], R22 ;  /* 0x004ab01601007387 */ /* 0x001fe40000100a00 */
[----:B------:R-:W-:Y:S02]  /*57750*/  STL.64 [R1+0x4aa8], R20 ;  /* 0x004aa81401007387 */ /* 0x000fe40000100a00 */
[----:B------:R-:W2:Y:S01]  /*57760*/  LDL.LU R12, [R1+0x660] ;  /* 0x00066000010c7983 */ /* 0x000ea20000300800 */
[----:B------:R-:W2:Y:S01]  /*57770*/  LDL.LU R13, [R1+0x664] ;  /* 0x00066400010d7983 */ /* 0x000ea20000300800 */
[----:B------:R-:W2:Y:S02]  /*57780*/  LDL.LU R14, [R1+0x668] ;  /* 0x00066800010e7983 */ /* 0x000ea40000300800 */
[----:B------:R-:W2:Y:S02]  /*57790*/  LDL.LU R15, [R1+0x66c] ;  /* 0x00066c00010f7983 */ /* 0x000ea40000300800 */
[----:B------:R-:W-:-:S02]  /*577a0*/  IMAD.MOV.U32 R18, RZ, RZ, R7 ;  /* 0x000000ffff127224 */ /* 0x000fc400078e0007 */
[----:B------:R-:W-:Y:S01]  /*577b0*/  IMAD.MOV.U32 R19, RZ, RZ, R3 ;  /* 0x000000ffff137224 */ /* 0x000fe200078e0003 */
[----:B--2---:R-:W-:Y:S01]  /*577c0*/  STL.64 [R1+0x4d00], R14 ;  /* 0x004d000e01007387 */ /* 0x004fe20000100a00 */
[----:B------:R-:W-:Y:S02]  /*577d0*/  STL.64 [R1+0x4cf8], R12 ;  /* 0x004cf80c01007387 */ /* 0x000fe40000100a00 */
[----:B------:R-:W3:Y:S02]  /*577e0*/  LDL.LU R7, [R1+0x4d3c] ;  /* 0x004d3c0001077983 */ /* 0x000ee40000300800 */
[----:B------:R-:W2:Y:S01]  /*577f0*/  LDL.LU R3, [R1+0x4d38] ;  /* 0x004d380001037983 */ /* 0x000ea20000300800 */
[----:B------:R0:W-:Y:S02]  /*57800*/  STL.64 [R1+0x4d08], R18 ;  /* 0x004d081201007387 */ /* 0x0001e40000100a00 */
[----:B0-----:R-:W-:Y:S02]  /*57810*/  IMAD.MOV.U32 R18, RZ, RZ, R29 ;  /* 0x000000ffff127224 */ /* 0x001fe400078e001d */
[----:B------:R-:W-:-:S05]  /*57820*/  IMAD.MOV.U32 R19, RZ, RZ, R28 ;  /* 0x000000ffff137224 */ /* 0x000fca00078e001c */
[----:B------:R-:W-:Y:S01]  /*57830*/  STL.64 [R1+0x4d20], R18 ;  /* 0x004d201201007387 */ /* 0x000fe20000100a00 */
[----:B------:R-:W2:Y:S02]  /*57840*/  LDL.LU R12, [R1+0x670] ;  /* 0x00067000010c7983 */ /* 0x000ea40000300800 */
[----:B------:R-:W2:Y:S02]  /*57850*/  LDL.LU R13, [R1+0x674] ;  /* 0x00067400010d7983 */ /* 0x000ea40000300800 */
[----:B------:R-:W2:Y:S01]  /*57860*/  LDL.LU R14, [R1+0x678] ;  /* 0x00067800010e7983 */ /* 0x000ea20000300800 */
[----:B------:R-:W2:Y:S04]  /*57870*/  LDL.LU R15, [R1+0x67c] ;  /* 0x00067c00010f7983 */ /* 0x000ea80000300800 */
[----:B--2---:R-:W-:Y:S01]  /*57880*/  STL.64 [R1+0x4d18], R14 ;  /* 0x004d180e01007387 */ /* 0x004fe20000100a00 */
[----:B------:R0:W-:Y:S03]  /*57890*/  STL.64 [R1+0x4d10], R12 ;  /* 0x004d100c01007387 */ /* 0x0001e60000100a00 */
[----:B0-----:R-:W2:Y:S01]  /*578a0*/  LDL.LU R12, [R1+0x680] ;  /* 0x00068000010c7983 */ /* 0x001ea20000300800 */
[----:B------:R-:W2:Y:S02]  /*578b0*/  LDL.LU R13, [R1+0x684] ;  /* 0x00068400010d7983 */ /* 0x000ea40000300800 */
[----:B------:R-:W2:Y:S02]  /*578c0*/  LDL.LU R14, [R1+0x688] ;  /* 0x00068800010e7983 */ /* 0x000ea40000300800 */
[----:B------:R-:W2:Y:S02]  /*578d0*/  LDL.LU R15, [R1+0x68c] ;  /* 0x00068c00010f7983 */ /* 0x000ea40000300800 */
[----:B------:R-:W-:-:S02]  /*578e0*/  IMAD.MOV.U32 R26, RZ, RZ, R9 ;  /* 0x000000ffff1a7224 */ /* 0x000fc400078e0009 */
[----:B------:R-:W-:Y:S02]  /*578f0*/  IMAD.MOV.U32 R27, RZ, RZ, R8 ;  /* 0x000000ffff1b7224 */ /* 0x000fe400078e0008 */
[----:B------:R-:W-:Y:S02]  /*57900*/  IMAD.MOV.U32 R22, RZ, RZ, R11 ;  /* 0x000000ffff167224 */ /* 0x000fe400078e000b */
[----:B------:R-:W-:Y:S01]  /*57910*/  IMAD.MOV.U32 R23, RZ, RZ, R10 ;  /* 0x000000ffff177224 */ /* 0x000fe200078e000a */
[----:B--2---:R-:W-:Y:S01]  /*57920*/  STL.64 [R1+0x4d30], R14 ;  /* 0x004d300e01007387 */ /* 0x004fe20000100a00 */
[----:B------:R0:W-:Y:S03]  /*57930*/  STL.64 [R1+0x4d28], R12 ;  /* 0x004d280c01007387 */ /* 0x0001e60000100a00 */
[----:B0-----:R-:W3:Y:S01]  /*57940*/  LDL.LU R12, [R1+0x690] ;  /* 0x00069000010c7983 */ /* 0x001ee20000300800 */
[----:B------:R-:W3:Y:S02]  /*57950*/  LDL.LU R13, [R1+0x694] ;  /* 0x00069400010d7983 */ /* 0x000ee40000300800 */
[----:B------:R-:W3:Y:S02]  /*57960*/  LDL.LU R14, [R1+0x698] ;  /* 0x00069800010e7983 */ /* 0x000ee40000300800 */
[----:B------:R-:W3:Y:S01]  /*57970*/  LDL.LU R15, [R1+0x69c] ;  /* 0x00069c00010f7983 */ /* 0x000ee20000300800 */
[----:B------:R-:W-:Y:S01]  /*57980*/  STL.64 [R1+0x4cb8], R26 ;  /* 0x004cb81a01007387 */ /* 0x000fe20000100a00 */
[----:B------:R0:W-:Y:S02]  /*57990*/  STL.64 [R1+0x4c98], R22 ;  /* 0x004c981601007387 */ /* 0x0001e40000100a00 */
[----:B------:R-:W2:Y:S02]  /*579a0*/  LDL.LU R20, [R1+0x610] ;  /* 0x0006100001147983 */ /* 0x000ea40000300800 */
[----:B------:R-:W2:Y:S01]  /*579b0*/  LDL.LU R21, [R1+0x614] ;  /* 0x0006140001157983 */ /* 0x000ea20000300800 */
[----:B0-----:R-:W2:Y:S01]  /*579c0*/  LDL.LU R22, [R1+0x618] ;  /* 0x0006180001167983 */ /* 0x001ea20000300800 */
[----:B------:R-:W2:Y:S02]  /*579d0*/  LDL.LU R23, [R1+0x61c] ;  /* 0x00061c0001177983 */ /* 0x000ea40000300800 */
[----:B------:R-:W2:Y:S02]  /*579e0*/  LDL.LU R24, [R1+0x630] ;  /* 0x0006300001187983 */ /* 0x000ea40000300800 */
[----:B------:R-:W2:Y:S01]  /*579f0*/  LDL.LU R25, [R1+0x634] ;  /* 0x0006340001197983 */ /* 0x000ea20000300800 */
[----:B------:R-:W2:Y:S01]  /*57a00*/  LDL.LU R26, [R1+0x638] ;  /* 0x00063800011a7983 */ /* 0x000ea20000300800 */
[----:B------:R-:W2:Y:S02]  /*57a10*/  LDL.LU R27, [R1+0x63c] ;  /* 0x00063c00011b7983 */ /* 0x000ea40000300800 */
[----:B----4-:R-:W-:-:S02]  /*57a20*/  IMAD.MOV.U32 R18, RZ, RZ, R17 ;  /* 0x000000ffff127224 */ /* 0x010fc400078e0011 */
[----:B------:R-:W-:Y:S01]  /*57a30*/  IMAD.MOV.U32 R19, RZ, RZ, R16 ;  /* 0x000000ffff137224 */ /* 0x000fe200078e0010 */
[----:B------:R-:W4:Y:S01]  /*57a40*/  LDL.LU R8, [R1+0x650] ;  /* 0x0006500001087983 */ /* 0x000f220000300800 */
[----:B------:R-:W4:Y:S02]  /*57a50*/  LDL.LU R9, [R1+0x654] ;  /* 0x0006540001097983 */ /* 0x000f240000300800 */
[----:B------:R-:W4:Y:S02]  /*57a60*/  LDL.LU R10, [R1+0x658] ;  /* 0x00065800010a7983 */ /* 0x000f240000300800 */
[----:B------:R-:W4:Y:S01]  /*57a70*/  LDL.LU R11, [R1+0x65c] ;  /* 0x00065c00010b7983 */ /* 0x000f220000300800 */
[C---:B---3--:R-:W-:Y:S01]  /*57a80*/  HMMA.16816.F32 R16, R4.reuse, R18, R12 ;  /* 0x000000120410723c */ /* 0x048fe2000000180c */
        /* <DEDUP_REMOVED lines=8> */
[----:B0-----:R-:W3:Y:S01]  /*57b10*/  LDL.LU R20, [R1+0x620] ;  /* 0x0006200001147983 */ /* 0x001ee20000300800 */
[----:B------:R-:W3:Y:S02]  /*57b20*/  LDL.LU R21, [R1+0x624] ;  /* 0x0006240001157983 */ /* 0x000ee40000300800 */
[----:B------:R-:W3:Y:S02]  /*57b30*/  LDL.LU R22, [R1+0x628] ;  /* 0x0006280001167983 */ /* 0x000ee40000300800 */
[----:B------:R-:W3:Y:S01]  /*57b40*/  LDL.LU R23, [R1+0x62c] ;  /* 0x00062c0001177983 */ /* 0x000ee20000300800 */
[----:B------:R-:W2:Y:S01]  /*57b50*/  LDL.LU.64 R14, [R1+0x4d30] ;  /* 0x004d3000010e7983 */ /* 0x000ea20000300a00 */
[----:B------:R-:W2:Y:S02]  /*57b60*/  LDL.LU.64 R12, [R1+0x4d28] ;  /* 0x004d2800010c7983 */ /* 0x000ea40000300a00 */
        /* <DEDUP_REMOVED lines=22> */
[----:B0-----:R-:W4:Y:S01]  /*57cd0*/  LDL.LU.64 R14, [R1+0x4ce8] ;  /* 0x004ce800010e7983 */ /* 0x001f220000300a00 */
[----:B------:R-:W2:Y:S02]  /*57ce0*/  LDL.LU R12, [R1+0x4ce0] ;  /* 0x004ce000010c7983 */ /* 0x000ea40000300800 */
        /* <DEDUP_REMOVED lines=22> */
[----:B------:R-:W2:Y:S01]  /*57e50*/  LDL.LU.64 R8, [R1+0x4cd0] ;  /* 0x004cd00001087983 */ /* 0x000ea20000300a00 */
[----:B----4-:R-:W-:Y:S11]  /*57e60*/  HMMA.16816.F32 R24, R4, R10, R24 ;  /* 0x0000000a0418723c */ /* 0x010ff60000001818 */
[----:B------:R-:W-:Y:S11]  /*57e70*/  @!UPT UIADD3 URZ, URZ, URZ, URZ ;  /* 0x0000003f3f3ff290 */ /* 0x000ff6000fffe03f */
[----:B------:R-:W-:Y:S01]  /*57e80*/  @!UPT UIADD3 URZ, URZ, URZ, URZ ;  /* 0x0000003f3f3ff290 */ /* 0x000fe2000fffe03f */
[----:B------:R-:W-:Y:S01]  /*57e90*/  STL.64 [R1+0x640], R24 ;  /* 0x0006401801007387 */ /* 0x000fe20000100a00 */
[----:B------:R0:W-:Y:S03]  /*57ea0*/  STL.64 [R1+0x648], R26 ;  /* 0x0006481a01007387 */ /* 0x0001e60000100a00 */
[----:B0-----:R-:W4:Y:S01]  /*57eb0*/  LDL.LU.64 R26, [R1+0x4cc8] ;  /* 0x004cc800011a7983 */ /* 0x001f220000300a00 */
[----:B------:R-:W4:Y:S02]  /*57ec0*/  LDL.LU.64 R24, [R1+0x4cc0] ;  /* 0x004cc00001187983 */ /* 0x000f240000300a00 */
[----:B------:R0:W-:Y:S02]  /*57ed0*/  STL.64 [R1+0x4bc8], R10 ;  /* 0x004bc80a01007387 */ /* 0x0001e40000100a00 */
[----:B--2---:R4:W-:Y:S02]  /*57ee0*/  STL.64 [R1+0x4bc0], R8 ;  /* 0x004bc00801007387 */ /* 0x0049e40000100a00 */
[----:B0-----:R-:W-:-:S02]  /*57ef0*/  IMAD.MOV.U32 R10, RZ, RZ, R2 ;  /* 0x000000ffff0a7224 */ /* 0x001fc400078e0002 */
[----:B------:R-:W-:-:S07]  /*57f00*/  IMAD.MOV.U32 R11, RZ, RZ, R0 ;  /* 0x000000ffff0b7224 */ /* 0x000fce00078e0000 */
[C---:B----4-:R-:W-:Y:S01]  /*57f10*/  HMMA.16816.F32 R8, R4.reuse, R10, R24 ;  /* 0x0000000a0408723c */ /* 0x050fe20000001818 */
[----:B------:R-:W3:Y:S11]  /*57f20*/  LDL.LU.64 R26, [R1+0x4cb8] ;  /* 0x004cb800011a7983 */ /* 0x000ef60000300a00 */
[----:B------:R-:W-:Y:S11]  /*57f30*/  @!UPT UIADD3 URZ, URZ, URZ, URZ ;  /* 0x0000003f3f3ff290 */ /* 0x000ff6000fffe03f */
[----:B------:R-:W-:Y:S01]  /*57f40*/  STL.64 [R1+0x630], R8 ;  /* 0x0006300801007387 */ /* 0x000fe20000100a00 */
[----:B------:R0:W-:Y:S03]  /*57f50*/  STL.64 [R1+0x638], R10 ;  /* 0x0006380a01007387 */ /* 0x0001e60000100a00 */
[----:B0-----:R-:W2:Y:S01]  /*57f60*/  LDL.64 R10, [R1+0xf8] ;  /* 0x0000f800010a7983 */ /* 0x001ea20000100a00 */
[C---:B---3--:R-:W-:Y:S03]  /*57f70*/  HMMA.16816.F32 R24, R4.reuse, R26, R20 ;  /* 0x0000001a0418723c */ /* 0x048fe60000001814 */
[----:B------:R-:W3:Y:S01]  /*57f80*/  LDL.LU.64 R22, [R1+0x4cb0] ;  /* 0x004cb00001167983 */ /* 0x000ee20000300a00 */
[----:B------:R-:W3:Y:S11]  /*57f90*/  LDL.LU.64 R20, [R1+0x4ca8] ;  /* 0x004ca80001147983 */ /* 0x000ef60000300a00 */
[----:B------:R-:W-:Y:S08]  /*57fa0*/  @!UPT UIADD3 URZ, URZ, URZ, URZ ;  /* 0x0000003f3f3ff290 */ /* 0x000ff0000fffe03f */
[----:B------:R-:W-:Y:S01]  /*57fb0*/  STL.64 [R1+0x620], R24 ;  /* 0x0006201801007387 */ /* 0x000fe20000100a00 */
[----:B------:R0:W-:Y:S03]  /*57fc0*/  STL.64 [R1+0x628], R26 ;  /* 0x0006281a01007387 */ /* 0x0001e60000100a00 */
[----:B0-----:R-:W3:Y:S02]  /*57fd0*/  LDL.LU.64 R26, [R1+0x4ca0] ;  /* 0x004ca000011a7983 */ /* 0x001ee40000300a00 */
[C---:B---3--:R-:W-:Y:S01]  /*57fe0*/  HMMA.16816.F32 R20, R4.reuse, R26, R20 ;  /* 0x0000001a0414723c */ /* 0x048fe20000001814 */
[----:B------:R-:W-:Y:S11]  /*57ff0*/  IMAD.MOV.U32 R0, RZ, RZ, R27 ;  /* 0x000000ffff007224 */ /* 0x000ff600078e001b */
[----:B------:R-:W-:Y:S11]  /*58000*/  @!UPT UIADD3 URZ, URZ, URZ, URZ ;  /* 0x0000003f3f3ff290 */ /* 0x000ff6000fffe03f */
[----:B------:R0:W-:Y:S01]  /*58010*/  STL.64 [R1+0x610], R20 ;  /* 0x0006101401007387 */ /* 0x0001e20000100a00 */
[----:B------:R1:W-:Y:S02]  /*58020*/  STL.64 [R1+0x618], R22 ;  /* 0x0006181601007387 */ /* 0x0003e40000100a00 */
[----:B0-----:R-:W-:Y:S01]  /*58030*/  IMAD.MOV.U32 R20, RZ, RZ, R26 ;  /* 0x000000ffff147224 */ /* 0x001fe200078e001a */
[----:B-1----:R-:W3:Y:S01]  /*58040*/  LDL.LU.64 R22, [R1+0x4c98] ;  /* 0x004c980001167983 */ /* 0x002ee20000300a00 */
[----:B------:R-:W4:Y:S02]  /*58050*/  LDL.LU.64 R26, [R1+0x4c90] ;  /* 0x004c9000011a7983 */ /* 0x000f240000300a00 */
[----:B------:R-:W-:Y:S01]  /*58060*/  STL [R1+0x4b90], R0 ;  /* 0x004b900001007387 */ /* 0x000fe20000100800 */
[----:B------:R-:W-:Y:S01]  /*58070*/  STL [R1+0x4b8c], R20 ;  /* 0x004b8c1401007387 */ /* 0x000fe20000100800 */
[C---:B----4-:R-:W-:Y:S03]  /*58080*/  HMMA.16816.F32 R24, R4.reuse, R26, R16 ;  /* 0x0000001a0418723c */ /* 0x050fe60000001810 */
[----:B------:R-:W4:Y:S01]  /*58090*/  LDL.LU.64 R18, [R1+0x4c88] ;  /* 0x004c880001127983 */ /* 0x000f220000300a00 */
[----:B------:R-:W4:Y:S11]  /*580a0*/  LDL.LU.64 R16, [R1+0x4c80] ;  /* 0x004c800001107983 */ /* 0x000f360000300a00 */
[----:B------:R-:W-:Y:S08]  /*580b0*/  @!UPT UIADD3 URZ, URZ, URZ, URZ ;  /* 0x0000003f3f3ff290 */ /* 0x000ff0000fffe03f */
        /* <DEDUP_REMOVED lines=13> */
[----:B------:R-:W-:Y:S01]  /*58190*/  STL.64 [R1+0x4c00], R14 ;  /* 0x004c000e01007387 */ /* 0x000fe20000100a00 */
[----:B------:R0:W-:Y:S03]  /*581a0*/  STL [R1+0x4bf8], R12 ;  /* 0x004bf80c01007387 */ /* 0x0001e60000100800 */
[----:B0-----:R-:W2:Y:S01]  /*581b0*/  LDL.LU R12, [R1+0x5c0] ;  /* 0x0005c000010c7983 */ /* 0x001ea20000300800 */
[----:B------:R-:W2:Y:S02]  /*581c0*/  LDL.LU R13, [R1+0x5c4] ;  /* 0x0005c400010d7983 */ /* 0x000ea40000300800 */
[----:B------:R-:W2:Y:S02]  /*581d0*/  LDL.LU R14, [R1+0x5c8] ;  /* 0x0005c800010e7983 */ /* 0x000ea40000300800 */
[----:B------:R-:W2:Y:S01]  /*581e0*/  LDL.LU R15, [R1+0x5cc] ;  /* 0x0005cc00010f7983 */ /* 0x000ea20000300800 */
[----:B------:R-:W-:Y:S01]  /*581f0*/  STL [R1+0x4b94], R21 ;  /* 0x004b941501007387 */ /* 0x000fe20000100800 */
        /* <DEDUP_REMOVED lines=9> */
[----:B------:R0:W-:Y:S02]  /*58290*/  STL [R1+0x4ba8], R16 ;  /* 0x004ba81001007387 */ /* 0x0001e40000100800 */
[----:B------:R1:W-:Y:S01]  /*582a0*/  STL [R1+0x4ba4], R17 ;  /* 0x004ba41101007387 */ /* 0x0003e20000100800 */
[----:B----4-:R4:W-:Y:S01]  /*582b0*/  STL.64 [R1+0x4be0], R18 ;  /* 0x004be01201007387 */ /* 0x0109e20000100a00 */
[----:B0-----:R-:W3:Y:S02]  /*582c0*/  LDL.LU R16, [R1+0x5d0] ;  /* 0x0005d00001107983 */ /* 0x001ee40000300800 */
[----:B-1----:R-:W3:Y:S01]  /*582d0*/  LDL.LU R17, [R1+0x5d4] ;  /* 0x0005d40001117983 */ /* 0x002ee20000300800 */
[----:B----4-:R-:W3:Y:S01]  /*582e0*/  LDL.LU R18, [R1+0x5d8] ;  /* 0x0005d80001127983 */ /* 0x010ee20000300800 */
[----:B------:R-:W3:Y:S02]  /*582f0*/  LDL.LU R19, [R1+0x5dc] ;  /* 0x0005dc0001137983 */ /* 0x000ee40000300800 */
[----:B--2---:R-:W-:-:S02]  /*58300*/  IMAD.MOV.U32 R28, RZ, RZ, R26 ;  /* 0x000000ffff1c7224 */ /* 0x004fc400078e001a */
[----:B------:R-:W-:Y:S01]  /*58310*/  IMAD.MOV.U32 R29, RZ, RZ, R27 ;  /* 0x000000ffff1d7224 */ /* 0x000fe200078e001b */
[C---:B---3--:R-:W-:Y:S11]  /*58320*/  HMMA.16816.F32 R16, R4.reuse, R26, R16 ;  /* 0x0000001a0410723c */ /* 0x048ff60000001810 */
[----:B------:R-:W-:Y:S11]  /*58330*/  @!UPT UIADD3 URZ, URZ, URZ, URZ ;  /* 0x0000003f3f3ff290 */ /* 0x000ff6000fffe03f */
[----:B------:R-:W-:Y:S01]  /*58340*/  @!UPT UIADD3 URZ, URZ, URZ, URZ ;  /* 0x0000003f3f3ff290 */ /* 0x000fe2000fffe03f */
[----:B------:R-:W-:Y:S01]  /*58350*/  STL.64 [R1+0x5d0], R16 ;  /* 0x0005d01001007387 */ /* 0x000fe20000100a00 */
[----:B------:R-:W-:Y:S02]  /*58360*/  STL.64 [R1+0x5d8], R18 ;  /* 0x0005d81201007387 */ /* 0x000fe40000100a00 */
[----:B------:R-:W2:Y:S02]  /*58370*/  LDL.LU R24, [R1+0x390] ;  /* 0x0003900001187983 */ /* 0x000ea40000300800 */
[----:B------:R-:W2:Y:S01]  /*58380*/  LDL.LU R25, [R1+0x394] ;  /* 0x0003940001197983 */ /* 0x000ea20000300800 */
[----:B------:R-:W3:Y:S01]  /*58390*/  LDL.LU R26, [R1+0x398] ;  /* 0x00039800011a7983 */ /* 0x000ee20000300800 */
[----:B------:R-:W3:Y:S01]  /*583a0*/  LDL.LU R27, [R1+0x39c] ;  /* 0x00039c00011b7983 */ /* 0x000ee20000300800 */
[C---:B------:R-:W-:Y:S01]  /*583b0*/  HMMA.16816.F32 R12, R4.reuse, R10, R12 ;  /* 0x0000000a040c723c */ /* 0x040fe2000000180c */
[----:B------:R-:W-:Y:S01]  /*583c0*/  IMAD.MOV.U32 R20, RZ, RZ, R10 ;  /* 0x000000ffff147224 */ /* 0x000fe200078e000a */
[----:B---3--:R0:W-:Y:S01]  /*583d0*/  STL.64 [R1+0x4c38], R26 ;  /* 0x004c381a01007387 */ /* 0x0081e20000100a00 */
[----:B--2---:R-:W-:Y:S03]  /*583e0*/  STL.64 [R1+0x4c30], R24 ;  /* 0x004c301801007387 */ /* 0x004fe60000100a00 */
[----:B0-----:R-:W2:Y:S11]  /*583f0*/  LDL.64 R26, [R1+0xe8] ;  /* 0x0000e800011a7983 */ /* 0x001eb60000100a00 */
[----:B------:R-:W-:Y:S06]  /*58400*/  @!UPT UIADD3 URZ, URZ, URZ, URZ ;  /* 0x0000003f3f3ff290 */ /* 0x000fec000fffe03f */
[----:B------:R-:W-:Y:S02]  /*58410*/  STL.64 [R1+0x5c0], R12 ;  /* 0x0005c00c01007387 */ /* 0x000fe40000100a00 */
[----:B------:R-:W-:Y:S02]  /*58420*/  STL.64 [R1+0x5c8], R14 ;  /* 0x0005c80e01007387 */ /* 0x000fe40000100a00 */
[----:B------:R-:W-:Y:S01]  /*58430*/  STL.64 [R1+0x4c48], R22 ;  /* 0x004c481601007387 */ /* 0x000fe20000100a00 */
[----:B------:R0:W-:Y:S04]  /*58440*/  STL [R1+0x4c40], R20 ;  /* 0x004c401401007387 */ /* 0x0001e80000100800 */
        /* <DEDUP_REMOVED lines=18> */
[----:B--2---:R0:W-:Y:S01]  /*58570*/  STL.64 [R1+0x4bf0], R18 ;  /* 0x004bf01201007387 */ /* 0x0041e20000100a00 */
[----:B----4-:R-:W-:Y:S03]  /*58580*/  STL.64 [R1+0x4be8], R16 ;  /* 0x004be81001007387 */ /* 0x010fe60000100a00 */
[----:B0-----:R-:W2:Y:S01]  /*58590*/  LDL.LU.64 R18, [R1+0x18] ;  /* 0x0000180001127983 */ /* 0x001ea20000300a00 */
[----:B------:R-:W-:Y:S01]  /*585a0*/  IMAD.MOV.U32 R2, RZ, RZ, R11 ;  /* 0x000000ffff027224 */ /* 0x000fe200078e000b */
[----:B------:R-:W-:Y:S02]  /*585b0*/  HMMA.16816.F32 R20, R4, R26, R20 ;  /* 0x0000001a0414723c */ /* 0x000fe40000001814 */
[----:B--2---:R0:W-:Y:S04]  /*585c0*/  STL.64 [R1+0x4c18], R18 ;  /* 0x004c181201007387 */ /* 0x0041e80000100a00 */
[----:B0-----:R-:W2:Y:S01]  /*585d0*/  LDL.LU.64 R18, [R1+0x28] ;  /* 0x0000280001127983 */ /* 0x001ea20000300a00 */
[----:B------:R-:W4:Y:S02]  /*585e0*/  LDL.LU R8, [R1+0x2d0] ;  /* 0x0002d00001087983 */ /* 0x000f240000300800 */
[----:B------:R-:W4:Y:S02]  /*585f0*/  LDL.LU R9, [R1+0x2d4] ;  /* 0x0002d40001097983 */ /* 0x000f240000300800 */
[----:B------:R-:W2:Y:S01]  /*58600*/  LDL.LU R10, [R1+0x2d8] ;  /* 0x0002d800010a7983 */ /* 0x000ea20000300800 */
[----:B------:R-:W2:Y:S01]  /*58610*/  LDL.LU R11, [R1+0x2dc] ;  /* 0x0002dc00010b7983 */ /* 0x000ea20000300800 */
[----:B------:R-:W-:-:S03]  /*58620*/  IMAD.MOV.U32 R0, RZ, RZ, R27 ;  /* 0x000000ffff007224 */ /* 0x000fc600078e001b */
[----:B--2---:R0:W-:Y:S01]  /*58630*/  STL.64 [R1+0x4bd8], R10 ;  /* 0x004bd80a01007387 */ /* 0x0041e20000100a00 */
[----:B----4-:R-:W-:Y:S03]  /*58640*/  STL.64 [R1+0x4bd0], R8 ;  /* 0x004bd00801007387 */ /* 0x010fe60000100a00 */
[----:B0-----:R-:W2:Y:S03]  /*58650*/  LDL.LU.64 R10, [R1+0x8] ;  /* 0x00000800010a7983 */ /* 0x001ea60000300a00 */
[----:B------:R0:W-:Y:S02]  /*58660*/  STL.64 [R1+0x5b0], R20 ;  /* 0x0005b01401007387 */ /* 0x0001e40000100a00 */
[----:B------:R1:W-:Y:S02]  /*58670*/  STL.64 [R1+0x5b8], R22 ;  /* 0x0005b81601007387 */ /* 0x0003e40000100a00 */
[----:B0-----:R-:W-:Y:S01]  /*58680*/  IMAD.MOV.U32 R21, RZ, RZ, R26 ;  /* 0x000000ffff157224 */ /* 0x001fe200078e001a */
[----:B-1----:R-:W4:Y:S01]  /*58690*/  LDL.LU.64 R22, [R1+0x4c48] ;  /* 0x004c480001167983 */ /* 0x002f220000300a00 */
[----:B------:R-:W2:Y:S02]  /*586a0*/  LDL.LU R20, [R1+0x4c40] ;  /* 0x004c400001147983 */ /* 0x000ea40000300800 */
[----:B------:R-:W4:Y:S02]  /*586b0*/  LDL.LU.64 R26, [R1+0x4c38] ;  /* 0x004c3800011a7983 */ /* 0x000f240000300a00 */
[----:B------:R-:W4:Y:S02]  /*586c0*/  LDL.LU.64 R24, [R1+0x4c30] ;  /* 0x004c300001187983 */ /* 0x000f240000300a00 */
[----:B----4-:R-:W-:Y:S01]  /*586d0*/  HMMA.16816.F32 R4, R4, R22, R24 ;  /* 0x000000160404723c */ /* 0x010fe20000001818 */
[----:B------:R-:W3:Y:S01]  /*586e0*/  LDL.LU.64 R26, [R1+0x4c28] ;  /* 0x004c2800011a7983 */ /* 0x000ee20000300a00 */
[----:B------:R-:W3:Y:S02]  /*586f0*/  LDL.LU.64 R24, [R1+0x4c20] ;  /* 0x004c200001187983 */ /* 0x000ee40000300a00 */
[----:B------:R0:W-:Y:S02]  /*58700*/  STL.64 [R1+0x4ac0], R22 ;  /* 0x004ac01601007387 */ /* 0x0001e40000100a00 */
[----:B--2---:R1:W-:Y:S02]  /*58710*/  STL.64 [R1+0x4b98], R20 ;  /* 0x004b981401007387 */ /* 0x0043e40000100a00 */
[----:B0-----:R-:W-:Y:S11]  /*58720*/  IMAD.MOV.U32 R23, RZ, RZ, R3 ;  /* 0x000000ffff177224 */ /* 0x001ff600078e0003 */
[----:B------:R-:W-:Y:S04]  /*58730*/  @!UPT UIADD3 URZ, URZ, URZ, URZ ;  /* 0x0000003f3f3ff290 */ /* 0x000fe8000fffe03f */
[----:B------:R0:W-:Y:S01]  /*58740*/  STL.64 [R1+0x390], R4 ;  /* 0x0003900401007387 */ /* 0x0001e20000100a00 */
[----:B------:R2:W-:Y:S02]  /*58750*/  STL.64 [R1+0x398], R6 ;  /* 0x0003980601007387 */ /* 0x0005e40000100a00 */
[----:B-1----:R-:W4:Y:S02]  /*58760*/  LDL.LU R20, [R1+0x2e0] ;  /* 0x0002e00001147983 */ /* 0x002f240000300800 */
[----:B------:R-:W4:Y:S01]  /*58770*/  LDL.LU R21, [R1+0x2e4] ;  /* 0x0002e40001157983 */ /* 0x000f220000300800 */
[----:B------:R-:W4:Y:S01]  /*58780*/  LDL.LU R22, [R1+0x2e8] ;  /* 0x0002e80001167983 */ /* 0x000f220000300800 */
[----:B0-----:R-:W-:-:S03]  /*58790*/  IMAD.MOV.U32 R5, RZ, RZ, R18 ;  /* 0x000000ffff057224 */ /* 0x001fc600078e0012 */
[----:B--2---:R-:W2:Y:S01]  /*587a0*/  LDL R7, [R1+0x978] ;  /* 0x0009780001077983 */ /* 0x004ea20000100800 */
[----:B------:R-:W-:Y:S01]  /*587b0*/  IMAD.MOV.U32 R4, RZ, RZ, R19 ;  /* 0x000000ffff047224 */ /* 0x000fe200078e0013 */
[C---:B---3--:R-:W-:Y:S02]  /*587c0*/  HMMA.16816.F32 R12, R24.reuse, R18, R12 ;  /* 0x00000012180c723c */ /* 0x048fe4000000180c */
[----:B------:R-:W3:Y:S11]  /*587d0*/  LDL.LU.64 R18, [R1+0x4c18] ;  /* 0x004c180001127983 */ /* 0x000ef60000300a00 */
[----:B------:R-:W-:Y:S10]  /*587e0*/  @!UPT UIADD3 URZ, URZ, URZ, URZ ;  /* 0x0000003f3f3ff290 */ /* 0x000ff4000fffe03f */
[----:B------:R-:W-:Y:S01]  /*587f0*/  STL.64 [R1+0x310], R12 ;  /* 0x0003100c01007387 */ /* 0x000fe20000100a00 */
[----:B------:R0:W-:Y:S02]  /*58800*/  STL [R1+0x318], R14 ;  /* 0x0003180e01007387 */ /* 0x0001e40000100800 */
[----:B------:R-:W-:Y:S02]  /*58810*/  IMAD.MOV.U32 R3, RZ, RZ, R15 ;  /* 0x000000ffff037224 */ /* 0x000fe400078e000f */
[----:B0-----:R-:W2:Y:S01]  /*58820*/  LDL.LU.64 R14, [R1+0x4c10] ;  /* 0x004c1000010e7983 */ /* 0x001ea20000300a00 */
[----:B------:R-:W2:Y:S02]  /*58830*/  LDL.LU.64 R12, [R1+0x4c08] ;  /* 0x004c0800010c7983 */ /* 0x000ea40000300a00 */
[----:B------:R-:W-:Y:S02]  /*58840*/  STL [R1+0x4288], R3 ;  /* 0x0042880301007387 */ /* 0x000fe40000100800 */
        /* <DEDUP_REMOVED lines=8> */
[----:B------:R-:W3:Y:S02]  /*588d0*/  LDL.LU R12, [R1+0x4bf8] ;  /* 0x004bf800010c7983 */ /* 0x000ee40000300800 */
[----:B------:R-:W2:Y:S02]  /*588e0*/  LDL.LU.64 R18, [R1+0x4bf0] ;  /* 0x004bf00001127983 */ /* 0x000ea40000300a00 */
[----:B------:R-:W2:Y:S01]  /*588f0*/  LDL.LU.64 R16, [R1+0x4be8] ;  /* 0x004be80001107983 */ /* 0x000ea20000300a00 */
[----:B------:R-:W-:Y:S01]  /*58900*/  STL.64 [R1+0x4bb8], R6 ;  /* 0x004bb80601007387 */ /* 0x000fe20000100a00 */
[----:B------:R0:W-:Y:S03]  /*58910*/  STL.64 [R1+0x4bb0], R4 ;  /* 0x004bb00401007387 */ /* 0x0001e60000100a00 */
[----:B0-----:R-:W3:Y:S01]  /*58920*/  LDL.LU R4, [R1+0x2c0] ;  /* 0x0002c00001047983 */ /* 0x001ee20000300800 */
[----:B------:R-:W3:Y:S02]  /*58930*/  LDL.LU R5, [R1+0x2c4] ;  /* 0x0002c40001057983 */ /* 0x000ee40000300800 */
[----:B------:R-:W3:Y:S02]  /*58940*/  LDL.LU R6, [R1+0x2c8] ;  /* 0x0002c80001067983 */ /* 0x000ee40000300800 */
[----:B------:R-:W3:Y:S01]  /*58950*/  LDL.LU R7, [R1+0x2cc] ;  /* 0x0002cc0001077983 */ /* 0x000ee20000300800 */
[C---:B--2---:R-:W-:Y:S11]  /*58960*/  HMMA.16816.F32 R16, R24.reuse, R10, R16 ;  /* 0x0000000a1810723c */ /* 0x044ff60000001810 */
        /* <DEDUP_REMOVED lines=8> */
[----:B------:R-:W2:Y:S01]  /*589f0*/  LDL.LU.64 R8, [R1+0x4bd0] ;  /* 0x004bd00001087983 */ /* 0x000ea20000300a00 */
[C---:B----4-:R-:W-:Y:S08]  /*58a00*/  HMMA.16816.F32 R20, R24.reuse, R18, R20 ;  /* 0x000000121814723c */ /* 0x050ff00000001814 */
[C---:B--2---:R-:W-:Y:S11]  /*58a10*/  HMMA.16816.F32 R8, R24.reuse, R14, R8 ;  /* 0x0000000e1808723c */ /* 0x044ff60000001808 */
[----:B------:R-:W-:Y:S04]  /*58a20*/  @!UPT UIADD3 URZ, URZ, URZ, URZ ;  /* 0x0000003f3f3ff290 */ /* 0x000fe8000fffe03f */
[----:B------:R0:W-:Y:S01]  /*58a30*/  STL [R1+0x2e0], R20 ;  /* 0x0002e01401007387 */ /* 0x0001e20000100800 */
[----:B------:R1:W-:Y:S02]  /*58a40*/  STL.64 [R1+0x2e8], R22 ;  /* 0x0002e81601007387 */ /* 0x0003e40000100a00 */
[----:B------:R-:W-:Y:S01]  /*58a50*/  IMAD.MOV.U32 R3, RZ, RZ, R21 ;  /* 0x000000ffff037224 */ /* 0x000fe200078e0015 */
[----:B0-----:R-:W2:Y:S01]  /*58a60*/  LDL.LU R20, [R1+0x2b0] ;  /* 0x0002b00001147983 */ /* 0x001ea20000300800 */
[----:B------:R-:W2:Y:S02]  /*58a70*/  LDL.LU R21, [R1+0x2b4] ;  /* 0x0002b40001157983 */ /* 0x000ea40000300800 */
[----:B-1----:R-:W2:Y:S02]  /*58a80*/  LDL.LU R22, [R1+0x2b8] ;  /* 0x0002b80001167983 */ /* 0x002ea40000300800 */
[----:B------:R-:W2:Y:S01]  /*58a90*/  LDL.LU R23, [R1+0x2bc] ;  /* 0x0002bc0001177983 */ /* 0x000ea20000300800 */
[----:B------:R-:W-:Y:S01]  /*58aa0*/  STL.64 [R1+0x4b78], R18 ;  /* 0x004b781201007387 */ /* 0x000fe20000100a00 */
[----:B------:R-:W-:Y:S02]  /*58ab0*/  STL [R1+0x4368], R3 ;  /* 0x0043680301007387 */ /* 0x000fe40000100800 */
[----:B------:R-:W-:Y:S02]  /*58ac0*/  STL.64 [R1+0x2d0], R8 ;  /* 0x0002d00801007387 */ /* 0x000fe40000100a00 */
[----:B------:R0:W-:Y:S02]  /*58ad0*/  STL.64 [R1+0x2d8], R10 ;  /* 0x0002d80a01007387 */ /* 0x0001e40000100a00 */
[----:B0-----:R-:W4:Y:S01]  /*58ae0*/  LDL.LU.64 R10, [R1+0x4bc8] ;  /* 0x004bc800010a7983 */ /* 0x001f220000300a00 */
[----:B------:R-:W2:Y:S02]  /*58af0*/  LDL.LU.64 R8, [R1+0x4bc0] ;  /* 0x004bc00001087983 */ /* 0x000ea40000300a00 */
[----:B------:R-:W-:Y:S02]  /*58b00*/  STL.64 [R1+0x4b48], R14 ;  /* 0x004b480e01007387 */ /* 0x000fe40000100a00 */
[----:B---3--:R-:W-:Y:S01]  /*58b10*/  STL [R1+0x4b40], R12 ;  /* 0x004b400c01007387 */ /* 0x008fe20000100800 */
[----:B----4-:R-:W-:Y:S11]  /*58b20*/  HMMA.16816.F32 R4, R24, R10, R4 ;  /* 0x0000000a1804723c */ /* 0x010ff60000001804 */
[----:B------:R-:W-:Y:S11]  /*58b30*/  @!UPT UIADD3 URZ, URZ, URZ, URZ ;  /* 0x0000003f3f3ff290 */ /* 0x000ff6000fffe03f */
[----:B------:R-:W-:Y:S01]  /*58b40*/  @!UPT UIADD3 URZ, URZ, URZ, URZ ;  /* 0x0000003f3f3ff290 */ /* 0x000fe2000fffe03f */
[----:B------:R-:W-:Y:S01]  /*58b50*/  STL.64 [R1+0x2c0], R4 ;  /* 0x0002c00401007387 */ /* 0x000fe20000100a00 */
[----:B------:R0:W-:Y:S03]  /*58b60*/  STL.64 [R1+0x2c8], R6 ;  /* 0x0002c80601007387 */ /* 0x0001e60000100a00 */
[----:B0-----:R-:W3:Y:S01]  /*58b70*/  LDL.LU.64 R6, [R1+0x4bb8] ;  /* 0x004bb80001067983 */ /* 0x001ee20000300a00 */
[----:B------:R-:W4:Y:S02]  /*58b80*/  LDL.LU.64 R4, [R1+0x4bb0] ;  /* 0x004bb00001047983 */ /* 0x000f240000300a00 */
[----:B------:R-:W-:Y:S02]  /*58b90*/  STL.64 [R1+0x4a40], R10 ;  /* 0x004a400a01007387 */ /* 0x000fe40000100a00 */
[----:B--2---:R0:W-:Y:S02]  /*58ba0*/  STL.64 [R1+0x4a38], R8 ;  /* 0x004a380801007387 */ /* 0x0041e40000100a00 */
        /* <DEDUP_REMOVED lines=10> */
[----:B--2---:R0:W-:Y:S01]  /*58c50*/  STL.64 [R1+0x4a60], R10 ;  /* 0x004a600a01007387 */ /* 0x0041e20000100a00 */
[----:B------:R-:W-:Y:S02]  /*58c60*/  STL.64 [R1+0x4a58], R8 ;  /* 0x004a580801007387 */ /* 0x000fe40000100a00 */
[----:B0-----:R-:W-:-:S02]  /*58c70*/  IMAD.MOV.U32 R10, RZ, RZ, R16 ;  /* 0x000000ffff0a7224 */ /* 0x001fc400078e0010 */
[----:B------:R-:W-:Y:S01]  /*58c80*/  IMAD.MOV.U32 R11, RZ, RZ, R17 ;  /* 0x000000ffff0b7224 */ /* 0x000fe200078e0011 */
[----:B------:R-:W2:Y:S01]  /*58c90*/  LDL.LU R16, [R1+0x4ba8] ;  /* 0x004ba80001107983 */ /* 0x000ea20000300800 */
[----:B------:R-:W2:Y:S03]  /*58ca0*/  LDL.LU R17, [R1+0x4ba4] ;  /* 0x004ba40001117983 */ /* 0x000ea60000300800 */
[----:B------:R0:W-:Y:S02]  /*58cb0*/  STL.64 [R1+0x4a78], R10 ;  /* 0x004a780a01007387 */ /* 0x0001e40000100a00 */
[----:B0-----:R-:W-:Y:S02]  /*58cc0*/  IMAD.MOV.U32 R10, RZ, RZ, R13 ;  /* 0x000000ffff0a7224 */ /* 0x001fe400078e000d */
[----:B---3--:R-:W-:Y:S01]  /*58cd0*/  IMAD.MOV.U32 R11, RZ, RZ, R6 ;  /* 0x000000ffff0b7224 */ /* 0x008fe200078e0006 */
[----:B------:R-:W3:Y:S04]  /*58ce0*/  LDL.LU R13, [R1+0x4ba0] ;  /* 0x004ba000010d7983 */ /* 0x000ee80000300800 */
[----:B------:R4:W-:Y:S02]  /*58cf0*/  STL.64 [R1+0x4a90], R10 ;  /* 0x004a900a01007387 */ /* 0x0009e40000100a00 */
[----:B----4-:R-:W-:-:S02]  /*58d00*/  IMAD.MOV.U32 R10, RZ, RZ, R5 ;  /* 0x000000ffff0a7224 */ /* 0x010fc400078e0005 */
[----:B------:R-:W-:-:S05]  /*58d10*/  IMAD.MOV.U32 R11, RZ, RZ, R4 ;  /* 0x000000ffff0b7224 */ /* 0x000fca00078e0004 */
[----:B------:R0:W-:Y:S04]  /*58d20*/  STL.64 [R1+0x4ab8], R10 ;  /* 0x004ab80a01007387 */ /* 0x0001e80000100a00 */
[----:B0-----:R-:W4:Y:S02]  /*58d30*/  LDL.LU.64 R10, [R1+0x38] ;  /* 0x00003800010a7983 */ /* 0x001f240000300a00 */
[----:B----4-:R-:W-:Y:S11]  /*58d40*/  HMMA.16816.F32 R20, R24, R10, R20 ;  /* 0x0000000a1814723c */ /* 0x010ff60000001814 */
[----:B------:R-:W-:Y:S11]  /*58d50*/  @!UPT UIADD3 URZ, URZ, URZ, URZ ;  /* 0x0000003f3f3ff290 */ /* 0x000ff6000fffe03f */
[----:B------:R-:W-:Y:S01]  /*58d60*/  @!UPT UIADD3 URZ, URZ, URZ, URZ ;  /* 0x0000003f3f3ff290 */ /* 0x000fe2000fffe03f */
[----:B------:R0:W-:Y:S01]  /*58d70*/  STL.64 [R1+0x2b0], R20 ;  /* 0x0002b01401007387 */ /* 0x0001e20000100a00 */
[----:B------:R1:W-:Y:S03]  /*58d80*/  STL.64 [R1+0x2b8], R22 ;  /* 0x0002b81601007387 */ /* 0x0003e60000100a00 */
[----:B0-----:R-:W4:Y:S01]  /*58d90*/  LDL.LU.64 R20, [R1+0x4b98] ;  /* 0x004b980001147983 */ /* 0x001f220000300a00 */
[----:B------:R-:W-:Y:S02]  /*58da0*/  IMAD.MOV.U32 R5, RZ, RZ, R10 ;  /* 0x000000ffff057224 */ /* 0x000fe400078e000a */
[----:B------:R-:W-:Y:S02]  /*58db0*/  IMAD.MOV.U32 R4, RZ, RZ, R11 ;  /* 0x000000ffff047224 */ /* 0x000fe400078e000b */
[----:B-1----:R-:W-:Y:S01]  /*58dc0*/  IMAD.MOV.U32 R23, RZ, RZ, R0 ;  /* 0x000000ffff177224 */ /* 0x002fe200078e0000 */
[----:B------:R-:W-:Y:S02]  /*58dd0*/  STL [R1+0x4b70], R7 ;  /* 0x004b700701007387 */ /* 0x000fe40000100800 */
[----:B------:R-:W-:Y:S02]  /*58de0*/  STL.64 [R1+0x4b68], R4 ;  /* 0x004b680401007387 */ /* 0x000fe40000100a00 */
[----:B----4-:R-:W-:-:S02]  /*58df0*/  IMAD.MOV.U32 R22, RZ, RZ, R21 ;  /* 0x000000ffff167224 */ /* 0x010fc400078e0015 */
[----:B------:R-:W4:Y:S01]  /*58e00*/  LDL.LU R21, [R1+0x4b94] ;  /* 0x004b940001157983 */ /* 0x000f220000300800 */
[----:B------:R-:W2:Y:S02]  /*58e10*/  LDL.LU R0, [R1+0x4b90] ;  /* 0x004b900001007983 */ /* 0x000ea40000300800 */
[----:B------:R0:W-:Y:S02]  /*58e20*/  STL.64 [R1+0x4ad8], R22 ;  /* 0x004ad81601007387 */ /* 0x0001e40000100a00 */
[----:B------:R-:W2:Y:S01]  /*58e30*/  LDL.LU R8, [R1+0xa0] ;  /* 0x0000a00001087983 */ /* 0x000ea20000300800 */
[----:B------:R-:W2:Y:S01]  /*58e40*/  LDL.LU R9, [R1+0xa4] ;  /* 0x0000a40001097983 */ /* 0x000ea20000300800 */
[----:B------:R-:W2:Y:S02]  /*58e50*/  LDL.LU R10, [R1+0xa8] ;  /* 0x0000a800010a7983 */ /* 0x000ea40000300800 */
[----:B------:R-:W2:Y:S02]  /*58e60*/  LDL.LU R11, [R1+0xac] ;  /* 0x0000ac00010b7983 */ /* 0x000ea40000300800 */
        /* <DEDUP_REMOVED lines=10> */
[----:B------:R-:W2:Y:S02]  /*58f10*/  LDL.LU R11, [R1+0x23c] ;  /* 0x00023c00010b7983 */ /* 0x000ea40000300800 */
[----:B------:R-:W-:-:S02]  /*58f20*/  IMAD.MOV.U32 R22, RZ, RZ, R28 ;  /* 0x000000ffff167224 */ /* 0x000fc400078e001c */
        /* <DEDUP_REMOVED lines=12> */
[----:B------:R-:W4:Y:S01]  /*58ff0*/  LDL.LU R16, [R1+0x2a0] ;  /* 0x0002a00001107983 */ /* 0x000f220000300800 */
[----:B------:R-:W4:Y:S02]  /*59000*/  LDL.LU R17, [R1+0x2a4] ;  /* 0x0002a40001117983 */ /* 0x000f240000300800 */
[----:B------:R-:W4:Y:S02]  /*59010*/  LDL.LU R18, [R1+0x2a8] ;  /* 0x0002a80001127983 */ /* 0x000f240000300800 */
[----:B------:R-:W4:Y:S01]  /*59020*/  LDL.LU R19, [R1+0x2ac] ;  /* 0x0002ac0001137983 */ /* 0x000f220000300800 */
[----:B------:R-:W4:Y:S01]  /*59030*/  LDL.LU.64 R6, [R1+0x158] ;  /* 0x0001580001067983 */ /* 0x000f220000300a00 */
[----:B------:R3:W-:Y:S02]  /*59040*/  STL.64 [R1+0x4b20], R22 ;  /* 0x004b201601007387 */ /* 0x0007e40000100a00 */
[----:B---3--:R-:W-:Y:S01]  /*59050*/  IMAD.MOV.U32 R23, RZ, RZ, R13 ;  /* 0x000000ffff177224 */ /* 0x008fe200078e000d */
[----:B--2---:R-:W-:Y:S01]  /*59060*/  STL.64 [R1+0x4b00], R10 ;  /* 0x004b000a01007387 */ /* 0x004fe20000100a00 */
[----:B------:R0:W-:Y:S03]  /*59070*/  STL.64 [R1+0x4af8], R8 ;  /* 0x004af80801007387 */ /* 0x0001e60000100a00 */
        /* <DEDUP_REMOVED lines=8> */
[----:B----4-:R-:W-:Y:S01]  /*59100*/  IMAD.MOV.U32 R22, RZ, RZ, R21 ;  /* 0x000000ffff167224 */ /* 0x010fe200078e0015 */
[----:B--2---:R-:W-:Y:S01]  /*59110*/  STL.64 [R1+0x4b58], R14 ;  /* 0x004b580e01007387 */ /* 0x004fe20000100a00 */
[----:B------:R-:W-:Y:S03]  /*59120*/  STL.64 [R1+0x4b50], R12 ;  /* 0x004b500c01007387 */ /* 0x000fe60000100a00 */
[----:B------:R0:W-:Y:S02]  /*59130*/  STL.64 [R1+0x4b38], R22 ;  /* 0x004b381601007387 */ /* 0x0001e40000100a00 */
[----:B0-----:R-:W2:Y:S01]  /*59140*/  LDL.LU.64 R22, [R1+0x138] ;  /* 0x0001380001167983 */ /* 0x001ea20000300a00 */
[----:B------:R-:W-:Y:S01]  /*59150*/  IMAD.MOV.U32 R14, RZ, RZ, R20 ;  /* 0x000000ffff0e7224 */ /* 0x000fe200078e0014 */
[----:B------:R-:W-:Y:S02]  /*59160*/  HMMA.16816.F32 R16, R24, R6, R16 ;  /* 0x000000061810723c */ /* 0x000fe40000001810 */
        /* <DEDUP_REMOVED lines=21> */
[----:B------:R-:W-:-:S02]  /*592c0*/  IMAD.MOV.U32 R6, RZ, RZ, R7 ;  /* 0x000000ffff067224 */ /* 0x000fc400078e0007 */
[----:B------:R-:W2:Y:S02]  /*592d0*/  LDL.LU R7, [R1+0x4b70] ;  /* 0x004b700001077983 */ /* 0x000ea40000300800 */
[----:B------:R-:W3:Y:S01]  /*592e0*/  LDL.LU.64 R4, [R1+0x4b68] ;  /* 0x004b680001047983 */ /* 0x000ee20000300a00 */
[----:B--2---:R-:W-:Y:S01]  /*592f0*/  STL.64 [R1+0x4a70], R6 ;  /* 0x004a700601007387 */ /* 0x004fe20000100a00 */
[----:B---3--:R0:W-:Y:S03]  /*59300*/  STL.64 [R1+0x4a68], R4 ;  /* 0x004a680401007387 */ /* 0x0081e60000100a00 */
[----:B0-----:R-:W2:Y:S01]  /*59310*/  LDL.LU R4, [R1+0x70] ;  /* 0x0000700001047983 */ /* 0x001ea20000300800 */
[----:B------:R-:W2:Y:S02]  /*59320*/  LDL.LU R5, [R1+0x74] ;  /* 0x0000740001057983 */ /* 0x000ea40000300800 */
[----:B------:R-:W3:Y:S02]  /*59330*/  LDL.LU R6, [R1+0x78] ;  /* 0x0000780001067983 */ /* 0x000ee40000300800 */
[----:B------:R-:W3:Y:S02]  /*59340*/  LDL.LU R7, [R1+0x7c] ;  /* 0x00007c0001077983 */ /* 0x000ee40000300800 */
[----:B------:R-:W-:-:S07]  /*59350*/  IMAD.MOV.U32 R15, RZ, RZ, R0 ;  /* 0x000000ffff0f7224 */ /* 0x000fce00078e0000 */
[C---:B------:R-:W-:Y:S01]  /*59360*/  HMMA.16816.F32 R12, R24.reuse, R14, R20 ;  /* 0x0000000e180c723c */ /* 0x040fe20000001814 */
        /* <DEDUP_REMOVED lines=17> */
[C---:B---3--:R-:W-:Y:S01]  /*59480*/  HMMA.16816.F32 R12, R24.reuse, R22, R12 ;  /* 0x00000016180c723c */ /* 0x048fe2000000180c */
[----:B------:R-:W-:Y:S11]  /*59490*/  IMAD.MOV.U32 R17, RZ, RZ, R23 ;  /* 0x000000ffff117224 */ /* 0x000ff600078e0017 */
[----:B------:R-:W-:Y:S11]  /*594a0*/  @!UPT UIADD3 URZ, URZ, URZ, URZ ;  /* 0x0000003f3f3ff290 */ /* 0x000ff6000fffe03f */
[----:B------:R0:W-:Y:S01]  /*594b0*/  STL.64 [R1+0x280], R12 ;  /* 0x0002800c01007387 */ /* 0x0001e20000100a00 */
[----:B------:R1:W-:Y:S02]  /*594c0*/  STL.64 [R1+0x288], R14 ;  /* 0x0002880e01007387 */ /* 0x0003e40000100a00 */
[----:B0-----:R-:W-:Y:S01]  /*594d0*/  IMAD.MOV.U32 R13, RZ, RZ, R22 ;  /* 0x000000ffff0d7224 */ /* 0x001fe200078e0016 */
[----:B-1----:R-:W3:Y:S01]  /*594e0*/  LDL.LU.64 R14, [R1+0x4b48] ;  /* 0x004b4800010e7983 */ /* 0x002ee20000300a00 */
[----:B------:R-:W2:Y:S02]  /*594f0*/  LDL.LU R12, [R1+0x4b40] ;  /* 0x004b4000010c7983 */ /* 0x000ea40000300800 */
        /* <DEDUP_REMOVED lines=36> */
[----:B--2---:R-:W-:Y:S02]  /*59740*/  HMMA.16816.F32 R24, R24, R22, R8 ;  /* 0x000000161818723c */ /* 0x004fe40000001808 */
[----:B------:R-:W2:Y:S01]  /*59750*/  LDL.LU.64 R10, [R1+0x4ab8] ;  /* 0x004ab800010a7983 */ /* 0x000ea20000300a00 */
[----:B------:R-:W2:Y:S02]  /*59760*/  LDL.LU.64 R22, [R1+0x4ab0] ;  /* 0x004ab00001167983 */ /* 0x000ea40000300a00 */
[----:B------:R-:W2:Y:S11]  /*59770*/  LDL.LU.64 R20, [R1+0x4aa8] ;  /* 0x004aa80001147983 */ /* 0x000eb60000300a00 */
[----:B------:R-:W-:Y:S07]  /*59780*/  @!UPT UIADD3 URZ, URZ, URZ, URZ ;  /* 0x0000003f3f3ff290 */ /* 0x000fee000fffe03f */
[----:B------:R0:W-:Y:S01]  /*59790*/  STL.64 [R1+0xa0], R24 ;  /* 0x0000a01801007387 */ /* 0x0001e20000100a00 */
[----:B------:R-:W-:Y:S03]  /*597a0*/  STL.64 [R1+0xa8], R26 ;  /* 0x0000a81a01007387 */ /* 0x000fe60000100a00 */
[----:B0-----:R-:W3:Y:S01]  /*597b0*/  LDL.LU R24, [R1+0x40] ;  /* 0x0000400001187983 */ /* 0x001ee20000300800 */
[----:B------:R-:W3:Y:S01]  /*597c0*/  LDL.LU R25, [R1+0x44] ;  /* 0x0000440001197983 */ /* 0x000ee20000300800 */
        /* <DEDUP_REMOVED lines=34> */
[----:B0-----:R-:W3:Y:S01]  /*599f0*/  LDL.LU.64 R10, [R1+0x4a40] ;  /* 0x004a4000010a7983 */ /* 0x001ee20000300a00 */
[----:B------:R-:W-:Y:S02]  /*59a00*/  IMAD.MOV.U32 R26, RZ, RZ, R29 ;  /* 0x000000ffff1a7224 */ /* 0x000fe400078e001d */
[----:B------:R-:W-:Y:S02]  /*59a10*/  IMAD.MOV.U32 R27, RZ, RZ, R28 ;  /* 0x000000ffff1b7224 */ /* 0x000fe400078e001c */
[----:B------:R-:W4:Y:S05]  /*59a20*/  LDL.LU.64 R8, [R1+0x4a38] ;  /* 0x004a380001087983 */ /* 0x000f2a0000300a00 */
[----:B---3--:R-:W-:Y:S11]  /*59a30*/  HMMA.16816.F32 R24, R20, R10, R24 ;  /* 0x0000000a1418723c */ /* 0x008ff60000001818 */
[----:B------:R-:W-:Y:S11]  /*59a40*/  @!UPT UIADD3 URZ, URZ, URZ, URZ ;  /* 0x0000003f3f3ff290 */ /* 0x000ff6000fffe03f */
[----:B------:R-:W-:Y:S01]  /*59a50*/  @!UPT UIADD3 URZ, URZ, URZ, URZ ;  /* 0x0000003f3f3ff290 */ /* 0x000fe2000fffe03f */
[----:B------:R-:W-:Y:S01]  /*59a60*/  STL.64 [R1+0x40], R24 ;  /* 0x0000401801007387 */ /* 0x000fe20000100a00 */
[----:B------:R-:W-:Y:S02]  /*59a70*/  STL.64 [R1+0x48], R26 ;  /* 0x0000481a01007387 */ /* 0x000fe40000100a00 */
[----:B------:R-:W0:Y:S02]  /*59a80*/  LDSM.16.MT88.4 R24, [R2+0x8000] ;  /* 0x008000000218783b */ /* 0x000e240000004200 */
[----:B0-----:R-:W-:Y:S02]  /*59a90*/  STL.64 [R1+0x4980], R26 ;  /* 0x0049801a01007387 */ /* 0x001fe40000100a00 */
[----:B------:R-:W-:Y:S02]  /*59aa0*/  STL.64 [R1+0x4978], R24 ;  /* 0x0049781801007387 */ /* 0x000fe40000100a00 */
[----:B--2---:R-:W0:Y:S02]  /*59ab0*/  LDSM.16.M88.4 R24, [R7+0x10080] ;  /* 0x010080000718783b */ /* 0x004e240000000200 */
[----:B0-----:R-:W-:Y:S02]  /*59ac0*/  STL.64 [R1+0x20], R24 ;  /* 0x0000201801007387 */ /* 0x001fe40000100a00 */
[----:B------:R-:W-:Y:S02]  /*59ad0*/  STL.64 [R1+0x28], R26 ;  /* 0x0000281a01007387 */ /* 0x000fe40000100a00 */
[----:B------:R-:W0:Y:S02]  /*59ae0*/  LDSM.16.M88.4 R24, [R7+0x11080] ;  /* 0x011080000718783b */ /* 0x000e240000000200 */
[----:B0-----:R-:W-:Y:S02]  /*59af0*/  STL.64 [R1+0x10], R24 ;  /* 0x0000101801007387 */ /* 0x001fe40000100a00 */
[----:B------:R-:W-:Y:S02]  /*59b00*/  STL.64 [R1+0x18], R26 ;  /* 0x0000181a01007387 */ /* 0x000fe40000100a00 */
[----:B------:R-:W0:Y:S02]  /*59b10*/  LDSM.16.M88.4 R24, [R7+0x12080] ;  /* 0x012080000718783b */ /* 0x000e240000000200 */
[----:B0-----:R-:W-:Y:S02]  /*59b20*/  STL.64 [R1], R24 ;  /* 0x0000001801007387 */ /* 0x001fe40000100a00 */
[----:B------:R-:W-:-:S02]  /*59b30*/  IMAD.MOV.U32 R29, RZ, RZ, R26 ;  /* 0x000000ffff1d7224 */ /* 0x000fc400078e001a */
[----:B------:R0:W-:Y:S02]  /*59b40*/  STL.64 [R1+0x8], R26 ;  /* 0x0000081a01007387 */ /* 0x0001e40000100a00 */
[----:B------:R-:W-:Y:S02]  /*59b50*/  IMAD.MOV.U32 R28, RZ, RZ, R27 ;  /* 0x000000ffff1c7224 */ /* 0x000fe400078e001b */
[----:B0-----:R-:W-:Y:S02]  /*59b60*/  IMAD.MOV.U32 R26, RZ, RZ, R13 ;  /* 0x000000ffff1a7224 */ /* 0x001fe400078e000d */
[----:B------:R-:W-:Y:S01]  /*59b70*/  IMAD.MOV.U32 R27, RZ, RZ, R17 ;  /* 0x000000ffff1b7224 */ /* 0x000fe200078e0011 */
[----:B------:R-:W2:Y:S04]  /*59b80*/  LDL.LU R13, [R1+0x4a30] ;  /* 0x004a3000010d7983 */ /* 0x000ea80000300800 */
[----:B------:R0:W-:Y:S02]  /*59b90*/  STL.64 [R1+0x4a08], R26 ;  /* 0x004a081a01007387 */ /* 0x0001e40000100a00 */
[----:B0-----:R-:W-:-:S02]  /*59ba0*/  IMAD.MOV.U32 R26, RZ, RZ, R16 ;  /* 0x000000ffff1a7224 */ /* 0x001fc400078e0010 */
[----:B------:R-:W0:Y:S01]  /*59bb0*/  LDSM.16.M88.4 R16, [R7+0x13080] ;  /* 0x013080000710783b */ /* 0x000e220000000200 */
[----:B------:R-:W-:-:S05]  /*59bc0*/  IMAD.MOV.U32 R27, RZ, RZ, R6 ;  /* 0x000000ffff1b7224 */ /* 0x000fca00078e0006 */
[----:B------:R-:W-:Y:S01]  /*59bd0*/  STL.64 [R1+0x4a18], R26 ;  /* 0x004a181a01007387 */ /* 0x000fe20000100a00 */
[----:B------:R-:W-:Y:S02]  /*59be0*/  STL [R1+0x3ff4], R28 ;  /* 0x003ff41c01007387 */ /* 0x000fe40000100800 */
[----:B------:R-:W-:Y:S01]  /*59bf0*/  STL [R1+0x3ff0], R29 ;  /* 0x003ff01d01007387 */ /* 0x000fe20000100800 */
[----:B0-----:R-:W-:Y:S01]  /*59c00*/  STL [R1+0x40c0], R18 ;  /* 0x0040c01201007387 */ /* 0x001fe20000100800 */
[----:B------:R-:W-:Y:S02]  /*59c10*/  STL [R1+0x40bc], R19 ;  /* 0x0040bc1301007387 */ /* 0x000fe40000100800 */
[----:B------:R0:W-:Y:S02]  /*59c20*/  STL.64 [R1+0x4a10], R16 ;  /* 0x004a101001007387 */ /* 0x0001e40000100a00 */
[----:B0-----:R-:W3:Y:S01]  /*59c30*/  LDL.LU R16, [R1+0x8c0] ;  /* 0x0008c00001107983 */ /* 0x001ee20000300800 */
[----:B------:R-:W3:Y:S02]  /*59c40*/  LDL.LU R17, [R1+0x8c4] ;  /* 0x0008c40001117983 */ /* 0x000ee40000300800 */
[----:B------:R-:W2:Y:S02]  /*59c50*/  LDL.LU R18, [R1+0x8c8] ;  /* 0x0008c80001127983 */ /* 0x000ea40000300800 */
[----:B------:R-:W2:Y:S02]  /*59c60*/  LDL.LU R19, [R1+0x8cc] ;  /* 0x0008cc0001137983 */ /* 0x000ea40000300800 */
[----:B------:R-:W-:-:S02]  /*59c70*/  IMAD.MOV.U32 R26, RZ, RZ, R5 ;  /* 0x000000ffff1a7224 */ /* 0x000fc400078e0005 */
[----:B------:R-:W-:Y:S02]  /*59c80*/  IMAD.MOV.U32 R27, RZ, RZ, R4 ;  /* 0x000000ffff1b7224 */ /* 0x000fe400078e0004 */
[----:B------:R-:W-:Y:S02]  /*59c90*/  IMAD.MOV.U32 R0, RZ, RZ, R24 ;  /* 0x000000ffff007224 */ /* 0x000fe400078e0018 */
[----:B------:R-:W-:Y:S01]  /*59ca0*/  IMAD.MOV.U32 R3, RZ, RZ, R25 ;  /* 0x000000ffff037224 */ /* 0x000fe200078e0019 */
[----:B--2---:R-:W-:Y:S01]  /*59cb0*/  STL.64 [R1+0x4a28], R18 ;  /* 0x004a281201007387 */ /* 0x004fe20000100a00 */
[----:B---3--:R0:W-:Y:S02]  /*59cc0*/  STL.64 [R1+0x4a20], R16 ;  /* 0x004a201001007387 */ /* 0x0081e40000100a00 */
[----:B0-----:R-:W-:Y:S02]  /*59cd0*/  IMAD.MOV.U32 R16, RZ, RZ, R13 ;  /* 0x000000ffff107224 */ /* 0x001fe400078e000d */
[----:B------:R-:W-:-:S02]  /*59ce0*/  IMAD.MOV.U32 R17, RZ, RZ, R12 ;  /* 0x000000ffff117224 */ /* 0x000fc400078e000c */
[----:B----4-:R-:W-:Y:S01]  /*59cf0*/  IMAD.MOV.U32 R18, RZ, RZ, R9 ;  /* 0x000000ffff127224 */ /* 0x010fe200078e0009 */
[----:B------:R-:W0:Y:S01]  /*59d00*/  LDSM.16.M88.4 R12, [R7+0x14080] ;  /* 0x01408000070c783b */ /* 0x000e220000000200 */
[----:B------:R-:W-:Y:S02]  /*59d10*/  IMAD.MOV.U32 R19, RZ, RZ, R8 ;  /* 0x000000ffff137224 */ /* 0x000fe400078e0008 */
[----:B------:R-:W1:Y:S05]  /*59d20*/  LDSM.16.M88.4 R8, [R7+0x15080] ;  /* 0x015080000708783b */ /* 0x000e6a0000000200 */
[C---:B------:R-:W-:Y:S01]  /*59d30*/  HMMA.16816.F32 R24, R20.reuse, R26, R16 ;  /* 0x0000001a1418723c */ /* 0x040fe20000001810 */
[----:B0-----:R-:W-:Y:S01]  /*59d40*/  STL [R1+0x40b8], R14 ;  /* 0x0040b80e01007387 */ /* 0x001fe20000100800 */
[----:B------:R-:W-:Y:S02]  /*59d50*/  STL [R1+0x40b4], R15 ;  /* 0x0040b40f01007387 */ /* 0x000fe40000100800 */
[----:B-1----:R-:W-:Y:S02]  /*59d60*/  STL [R1+0x3fb4], R10 ;  /* 0x003fb40a01007387 */ /* 0x002fe40000100800 */
[----:B------:R-:W-:Y:S01]  /*59d70*/  STL [R1+0x3fb0], R11 ;  /* 0x003fb00b01007387 */ /* 0x000fe20000100800 */
[----:B------:R0:W-:Y:S04]  /*59d80*/  STL.64 [R1+0x4948], R8 ;  /* 0x0049480801007387 */ /* 0x0001e80000100a00 */
[----:B0-----:R-:W2:Y:S01]  /*59d90*/  LDL.LU R8, [R1+0x8a0] ;  /* 0x0008a00001087983 */ /* 0x001ea20000300800 */
[----:B------:R-:W2:Y:S02]  /*59da0*/  LDL.LU R9, [R1+0x8a4] ;  /* 0x0008a40001097983 */ /* 0x000ea40000300800 */
[----:B------:R-:W2:Y:S02]  /*59db0*/  LDL.LU R10, [R1+0x8a8] ;  /* 0x0008a800010a7983 */ /* 0x000ea40000300800 */
[----:B------:R-:W2:Y:S01]  /*59dc0*/  LDL.LU R11, [R1+0x8ac] ;  /* 0x0008ac00010b7983 */ /* 0x000ea20000300800 */
[----:B------:R-:W3:Y:S01]  /*59dd0*/  LDL.LU.64 R18, [R1+0x4a28] ;  /* 0x004a280001127983 */ /* 0x000ee20000300a00 */
[----:B------:R-:W3:Y:S05]  /*59de0*/  LDL.LU.64 R16, [R1+0x4a20] ;  /* 0x004a200001107983 */ /* 0x000eea0000300a00 */
[----:B------:R-:W-:Y:S02]  /*59df0*/  STL.64 [R1+0x890], R24 ;  /* 0x0008901801007387 */ /* 0x000fe40000100a00 */
[----:B------:R-:W-:Y:S02]  /*59e00*/  STL.64 [R1+0x898], R26 ;  /* 0x0008981a01007387 */ /* 0x000fe40000100a00 */
[----:B------:R-:W0:Y:S04]  /*59e10*/  LDSM.16.M88.4 R24, [R7+0x16080] ;  /* 0x016080000718783b */ /* 0x000e280000000200 */
[----:B0-----:R-:W-:Y:S01]  /*59e20*/  STL.64 [R1+0x30], R24 ;  /* 0x0000301801007387 */ /* 0x001fe20000100a00 */
        /* <DEDUP_REMOVED lines=23> */
[----:B------:R-:W1:Y:S04]  /*59fa0*/  LDSM.16.M88.4 R4, [R7+0x1f080] ;  /* 0x01f080000704783b */ /* 0x000e680000000200 */
[----:B0-----:R-:W-:Y:S01]  /*59fb0*/  STL.64 [R1+0x170], R24 ;  /* 0x0001701801007387 */ /* 0x001fe20000100a00 */
[----:B------:R0:W-:Y:S03]  /*59fc0*/  STL.64 [R1+0x178], R26 ;  /* 0x0001781a01007387 */ /* 0x0001e60000100a00 */
[----:B0-----:R-:W3:Y:S01]  /*59fd0*/  LDL.LU.64 R26, [R1+0x4a18] ;  /* 0x004a1800011a7983 */ /* 0x001ee20000300a00 */
[----:B-1----:R-:W-:Y:S02]  /*59fe0*/  STL.64 [R1+0x160], R4 ;  /* 0x0001600401007387 */ /* 0x002fe40000100a00 */
[----:B------:R-:W-:Y:S02]  /*59ff0*/  STL.64 [R1+0x168], R6 ;  /* 0x0001680601007387 */ /* 0x000fe40000100a00 */
[----:B------:R-:W0:Y:S04]  /*5a000*/  LDSM.16.MT88.4 R4, [R2+0x8080] ;  /* 0x008080000204783b */ /* 0x000e280000004200 */
[----:B0-----:R0:W-:Y:S01]  /*5a010*/  STL.64 [R1+0x48a8], R6 ;  /* 0x0048a80601007387 */ /* 0x0011e20000100a00 */
[----:B------:R-:W-:Y:S03]  /*5a020*/  STL.64 [R1+0x48a0], R4 ;  /* 0x0048a00401007387 */ /* 0x000fe60000100a00 */
[----:B0-----:R-:W4:Y:S01]  /*5a030*/  LDL.LU R6, [R1+0x148] ;  /* 0x0001480001067983 */ /* 0x001f220000300800 */
[----:B------:R-:W4:Y:S01]  /*5a040*/  LDL.LU R7, [R1+0x14c] ;  /* 0x00014c0001077983 */ /* 0x000f220000300800 */
[C---:B---3--:R-:W-:Y:S02]  /*5a050*/  HMMA.16816.F32 R24, R20.reuse, R26, R16 ;  /* 0x0000001a1418723c */ /* 0x048fe40000001810 */
[----:B------:R-:W3:Y:S11]  /*5a060*/  LDL.LU.64 R16, [R1+0x4a10] ;  /* 0x004a100001107983 */ /* 0x000ef60000300a00 */
[----:B------:R-:W-:Y:S11]  /*5a070*/  @!UPT UIADD3 URZ, URZ, URZ, URZ ;  /* 0x0000003f3f3ff290 */ /* 0x000ff6000fffe03f */
[----:B------:R-:W-:Y:S02]  /*5a080*/  IMAD.MOV.U32 R15, RZ, RZ, R25 ;  /* 0x000000ffff0f7224 */ /* 0x000fe400078e0019 */
[----:B------:R-:W-:Y:S01]  /*5a090*/  IMAD.MOV.U32 R14, RZ, RZ, R24 ;  /* 0x000000ffff0e7224 */ /* 0x000fe200078e0018 */
[----:B------:R0:W-:Y:S04]  /*5a0a0*/  STL.64 [R1+0x8c8], R26 ;  /* 0x0008c81a01007387 */ /* 0x0001e80000100a00 */
[----:B0-----:R-:W2:Y:S01]  /*5a0b0*/  LDL.LU.64 R26, [R1+0x4a08] ;  /* 0x004a0800011a7983 */ /* 0x001ea20000300a00 */
[----:B------:R-:W-:Y:S02]  /*5a0c0*/  STL [R1+0x40c8], R15 ;  /* 0x0040c80f01007387 */ /* 0x000fe40000100800 */
[----:B------:R-:W-:Y:S02]  /*5a0d0*/  STL [R1+0x40c4], R14 ;  /* 0x0040c40e01007387 */ /* 0x000fe40000100800 */
[----:B------:R0:W-:Y:S02]  /*5a0e0*/  STL.64 [R1+0x4a00], R12 ;  /* 0x004a000c01007387 */ /* 0x0001e40000100a00 */
[----:B0-----:R-:W4:Y:S01]  /*5a0f0*/  LDL.LU R12, [R1+0x8b0] ;  /* 0x0008b000010c7983 */ /* 0x001f220000300800 */
[----:B------:R-:W4:Y:S02]  /*5a100*/  LDL.LU R13, [R1+0x8b4] ;  /* 0x0008b400010d7983 */ /* 0x000f240000300800 */
[----:B------:R-:W4:Y:S02]  /*5a110*/  LDL.LU R14, [R1+0x8b8] ;  /* 0x0008b800010e7983 */ /* 0x000f240000300800 */
[----:B------:R-:W4:Y:S02]  /*5a120*/  LDL.LU R15, [R1+0x8bc] ;  /* 0x0008bc00010f7983 */ /* 0x000f240000300800 */
[C---:B----4-:R-:W-:Y:S11]  /*5a130*/  HMMA.16816.F32 R4, R20.reuse, R6, R12 ;  /* 0x000000061404723c */ /* 0x050ff6000000180c */
[----:B------:R-:W-:Y:S11]  /*5a140*/  @!UPT UIADD3 URZ, URZ, URZ, URZ ;  /* 0x0000003f3f3ff290 */ /* 0x000ff6000fffe03f */
[----:B------:R-:W-:Y:S01]  /*5a150*/  @!UPT UIADD3 URZ, URZ, URZ, URZ ;  /* 0x0000003f3f3ff290 */ /* 0x000fe2000fffe03f */
[----:B------:R2:W-:Y:S01]  /*5a160*/  STL.64 [R1+0x8b0], R4 ;  /* 0x0008b00401007387 */ /* 0x0005e20000100a00 */
[----:B------:R-:W-:Y:S02]  /*5a170*/  IMAD.MOV.U32 R18, RZ, RZ, R6 ;  /* 0x000000ffff127224 */ /* 0x000fe400078e0006 */
[----:B------:R-:W-:Y:S02]  /*5a180*/  IMAD.MOV.U32 R19, RZ, RZ, R7 ;  /* 0x000000ffff137224 */ /* 0x000fe400078e0007 */
[C---:B--2---:R-:W-:Y:S03]  /*5a190*/  HMMA.16816.F32 R4, R20.reuse, R26, R8 ;  /* 0x0000001a1404723c */ /* 0x044fe60000001808 */
[----:B------:R-:W-:Y:S01]  /*5a1a0*/  STL [R1+0x40d0], R19 ;  /* 0x0040d01301007387 */ /* 0x000fe20000100800 */
[----:B------:R-:W-:Y:S02]  /*5a1b0*/  STL [R1+0x40cc], R18 ;  /* 0x0040cc1201007387 */ /* 0x000fe40000100800 */
[----:B------:R-:W2:Y:S11]  /*5a1c0*/  LDL.LU R26, [R1+0xd8] ;  /* 0x0000d800011a7983 */ /* 0x000eb60000300800 */
[----:B------:R-:W-:Y:S06]  /*5a1d0*/  @!UPT UIADD3 URZ, URZ, URZ, URZ ;  /* 0x0000003f3f3ff290 */ /* 0x000fec000fffe03f */
[----:B------:R0:W-:Y:S01]  /*5a1e0*/  STL.64 [R1+0x8a0], R4 ;  /* 0x0008a00401007387 */ /* 0x0001e20000100a00 */
[----:B------:R1:W-:Y:S02]  /*5a1f0*/  STL.64 [R1+0x8a8], R6 ;  /* 0x0008a80601007387 */ /* 0x0003e40000100a00 */
[----:B------:R-:W2:Y:S02]  /*5a200*/  LDL.LU R27, [R1+0xdc] ;  /* 0x0000dc00011b7983 */ /* 0x000ea40000300800 */
[----:B--2---:R2:W-:Y:S01]  /*5a210*/  STL.64 [R1+0x4998], R26 ;  /* 0x0049981a01007387 */ /* 0x0045e20000100a00 */
[----:B0-----:R-:W4:Y:S02]  /*5a220*/  LDL.LU R4, [R1+0x4f0] ;  /* 0x0004f00001047983 */ /* 0x001f240000300800 */
[----:B------:R-:W4:Y:S02]  /*5a230*/  LDL.LU R5, [R1+0x4f4] ;  /* 0x0004f40001057983 */ /* 0x000f240000300800 */
[----:B-1----:R-:W3:Y:S01]  /*5a240*/  LDL.LU R6, [R1+0x4f8] ;  /* 0x0004f80001067983 */ /* 0x002ee20000300800 */
[----:B------:R-:W3:Y:S04]  /*5a250*/  LDL.LU R7, [R1+0x4fc] ;  /* 0x0004fc0001077983 */ /* 0x000ee80000300800 */
[----:B--2---:R-:W2:Y:S01]  /*5a260*/  LDL.LU R26, [R1+0xe8] ;  /* 0x0000e800011a7983 */ /* 0x004ea20000300800 */
[----:B------:R-:W2:Y:S03]  /*5a270*/  LDL.LU R27, [R1+0xec] ;  /* 0x0000ec00011b7983 */ /* 0x000ea60000300800 */
[----:B--2---:R-:W-:Y:S01]  /*5a280*/  STL.64 [R1+0x49b0], R26 ;  /* 0x0049b01a01007387 */ /* 0x004fe20000100a00 */
[----:B---3--:R-:W-:Y:S02]  /*5a290*/  STL.64 [R1+0x4990], R6 ;  /* 0x0049900601007387 */ /* 0x008fe40000100a00 */
[----:B----4-:R0:W-:Y:S02]  /*5a2a0*/  STL.64 [R1+0x4988], R4 ;  /* 0x0049880401007387 */ /* 0x0101e40000100a00 */
[----:B0-----:R-:W2:Y:S01]  /*5a2b0*/  LDL.LU R4, [R1+0x500] ;  /* 0x0005000001047983 */ /* 0x001ea20000300800 */
[----:B------:R-:W2:Y:S02]  /*5a2c0*/  LDL.LU R5, [R1+0x504] ;  /* 0x0005040001057983 */ /* 0x000ea40000300800 */
[----:B------:R-:W3:Y:S02]  /*5a2d0*/  LDL.LU R6, [R1+0x508] ;  /* 0x0005080001067983 */ /* 0x000ee40000300800 */
[----:B------:R-:W3:Y:S01]  /*5a2e0*/  LDL.LU R7, [R1+0x50c] ;  /* 0x00050c0001077983 */ /* 0x000ee20000300800 */
[----:B------:R-:W4:Y:S01]  /*5a2f0*/  LDL.LU R26, [R1+0xf8] ;  /* 0x0000f800011a7983 */ /* 0x000f220000300800 */
[----:B------:R-:W4:Y:S02]  /*5a300*/  LDL.LU R27, [R1+0xfc] ;  /* 0x0000fc00011b7983 */ /* 0x000f240000300800 */
[----:B------:R-:W2:Y:S02]  /*5a310*/  LDL.LU R12, [R1+0x960] ;  /* 0x00096000010c7983 */ /* 0x000ea40000300800 */
[----:B------:R-:W2:Y:S01]  /*5a320*/  LDL.LU R13, [R1+0x964] ;  /* 0x00096400010d7983 */ /* 0x000ea20000300800 */
[----:B------:R-:W2:Y:S01]  /*5a330*/  LDL.LU R14, [R1+0x968] ;  /* 0x00096800010e7983 */ /* 0x000ea20000300800 */
[----:B------:R-:W2:Y:S03]  /*5a340*/  LDL.LU R15, [R1+0x96c] ;  /* 0x00096c00010f7983 */ /* 0x000ea60000300800 */
[----:B----4-:R-:W-:Y:S01]  /*5a350*/  STL.64 [R1+0x49c8], R26 ;  /* 0x0049c81a01007387 */ /* 0x010fe20000100a00 */
[----:B---3--:R-:W-:Y:S02]  /*5a360*/  STL.64 [R1+0x49a8], R6 ;  /* 0x0049a80601007387 */ /* 0x008fe40000100a00 */
[----:B--2---:R0:W-:Y:S02]  /*5a370*/  STL.64 [R1+0x49a0], R4 ;  /* 0x0049a00401007387 */ /* 0x0041e40000100a00 */
[----:B0-----:R-:W2:Y:S01]  /*5a380*/  LDL.LU R4, [R1+0x840] ;  /* 0x0008400001047983 */ /* 0x001ea20000300800 */
[----:B------:R-:W2:Y:S02]  /*5a390*/  LDL.LU R5, [R1+0x844] ;  /* 0x0008440001057983 */ /* 0x000ea40000300800 */
[----:B------:R-:W3:Y:S02]  /*5a3a0*/  LDL.LU R6, [R1+0x848] ;  /* 0x0008480001067983 */ /* 0x000ee40000300800 */
[----:B------:R-:W3:Y:S01]  /*5a3b0*/  LDL.LU R7, [R1+0x84c] ;  /* 0x00084c0001077983 */ /* 0x000ee20000300800 */
[----:B------:R-:W4:Y:S01]  /*5a3c0*/  LDL.LU R26, [R1+0x108] ;  /* 0x00010800011a7983 */ /* 0x000f220000300800 */
[----:B------:R-:W4:Y:S03]  /*5a3d0*/  LDL.LU R27, [R1+0x10c] ;  /* 0x00010c00011b7983 */ /* 0x000f260000300800 */
[----:B----4-:R0:W-:Y:S04]  /*5a3e0*/  STL.64 [R1+0x49e0], R26 ;  /* 0x0049e01a01007387 */ /* 0x0101e80000100a00 */
[----:B0-----:R-:W4:Y:S01]  /*5a3f0*/  LDL.LU R26, [R1+0x118] ;  /* 0x00011800011a7983 */ /* 0x001f220000300800 */
[----:B------:R-:W4:Y:S03]  /*5a400*/  LDL.LU R27, [R1+0x11c] ;  /* 0x00011c00011b7983 */ /* 0x000f260000300800 */
[----:B----4-:R0:W-:Y:S04]  /*5a410*/  STL.64 [R1+0x49f8], R26 ;  /* 0x0049f81a01007387 */ /* 0x0101e80000100a00 */
[----:B0-----:R-:W4:Y:S01]  /*5a420*/  LDL.LU R26, [R1+0x128] ;  /* 0x00012800011a7983 */ /* 0x001f220000300800 */
[----:B------:R-:W4:Y:S02]  /*5a430*/  LDL.LU R27, [R1+0x12c] ;  /* 0x00012c00011b7983 */ /* 0x000f240000300800 */
[----:B---3--:R-:W-:Y:S02]  /*5a440*/  STL.64 [R1+0x49c0], R6 ;  /* 0x0049c00601007387 */ /* 0x008fe40000100a00 */
[----:B--2---:R0:W-:Y:S02]  /*5a450*/  STL.64 [R1+0x49b8], R4 ;  /* 0x0049b80401007387 */ /* 0x0041e40000100a00 */
        /* <DEDUP_REMOVED lines=9> */
[----:B------:R-:W3:Y:S01]  /*5a4f0*/  LDL.LU R7, [R1+0x86c] ;  /* 0x00086c0001077983 */ /* 0x000ee20000300800 */
[C---:B----4-:R-:W-:Y:S11]  /*5a500*/  HMMA.16816.F32 R24, R20.reuse, R26, R12 ;  /* 0x0000001a1418723c */ /* 0x050ff6000000180c */
[----:B------:R-:W-:Y:S11]  /*5a510*/  @!UPT UIADD3 URZ, URZ, URZ, URZ ;  /* 0x0000003f3f3ff290 */ /* 0x000ff6000fffe03f */
[----:B------:R-:W-:Y:S02]  /*5a520*/  @!UPT UIADD3 URZ, URZ, URZ, URZ ;  /* 0x0000003f3f3ff290 */ /* 0x000fe4000fffe03f */
[----:B------:R-:W-:Y:S02]  /*5a530*/  IMAD.MOV.U32 R15, RZ, RZ, R26 ;  /* 0x000000ffff0f7224 */ /* 0x000fe400078e001a */
[----:B------:R-:W-:Y:S02]  /*5a540*/  IMAD.MOV.U32 R14, RZ, RZ, R27 ;  /* 0x000000ffff0e7224 */ /* 0x000fe400078e001b */
[----:B------:R-:W-:Y:S02]  /*5a550*/  IMAD.MOV.U32 R18, RZ, RZ, R25 ;  /* 0x000000ffff127224 */ /* 0x000fe400078e0019 */
[----:B------:R-:W-:Y:S01]  /*5a560*/  IMAD.MOV.U32 R19, RZ, RZ, R24 ;  /* 0x000000ffff137224 */ /* 0x000fe200078e0018 */
[----:B---3--:R-:W-:Y:S01]  /*5a570*/  STL.64 [R1+0x49f0], R6 ;  /* 0x0049f00601007387 */ /* 0x008fe20000100a00 */
[----:B--2---:R0:W-:Y:S03]  /*5a580*/  STL.64 [R1+0x49e8], R4 ;  /* 0x0049e80401007387 */ /* 0x0041e60000100a00 */
[----:B0-----:R-:W2:Y:S01]  /*5a590*/  LDL.LU R4, [R1+0x870] ;  /* 0x0008700001047983 */ /* 0x001ea20000300800 */
[----:B------:R-:W2:Y:S02]  /*5a5a0*/  LDL.LU R5, [R1+0x874] ;  /* 0x0008740001057983 */ /* 0x000ea40000300800 */
[----:B------:R-:W2:Y:S02]  /*5a5b0*/  LDL.LU R6, [R1+0x878] ;  /* 0x0008780001067983 */ /* 0x000ea40000300800 */
[----:B------:R-:W2:Y:S01]  /*5a5c0*/  LDL.LU R7, [R1+0x87c] ;  /* 0x00087c0001077983 */ /* 0x000ea20000300800 */
[----:B------:R-:W3:Y:S01]  /*5a5d0*/  LDL.64 R8, [R1+0x20] ;  /* 0x0000200001087983 */ /* 0x000ee20000100a00 */
[----:B------:R-:W4:Y:S02]  /*5a5e0*/  LDL.LU.64 R12, [R1+0x4a00] ;  /* 0x004a0000010c7983 */ /* 0x000f240000300a00 */
[----:B------:R-:W2:Y:S02]  /*5a5f0*/  LDL.LU.64 R26, [R1+0x49f8] ;  /* 0x0049f800011a7983 */ /* 0x000ea40000300a00 */
[----:B------:R-:W-:Y:S01]  /*5a600*/  STL [R1+0x40e4], R15 ;  /* 0x0040e40f01007387 */ /* 0x000fe20000100800 */
[----:B------:R-:W-:Y:S01]  /*5a610*/  STL [R1+0x40e0], R18 ;  /* 0x0040e01201007387 */ /* 0x000fe20000100800 */
[----:B------:R-:W-:Y:S02]  /*5a620*/  STL [R1+0x40dc], R19 ;  /* 0x0040dc1301007387 */ /* 0x000fe40000100800 */
[----:B------:R0:W-:Y:S02]  /*5a630*/  STL.64 [R1+0x4950], R16 ;  /* 0x0049501001007387 */ /* 0x0001e40000100a00 */
[----:B0-----:R-:W3:Y:S01]  /*5a640*/  LDL.LU R16, [R1+0x4d0] ;  /* 0x0004d00001107983 */ /* 0x001ee20000300800 */
[----:B------:R-:W3:Y:S02]  /*5a650*/  LDL.LU R17, [R1+0x4d4] ;  /* 0x0004d40001117983 */ /* 0x000ee40000300800 */
[----:B------:R-:W3:Y:S02]  /*5a660*/  LDL.LU R18, [R1+0x4d8] ;  /* 0x0004d80001127983 */ /* 0x000ee40000300800 */
[----:B------:R-:W3:Y:S01]  /*5a670*/  LDL.LU R19, [R1+0x4dc] ;  /* 0x0004dc0001137983 */ /* 0x000ee20000300800 */
[C---:B--2---:R-:W-:Y:S01]  /*5a680*/  HMMA.16816.F32 R24, R20.reuse, R26, R4 ;  /* 0x0000001a1418723c */ /* 0x044fe20000001804 */
[----:B---3--:R-:W-:Y:S01]  /*5a690*/  STL.64 [R1+0x4968], R18 ;  /* 0x0049681201007387 */ /* 0x008fe20000100a00 */
[----:B------:R0:W-:Y:S03]  /*5a6a0*/  STL.64 [R1+0x4960], R16 ;  /* 0x0049601001007387 */ /* 0x0001e60000100a00 */
[----:B0-----:R-:W2:Y:S01]  /*5a6b0*/  LDL.64 R16, [R1+0x10] ;  /* 0x0000100001107983 */ /* 0x001ea20000100a00 */
[----:B------:R-:W-:Y:S02]  /*5a6c0*/  STL [R1+0x40d8], R14 ;  /* 0x0040d80e01007387 */ /* 0x000fe40000100800 */
[----:B----4-:R0:W-:Y:S02]  /*5a6d0*/  STL.64 [R1+0x4970], R12 ;  /* 0x0049700c01007387 */ /* 0x0101e40000100a00 */
[----:B0-----:R-:W2:Y:S01]  /*5a6e0*/  LDL.LU R12, [R1+0x4e0] ;  /* 0x0004e000010c7983 */ /* 0x001ea20000300800 */
[----:B------:R-:W2:Y:S02]  /*5a6f0*/  LDL.LU R13, [R1+0x4e4] ;  /* 0x0004e400010d7983 */ /* 0x000ea40000300800 */
[----:B------:R-:W2:Y:S02]  /*5a700*/  LDL.LU R14, [R1+0x4e8] ;  /* 0x0004e800010e7983 */ /* 0x000ea40000300800 */
[----:B------:R-:W2:Y:S01]  /*5a710*/  LDL.LU R15, [R1+0x4ec] ;  /* 0x0004ec00010f7983 */ /* 0x000ea20000300800 */
[----:B------:R-:W3:Y:S01]  /*5a720*/  LDL.LU.64 R6, [R1+0x49f0] ;  /* 0x0049f00001067983 */ /* 0x000ee20000300a00 */
[----:B------:R-:W3:Y:S06]  /*5a730*/  LDL.LU.64 R4, [R1+0x49e8] ;  /* 0x0049e80001047983 */ /* 0x000eec0000300a00 */
        /* <DEDUP_REMOVED lines=24> */
[----:B---3--:R-:W-:Y:S02]  /*5a8c0*/  HMMA.16816.F32 R20, R20, R26, R4 ;  /* 0x0000001a1414723c */ /* 0x008fe40000001804 */
[----:B------:R-:W3:Y:S01]  /*5a8d0*/  LDL.LU.64 R6, [R1+0x4990] ;  /* 0x0049900001067983 */ /* 0x000ee20000300a00 */
[----:B------:R-:W3:Y:S02]  /*5a8e0*/  LDL.LU.64 R4, [R1+0x4988] ;  /* 0x0049880001047983 */ /* 0x000ee40000300a00 */
[----:B------:R-:W3:Y:S02]  /*5a8f0*/  LDL.LU.64 R26, [R1+0x4980] ;  /* 0x00498000011a7983 */ /* 0x000ee40000300a00 */
[----:B------:R-:W3:Y:S11]  /*5a900*/  LDL.LU.64 R24, [R1+0x4978] ;  /* 0x0049780001187983 */ /* 0x000ef60000300a00 */
[----:B------:R-:W-:Y:S05]  /*5a910*/  @!UPT UIADD3 URZ, URZ, URZ, URZ ;  /* 0x0000003f3f3ff290 */ /* 0x000fea000fffe03f */
[----:B------:R0:W-:Y:S01]  /*5a920*/  STL.64 [R1+0x500], R20 ;  /* 0x0005001401007387 */ /* 0x0001e20000100a00 */
[----:B------:R1:W-:Y:S03]  /*5a930*/  STL.64 [R1+0x508], R22 ;  /* 0x0005081601007387 */ /* 0x0003e60000100a00 */
[----:B0-----:R-:W4:Y:S01]  /*5a940*/  LDL.LU R20, [R1+0x4c0] ;  /* 0x0004c00001147983 */ /* 0x001f220000300800 */
[----:B------:R-:W4:Y:S02]  /*5a950*/  LDL.LU R21, [R1+0x4c4] ;  /* 0x0004c40001157983 */ /* 0x000f240000300800 */
[----:B-1----:R-:W4:Y:S02]  /*5a960*/  LDL.LU R22, [R1+0x4c8] ;  /* 0x0004c80001167983 */ /* 0x002f240000300800 */
[----:B------:R-:W4:Y:S01]  /*5a970*/  LDL.LU R23, [R1+0x4cc] ;  /* 0x0004cc0001177983 */ /* 0x000f220000300800 */
[C---:B---3--:R-:W-:Y:S08]  /*5a980*/  HMMA.16816.F32 R4, R24.reuse, R8, R4 ;  /* 0x000000081804723c */ /* 0x048ff00000001804 */
[----:B--2---:R-:W-:Y:S11]  /*5a990*/  HMMA.16816.F32 R12, R24, R16, R12 ;  /* 0x00000010180c723c */ /* 0x004ff6000000180c */
[----:B------:R-:W-:Y:S04]  /*5a9a0*/  @!UPT UIADD3 URZ, URZ, URZ, URZ ;  /* 0x0000003f3f3ff290 */ /* 0x000fe8000fffe03f */
[----:B------:R0:W-:Y:S01]  /*5a9b0*/  STL.64 [R1+0x4f0], R4 ;  /* 0x0004f00401007387 */ /* 0x0001e20000100a00 */
[----:B------:R1:W-:Y:S02]  /*5a9c0*/  STL.64 [R1+0x4f8], R6 ;  /* 0x0004f80601007387 */ /* 0x0003e40000100a00 */
[----:B0-----:R-:W-:Y:S02]  /*5a9d0*/  IMAD.MOV.U32 R5, RZ, RZ, R8 ;  /* 0x000000ffff057224 */ /* 0x001fe400078e0008 */
[----:B------:R-:W-:Y:S01]  /*5a9e0*/  IMAD.MOV.U32 R4, RZ, RZ, R9 ;  /* 0x000000ffff047224 */ /* 0x000fe200078e0009 */
[----:B------:R-:W2:Y:S01]  /*5a9f0*/  LDL.LU R8, [R1+0x4b0] ;  /* 0x0004b00001087983 */ /* 0x000ea20000300800 */
[----:B------:R-:W2:Y:S02]  /*5aa00*/  LDL.LU R9, [R1+0x4b4] ;  /* 0x0004b40001097983 */ /* 0x000ea40000300800 */
[----:B------:R-:W2:Y:S02]  /*5aa10*/  LDL.LU R10, [R1+0x4b8] ;  /* 0x0004b800010a7983 */ /* 0x000ea40000300800 */
[----:B------:R-:W2:Y:S01]  /*5aa20*/  LDL.LU R11, [R1+0x4bc] ;  /* 0x0004bc00010b7983 */ /* 0x000ea20000300800 */
[----:B------:R0:W-:Y:S01]  /*5aa30*/  STL.64 [R1+0x4e0], R12 ;  /* 0x0004e00c01007387 */ /* 0x0001e20000100a00 */
[----:B------:R-:W-:Y:S02]  /*5aa40*/  STL.64 [R1+0x4e8], R14 ;  /* 0x0004e80e01007387 */ /* 0x000fe40000100a00 */
[----:B-1----:R-:W-:-:S02]  /*5aa50*/  IMAD.MOV.U32 R7, RZ, RZ, R16 ;  /* 0x000000ffff077224 */ /* 0x002fc400078e0010 */
[----:B------:R-:W-:Y:S01]  /*5aa60*/  IMAD.MOV.U32 R6, RZ, RZ, R17 ;  /* 0x000000ffff067224 */ /* 0x000fe200078e0011 */
[----:B0-----:R-:W2:Y:S01]  /*5aa70*/  LDL.LU.64 R12, [R1+0x4970] ;  /* 0x00497000010c7983 */ /* 0x001ea20000300a00 */
[----:B------:R-:W3:Y:S02]  /*5aa80*/  LDL.LU.64 R18, [R1+0x4968] ;  /* 0x0049680001127983 */ /* 0x000ee40000300a00 */
[----:B------:R-:W3:Y:S02]  /*5aa90*/  LDL.LU.64 R16, [R1+0x4960] ;  /* 0x0049600001107983 */ /* 0x000ee40000300a00 */
[----:B------:R-:W-:Y:S01]  /*5aaa0*/  STL.64 [R1+0x4918], R6 ;  /* 0x0049180601007387 */ /* 0x000fe20000100a00 */
[----:B------:R0:W-:Y:S02]  /*5aab0*/  STL.64 [R1+0x4910], R4 ;  /* 0x0049100401007387 */ /* 0x0001e40000100a00 */
[----:B0-----:R-:W-:Y:S02]  /*5aac0*/  IMAD.MOV.U32 R4, RZ, RZ, R0 ;  /* 0x000000ffff047224 */ /* 0x001fe400078e0000 */
[----:B------:R-:W-:Y:S01]  /*5aad0*/  IMAD.MOV.U32 R5, RZ, RZ, R3 ;  /* 0x000000ffff057224 */ /* 0x000fe200078e0003 */
[----:B------:R-:W2:Y:S06]  /*5aae0*/  LDL.LU R0, [R1+0x4958] ;  /* 0x0049580001007983 */ /* 0x000eac0000300800 */
[C---:B---3--:R-:W-:Y:S01]  /*5aaf0*/  HMMA.16816.F32 R4, R24.reuse, R4, R16 ;  /* 0x000000041804723c */ /* 0x048fe20000001810 */
[----:B------:R-:W4:Y:S11]  /*5ab00*/  LDL.LU.64 R16, [R1+0x4950] ;  /* 0x0049500001107983 */ /* 0x000f360000300a00 */
[----:B------:R-:W-:Y:S11]  /*5ab10*/  @!UPT UIADD3 URZ, URZ, URZ, URZ ;  /* 0x0000003f3f3ff290 */ /* 0x000ff6000fffe03f */
[----:B------:R-:W-:Y:S01]  /*5ab20*/  STL.64 [R1+0x4d0], R4 ;  /* 0x0004d00401007387 */ /* 0x000fe20000100a00 */
[----:B------:R4:W-:Y:S02]  /*5ab30*/  STL.64 [R1+0x4d8], R6 ;  /* 0x0004d80601007387 */ /* 0x0009e40000100a00 */
[C---:B----4-:R-:W-:Y:S01]  /*5ab40*/  HMMA.16816.F32 R4, R24.reuse, R16, R20 ;  /* 0x000000101804723c */ /* 0x050fe20000001814 */
        /* <DEDUP_REMOVED lines=11> */
[----:B--2---:R-:W-:Y:S01]  /*5ac00*/  STL.64 [R1+0x4930], R6 ;  /* 0x0049300601007387 */ /* 0x004fe20000100a00 */
[----:B----4-:R0:W-:Y:S03]  /*5ac10*/  STL.64 [R1+0x4928], R4 ;  /* 0x0049280401007387 */ /* 0x0101e60000100a00 */
[----:B0-----:R-:W2:Y:S04]  /*5ac20*/  LDL.64 R4, [R1+0x1e0] ;  /* 0x0001e00001047983 */ /* 0x001ea80000100a00 */
[----:B--2---:R0:W-:Y:S04]  /*5ac30*/  STL.64 [R1+0x4940], R4 ;  /* 0x0049400401007387 */ /* 0x0041e80000100a00 */
[----:B0-----:R-:W2:Y:S01]  /*5ac40*/  LDL.LU R4, [R1+0x830] ;  /* 0x0008300001047983 */ /* 0x001ea20000300800 */
[----:B------:R-:W2:Y:S02]  /*5ac50*/  LDL.LU R5, [R1+0x834] ;  /* 0x0008340001057983 */ /* 0x000ea40000300800 */
[----:B------:R-:W2:Y:S02]  /*5ac60*/  LDL.LU R6, [R1+0x838] ;  /* 0x0008380001067983 */ /* 0x000ea40000300800 */
[----:B------:R-:W2:Y:S01]  /*5ac70*/  LDL.LU R7, [R1+0x83c] ;  /* 0x00083c0001077983 */ /* 0x000ea20000300800 */
[----:B------:R0:W-:Y:S04]  /*5ac80*/  STL.64 [R1+0x48e8], R16 ;  /* 0x0048e81001007387 */ /* 0x0001e80000100a00 */
[----:B0-----:R-:W4:Y:S01]  /*5ac90*/  LDL.64 R16, [R1+0x1c0] ;  /* 0x0001c00001107983 */ /* 0x001f220000100a00 */
[----:B------:R-:W-:Y:S03]  /*5aca0*/  HMMA.16816.F32 R8, R24, R12, R8 ;  /* 0x0000000c1808723c */ /* 0x000fe60000001808 */
[----:B----4-:R0:W-:Y:S04]  /*5acb0*/  STL.64 [R1+0x4920], R16 ;  /* 0x0049201001007387 */ /* 0x0101e80000100a00 */
[----:B0-----:R-:W4:Y:S11]  /*5acc0*/  LDL.64 R16, [R1+0x1d0] ;  /* 0x0001d00001107983 */ /* 0x001f360000100a00 */
[----:B------:R-:W-:Y:S06]  /*5acd0*/  @!UPT UIADD3 URZ, URZ, URZ, URZ ;  /* 0x0000003f3f3ff290 */ /* 0x000fec000fffe03f */
[----:B------:R-:W-:Y:S01]  /*5ace0*/  IMAD.MOV.U32 R28, RZ, RZ, R9 ;  /* 0x000000ffff1c7224 */ /* 0x000fe200078e0009 */
[----:B----4-:R0:W-:Y:S04]  /*5acf0*/  STL.64 [R1+0x4938], R16 ;  /* 0x0049381001007387 */ /* 0x0101e80000100a00 */
[----:B0-----:R-:W4:Y:S01]  /*5ad00*/  LDL.LU R16, [R1+0x820] ;  /* 0x0008200001107983 */ /* 0x001f220000300800 */
[----:B------:R-:W4:Y:S02]  /*5ad10*/  LDL.LU R17, [R1+0x824] ;  /* 0x0008240001117983 */ /* 0x000f240000300800 */
[----:B------:R-:W4:Y:S02]  /*5ad20*/  LDL.LU R18, [R1+0x828] ;  /* 0x0008280001127983 */ /* 0x000f240000300800 */
[----:B------:R0:W-:Y:S02]  /*5ad30*/  STL [R1+0x4b0], R8 ;  /* 0x0004b00801007387 */ /* 0x0001e40000100800 */
[----:B0-----:R-:W3:Y:S01]  /*5ad40*/  LDL.LU.64 R8, [R1+0x4948] ;  /* 0x0049480001087983 */ /* 0x001ee20000300a00 */
[----:B------:R-:W-:-:S02]  /*5ad50*/  IMAD.MOV.U32 R19, RZ, RZ, R0 ;  /* 0x000000ffff137224 */ /* 0x000fc400078e0000 */
[----:B------:R-:W-:Y:S02]  /*5ad60*/  IMAD.MOV.U32 R0, RZ, RZ, R11 ;  /* 0x000000ffff007224 */ /* 0x000fe400078e000b */
[----:B------:R-:W-:Y:S01]  /*5ad70*/  IMAD.MOV.U32 R29, RZ, RZ, R10 ;  /* 0x000000ffff1d7224 */ /* 0x000fe200078e000a */
[----:B------:R-:W-:Y:S01]  /*5ad80*/  STL [R1+0x484c], R12 ;  /* 0x00484c0c01007387 */ /* 0x000fe20000100800 */
[----:B------:R0:W-:Y:S03]  /*5ad90*/  STL [R1+0x4848], R13 ;  /* 0x0048480d01007387 */ /* 0x0001e60000100800 */
[----:B0-----:R-:W2:Y:S01]  /*5ada0*/  LDL.64 R12, [R1+0x30] ;  /* 0x00003000010c7983 */ /* 0x001ea20000100a00 */
[----:B------:R-:W-:Y:S02]  /*5adb0*/  STL [R1+0x40e8], R0 ;  /* 0x0040e80001007387 */ /* 0x000fe40000100800 */
[----:B------:R-:W-:Y:S02]  /*5adc0*/  STL [R1+0x40d4], R29 ;  /* 0x0040d41d01007387 */ /* 0x000fe40000100800 */
[----:B------:R-:W-:Y:S01]  /*5add0*/  STL [R1+0x40b0], R28 ;  /* 0x0040b01c01007387 */ /* 0x000fe20000100800 */
[C---:B---3--:R-:W-:Y:S11]  /*5ade0*/  HMMA.16816.F32 R20, R24.reuse, R8, R20 ;  /* 0x000000081814723c */ /* 0x048ff60000001814 */
[----:B------:R-:W-:Y:S11]  /*5adf0*/  @!UPT UIADD3 URZ, URZ, URZ, URZ ;  /* 0x0000003f3f3ff290 */ /* 0x000ff6000fffe03f */
[----:B------:R-:W-:Y:S01]  /*5ae00*/  @!UPT UIADD3 URZ, URZ, URZ, URZ ;  /* 0x0000003f3f3ff290 */ /* 0x000fe2000fffe03f */
[----:B------:R-:W-:Y:S01]  /*5ae10*/  STL.64 [R1+0x4a0], R20 ;  /* 0x0004a01401007387 */ /* 0x000fe20000100a00 */
[----:B------:R-:W-:Y:S02]  /*5ae20*/  STL.64 [R1+0x4a8], R22 ;  /* 0x0004a81601007387 */ /* 0x000fe40000100a00 */
[----:B------:R-:W0:Y:S04]  /*5ae30*/  LDSM.16.MT88.4 R20, [R2+0x8100] ;  /* 0x008100000214783b */ /* 0x000e280000004200 */
[----:B------:R-:W-:Y:S01]  /*5ae40*/  STL [R1+0x4850], R2 ;  /* 0x0048500201007387 */ /* 0x000fe20000100800 */
[----:B0-----:R-:W-:Y:S01]  /*5ae50*/  STL.64 [R1+0x4778], R22 ;  /* 0x0047781601007387 */ /* 0x001fe20000100a00 */
[----:B------:R0:W-:Y:S03]  /*5ae60*/  STL.64 [R1+0x4770], R20 ;  /* 0x0047701401007387 */ /* 0x0001e60000100a00 */
[----:B0-----:R-:W3:Y:S01]  /*5ae70*/  LDL.64 R20, [R1+0x170] ;  /* 0x0001700001147983 */ /* 0x001ee20000100a00 */
[C---:B--2---:R-:W-:Y:S03]  /*5ae80*/  HMMA.16816.F32 R4, R24.reuse, R12, R4 ;  /* 0x0000000c1804723c */ /* 0x044fe60000001804 */
[----:B---3--:R0:W-:Y:S04]  /*5ae90*/  STL.64 [R1+0x48c8], R20 ;  /* 0x0048c81401007387 */ /* 0x0081e80000100a00 */
[----:B0-----:R-:W2:Y:S01]  /*5aea0*/  LDL.LU R20, [R1+0x800] ;  /* 0x0008000001147983 */ /* 0x001ea20000300800 */
[----:B------:R-:W2:Y:S02]  /*5aeb0*/  LDL.LU R21, [R1+0x804] ;  /* 0x0008040001157983 */ /* 0x000ea40000300800 */
[----:B------:R-:W2:Y:S02]  /*5aec0*/  LDL.LU R22, [R1+0x808] ;  /* 0x0008080001167983 */ /* 0x000ea40000300800 */
[----:B------:R-:W2:Y:S11]  /*5aed0*/  LDL.LU R23, [R1+0x80c] ;  /* 0x00080c0001177983 */ /* 0x000eb60000300800 */
[----:B------:R0:W-:Y:S01]  /*5aee0*/  STL.64 [R1+0x830], R4 ;  /* 0x0008300401007387 */ /* 0x0001e20000100a00 */
[----:B------:R-:W-:Y:S03]  /*5aef0*/  STL.64 [R1+0x838], R6 ;  /* 0x0008380601007387 */ /* 0x000fe60000100a00 */
[----:B0-----:R-:W4:Y:S01]  /*5af00*/  LDL.LU.64 R4, [R1+0x4940] ;  /* 0x0049400001047983 */ /* 0x001f220000300a00 */
[----:B------:R-:W-:Y:S01]  /*5af10*/  IMAD.MOV.U32 R14, RZ, RZ, R13 ;  /* 0x000000ffff0e7224 */ /* 0x000fe200078e000d */
[----:B----4-:R-:W-:Y:S01]  /*5af20*/  HMMA.16816.F32 R16, R24, R4, R16 ;  /* 0x000000041810723c */ /* 0x010fe20000001810 */
[----:B------:R-:W-:-:S02]  /*5af30*/  IMAD.MOV.U32 R13, RZ, RZ, R4 ;  /* 0x000000ffff0d7224 */ /* 0x000fc400078e0004 */
[----:B------:R-:W-:Y:S11]  /*5af40*/  IMAD.MOV.U32 R29, RZ, RZ, R5 ;  /* 0x000000ffff1d7224 */ /* 0x000ff600078e0005 */
[----:B------:R-:W-:Y:S09]  /*5af50*/  @!UPT UIADD3 URZ, URZ, URZ, URZ ;  /* 0x0000003f3f3ff290 */ /* 0x000ff2000fffe03f */
[----:B------:R0:W-:Y:S01]  /*5af60*/  STL.64 [R1+0x820], R16 ;  /* 0x0008201001007387 */ /* 0x0001e20000100a00 */
[----:B------:R-:W-:Y:S03]  /*5af70*/  STL.64 [R1+0x828], R18 ;  /* 0x0008281201007387 */ /* 0x000fe60000100a00 */
[----:B0-----:R-:W3:Y:S01]  /*5af80*/  LDL.LU.64 R16, [R1+0x4938] ;  /* 0x0049380001107983 */ /* 0x001ee20000300a00 */
[----:B------:R-:W4:Y:S02]  /*5af90*/  LDL.LU.64 R6, [R1+0x4930] ;  /* 0x0049300001067983 */ /* 0x000f240000300a00 */
[----:B------:R-:W4:Y:S02]  /*5afa0*/  LDL.LU.64 R4, [R1+0x4928] ;  /* 0x0049280001047983 */ /* 0x000f240000300a00 */
[----:B------:R-:W-:Y:S02]  /*5afb0*/  IMAD.MOV.U32 R28, RZ, RZ, R12 ;  /* 0x000000ffff1c7224 */ /* 0x000fe400078e000c */
[----:B---3--:R-:W-:-:S02]  /*5afc0*/  IMAD.MOV.U32 R2, RZ, RZ, R16 ;  /* 0x000000ffff027224 */ /* 0x008fc400078e0010 */
[----:B------:R-:W-:Y:S01]  /*5afd0*/  IMAD.MOV.U32 R12, RZ, RZ, R17 ;  /* 0x000000ffff0c7224 */ /* 0x000fe200078e0011 */
[C---:B----4-:R-:W-:Y:S01]  /*5afe0*/  HMMA.16816.F32 R4, R24.reuse, R16, R4 ;  /* 0x000000101804723c */ /* 0x050fe20000001804 */
[----:B------:R-:W2:Y:S11]  /*5aff0*/  LDL.LU.64 R16, [R1+0x4920] ;  /* 0x0049200001107983 */ /* 0x000eb60000300a00 */
[----:B------:R-:W-:Y:S11]  /*5b000*/  @!UPT UIADD3 URZ, URZ, URZ, URZ ;  /* 0x0000003f3f3ff290 */ /* 0x000ff6000fffe03f */
[----:B------:R-:W-:Y:S01]  /*5b010*/  @!UPT UIADD3 URZ, URZ, URZ, URZ ;  /* 0x0000003f3f3ff290 */ /* 0x000fe2000fffe03f */
[----:B------:R-:W-:Y:S02]  /*5b020*/  IMAD.MOV.U32 R10, RZ, RZ, R6 ;  /* 0x000000ffff0a7224 */ /* 0x000fe400078e0006 */
[----:B------:R-:W-:Y:S01]  /*5b030*/  IMAD.MOV.U32 R11, RZ, RZ, R7 ;  /* 0x000000ffff0b7224 */ /* 0x000fe200078e0007 */
[----:B------:R0:W-:Y:S01]  /*5b040*/  STL.64 [R1+0x810], R4 ;  /* 0x0008100401007387 */ /* 0x0001e20000100a00 */
[----:B------:R-:W3:Y:S03]  /*5b050*/  LDL.LU.64 R6, [R1+0x4918] ;  /* 0x0049180001067983 */ /* 0x000ee60000300a00 */
[----:B0-----:R-:W4:Y:S01]  /*5b060*/  LDL.LU.64 R4, [R1+0x4910] ;  /* 0x0049100001047983 */ /* 0x001f220000300a00 */
[----:B------:R-:W-:Y:S02]  /*5b070*/  STL.64 [R1+0x4840], R10 ;  /* 0x0048400a01007387 */ /* 0x000fe40000100a00 */
[----:B------:R2:W-:Y:S02]  /*5b080*/  STL.64 [R1+0x4838], R8 ;  /* 0x0048380801007387 */ /* 0x0005e40000100a00 */
[----:B--2---:R-:W-:Y:S11]  /*5b090*/  HMMA.16816.F32 R8, R24, R16, R20 ;  /* 0x000000101808723c */ /* 0x004ff60000001814 */
[----:B------:R-:W-:Y:S11]  /*5b0a0*/  @!UPT UIADD3 URZ, URZ, URZ, URZ ;  /* 0x0000003f3f3ff290 */ /* 0x000ff6000fffe03f */
[----:B------:R-:W-:Y:S01]  /*5b0b0*/  @!UPT UIADD3 URZ, URZ, URZ, URZ ;  /* 0x0000003f3f3ff290 */ /* 0x000fe2000fffe03f */
[----:B------:R-:W-:Y:S01]  /*5b0c0*/  STL.64 [R1+0x800], R8 ;  /* 0x0008000801007387 */ /* 0x000fe20000100a00 */
[----:B------:R-:W-:Y:S02]  /*5b0d0*/  STL.64 [R1+0x808], R10 ;  /* 0x0008080a01007387 */ /* 0x000fe40000100a00 */
[----:B------:R-:W2:Y:S02]  /*5b0e0*/  LDL R15, [R1+0x1de0] ;  /* 0x001de000010f7983 */ /* 0x000ea40000100800 */
        /* <DEDUP_REMOVED lines=8> */
[----:B---3--:R-:W-:-:S02]  /*5b170*/  IMAD.MOV.U32 R12, RZ, RZ, R7 ;  /* 0x000000ffff0c7224 */ /* 0x008fc400078e0007 */
[----:B------:R-:W-:-:S05]  /*5b180*/  IMAD.MOV.U32 R13, RZ, RZ, R6 ;  /* 0x000000ffff0d7224 */ /* 0x000fca00078e0006 */
[----:B------:R4:W-:Y:S02]  /*5b190*/  STL.64 [R1+0x4888], R12 ;  /* 0x0048880c01007387 */ /* 0x0009e40000100a00 */
[----:B----4-:R-:W-:Y:S02]  /*5b1a0*/  IMAD.MOV.U32 R12, RZ, RZ, R5 ;  /* 0x000000ffff0c7224 */ /* 0x010fe400078e0005 */
[----:B------:R-:W-:-:S05]  /*5b1b0*/  IMAD.MOV.U32 R13, RZ, RZ, R4 ;  /* 0x000000ffff0d7224 */ /* 0x000fca00078e0004 */
[----:B------:R-:W-:Y:S01]  /*5b1c0*/  STL.64 [R1+0x48b0], R12 ;  /* 0x0048b00c01007387 */ /* 0x000fe20000100a00 */
[----:B------:R-:W2:Y:S02]  /*5b1d0*/  LDL R4, [R1+0x160] ;  /* 0x0001600001047983 */ /* 0x000ea40000100800 */
[----:B------:R-:W2:Y:S02]  /*5b1e0*/  LDL R5, [R1+0x164] ;  /* 0x0001640001057983 */ /* 0x000ea40000100800 */
[----:B------:R-:W3:Y:S01]  /*5b1f0*/  LDL.LU R8, [R1+0x7f0] ;  /* 0x0007f00001087983 */ /* 0x000ee20000300800 */
[----:B------:R-:W3:Y:S01]  /*5b200*/  LDL.LU R9, [R1+0x7f4] ;  /* 0x0007f40001097983 */ /* 0x000ee20000300800 */
[----:B------:R-:W3:Y:S02]  /*5b210*/  LDL.LU R10, [R1+0x7f8] ;  /* 0x0007f800010a7983 */ /* 0x000ee40000300800 */
[----:B------:R-:W3:Y:S02]  /*5b220*/  LDL.LU R11, [R1+0x7fc] ;  /* 0x0007fc00010b7983 */ /* 0x000ee40000300800 */
[----:B------:R-:W-:-:S02]  /*5b230*/  IMAD.MOV.U32 R3, RZ, RZ, R16 ;  /* 0x000000ffff037224 */ /* 0x000fc400078e0010 */
[----:B------:R-:W-:Y:S01]  /*5b240*/  IMAD.MOV.U32 R0, RZ, RZ, R17 ;  /* 0x000000ffff007224 */ /* 0x000fe200078e0011 */
[----:B--2---:R0:W-:Y:S04]  /*5b250*/  STL.64 [R1+0x48d0], R4 ;  /* 0x0048d00401007387 */ /* 0x0041e80000100a00 */
[----:B0-----:R-:W2:Y:S01]  /*5b260*/  LDL.LU R4, [R1+0x7c0] ;  /* 0x0007c00001047983 */ /* 0x001ea20000300800 */
[----:B------:R-:W2:Y:S02]  /*5b270*/  LDL.LU R5, [R1+0x7c4] ;  /* 0x0007c40001057983 */ /* 0x000ea40000300800 */
[----:B------:R-:W4:Y:S02]  /*5b280*/  LDL.LU R6, [R1+0x7c8] ;  /* 0x0007c80001067983 */ /* 0x000f240000300800 */
[----:B------:R-:W4:Y:S01]  /*5b290*/  LDL.LU R7, [R1+0x7cc] ;  /* 0x0007cc0001077983 */ /* 0x000f220000300800 */
[----:B------:R-:W2:Y:S01]  /*5b2a0*/  LDL.LU R16, [R1+0x7d0] ;  /* 0x0007d00001107983 */ /* 0x000ea20000300800 */
[----:B------:R-:W2:Y:S02]  /*5b2b0*/  LDL.LU R17, [R1+0x7d4] ;  /* 0x0007d40001117983 */ /* 0x000ea40000300800 */
[----:B------:R-:W2:Y:S02]  /*5b2c0*/  LDL.LU R18, [R1+0x7d8] ;  /* 0x0007d80001127983 */ /* 0x000ea40000300800 */
[----:B------:R-:W2:Y:S02]  /*5b2d0*/  LDL.LU R19, [R1+0x7dc] ;  /* 0x0007dc0001137983 */ /* 0x000ea40000300800 */
[----:B--2---:R-:W-:Y:S01]  /*5b2e0*/  STL.64 [R1+0x48f8], R18 ;  /* 0x0048f81201007387 */ /* 0x004fe20000100a00 */
[----:B------:R0:W-:Y:S03]  /*5b2f0*/  STL.64 [R1+0x48f0], R16 ;  /* 0x0048f01001007387 */ /* 0x0001e60000100a00 */
[----:B0-----:R-:W2:Y:S04]  /*5b300*/  LDL.64 R16, [R1+0x1a0] ;  /* 0x0001a00001107983 */ /* 0x001ea80000100a00 */
[----:B--2---:R0:W-:Y:S04]  /*5b310*/  STL.64 [R1+0x4908], R16 ;  /* 0x0049081001007387 */ /* 0x0041e80000100a00 */
[----:B0-----:R-:W3:Y:S01]  /*5b320*/  LDL.64 R16, [R1+0x1b0] ;  /* 0x0001b00001107983 */ /* 0x001ee20000100a00 */
[----:B----4-:R-:W-:Y:S02]  /*5b330*/  STL.64 [R1+0x48e0], R6 ;  /* 0x0048e00601007387 */ /* 0x010fe40000100a00 */
[----:B------:R0:W-:Y:S02]  /*5b340*/  STL.64 [R1+0x48d8], R4 ;  /* 0x0048d80401007387 */ /* 0x0001e40000100a00 */
[----:B0-----:R-:W2:Y:S04]  /*5b350*/  LDL.64 R4, [R1+0x190] ;  /* 0x0001900001047983 */ /* 0x001ea80000100a00 */
[----:B--2---:R0:W-:Y:S04]  /*5b360*/  STL.64 [R1+0x4900], R4 ;  /* 0x0049000401007387 */ /* 0x0041e80000100a00 */
[----:B0-----:R-:W2:Y:S01]  /*5b370*/  LDL.LU R4, [R1+0x7e0] ;  /* 0x0007e00001047983 */ /* 0x001ea20000300800 */
[----:B------:R-:W2:Y:S02]  /*5b380*/  LDL.LU R5, [R1+0x7e4] ;  /* 0x0007e40001057983 */ /* 0x000ea40000300800 */
[----:B------:R-:W2:Y:S02]  /*5b390*/  LDL.LU R6, [R1+0x7e8] ;  /* 0x0007e80001067983 */ /* 0x000ea40000300800 */
[----:B------:R-:W2:Y:S01]  /*5b3a0*/  LDL.LU R7, [R1+0x7ec] ;  /* 0x0007ec0001077983 */ /* 0x000ea20000300800 */
[----:B------:R-:W4:Y:S01]  /*5b3b0*/  LDL.64 R20, [R1+0x180] ;  /* 0x0001800001147983 */ /* 0x000f220000100a00 */
[----:B------:R-:W2:Y:S02]  /*5b3c0*/  LDL.LU R12, [R1+0x490] ;  /* 0x00049000010c7983 */ /* 0x000ea40000300800 */
[----:B------:R-:W2:Y:S02]  /*5b3d0*/  LDL.LU R13, [R1+0x494] ;  /* 0x00049400010d7983 */ /* 0x000ea40000300800 */
[----:B------:R-:W2:Y:S01]  /*5b3e0*/  LDL.LU R14, [R1+0x498] ;  /* 0x00049800010e7983 */ /* 0x000ea20000300800 */
[----:B------:R-:W2:Y:S01]  /*5b3f0*/  LDL.LU R15, [R1+0x49c] ;  /* 0x00049c00010f7983 */ /* 0x000ea20000300800 */
[----:B---3--:R-:W-:Y:S03]  /*5b400*/  HMMA.16816.F32 R8, R24, R16, R8 ;  /* 0x000000101808723c */ /* 0x008fe60000001808 */
[----:B--2---:R-:W-:Y:S01]  /*5b410*/  STL.64 [R1+0x48c0], R14 ;  /* 0x0048c00e01007387 */ /* 0x004fe20000100a00 */
[----:B------:R0:W-:Y:S03]  /*5b420*/  STL.64 [R1+0x48b8], R12 ;  /* 0x0048b80c01007387 */ /* 0x0001e60000100a00 */
[----:B0-----:R-:W2:Y:S01]  /*5b430*/  LDL.LU R12, [R1+0x7b0] ;  /* 0x0007b000010c7983 */ /* 0x001ea20000300800 */
[----:B------:R-:W2:Y:S02]  /*5b440*/  LDL.LU R13, [R1+0x7b4] ;  /* 0x0007b400010d7983 */ /* 0x000ea40000300800 */
[----:B------:R-:W2:Y:S02]  /*5b450*/  LDL.LU R14, [R1+0x7b8] ;  /* 0x0007b800010e7983 */ /* 0x000ea40000300800 */
[----:B------:R-:W2:Y:S11]  /*5b460*/  LDL.LU R15, [R1+0x7bc] ;  /* 0x0007bc00010f7983 */ /* 0x000eb60000300800 */
[----:B------:R0:W-:Y:S01]  /*5b470*/  STL.64 [R1+0x7f0], R8 ;  /* 0x0007f00801007387 */ /* 0x0001e20000100a00 */
[----:B------:R1:W-:Y:S02]  /*5b480*/  STL.64 [R1+0x7f8], R10 ;  /* 0x0007f80a01007387 */ /* 0x0003e40000100a00 */
[----:B0-----:R-:W-:-:S02]  /*5b490*/  IMAD.MOV.U32 R9, RZ, RZ, R16 ;  /* 0x000000ffff097224 */ /* 0x001fc400078e0010 */
[----:B------:R-:W-:Y:S02]  /*5b4a0*/  IMAD.MOV.U32 R8, RZ, RZ, R17 ;  /* 0x000000ffff087224 */ /* 0x000fe400078e0011 */
[----:B------:R-:W3:Y:S02]  /*5b4b0*/  LDL.LU.64 R16, [R1+0x4908] ;  /* 0x0049080001107983 */ /* 0x000ee40000300a00 */
[C---:B---3--:R-:W-:Y:S01]  /*5b4c0*/  HMMA.16816.F32 R4, R24.reuse, R16, R4 ;  /* 0x000000101804723c */ /* 0x048fe20000001804 */
[----:B-1----:R-:W-:Y:S02]  /*5b4d0*/  IMAD.MOV.U32 R11, RZ, RZ, R16 ;  /* 0x000000ffff0b7224 */ /* 0x002fe400078e0010 */
[----:B------:R-:W-:Y:S11]  /*5b4e0*/  IMAD.MOV.U32 R10, RZ, RZ, R17 ;  /* 0x000000ffff0a7224 */ /* 0x000ff600078e0011 */
[----:B------:R-:W-:Y:S09]  /*5b4f0*/  @!UPT UIADD3 URZ, URZ, URZ, URZ ;  /* 0x0000003f3f3ff290 */ /* 0x000ff2000fffe03f */
[----:B------:R0:W-:Y:S01]  /*5b500*/  STL.64 [R1+0x7e0], R4 ;  /* 0x0007e00401007387 */ /* 0x0001e20000100a00 */
[----:B------:R-:W-:Y:S03]  /*5b510*/  STL.64 [R1+0x7e8], R6 ;  /* 0x0007e80601007387 */ /* 0x000fe60000100a00 */
[----:B0-----:R-:W3:Y:S01]  /*5b520*/  LDL.LU.64 R4, [R1+0x4900] ;  /* 0x0049000001047983 */ /* 0x001ee20000300a00 */
[----:B------:R-:W3:Y:S02]  /*5b530*/  LDL.LU.64 R18, [R1+0x48f8] ;  /* 0x0048f80001127983 */ /* 0x000ee40000300a00 */
[----:B------:R-:W3:Y:S02]  /*5b540*/  LDL.LU.64 R16, [R1+0x48f0] ;  /* 0x0048f00001107983 */ /* 0x000ee40000300a00 */
[----:B------:R-:W-:Y:S01]  /*5b550*/  STL.64 [R1+0x4880], R10 ;  /* 0x0048800a01007387 */ /* 0x000fe20000100a00 */
[----:B------:R0:W-:Y:S04]  /*5b560*/  STL.64 [R1+0x4878], R8 ;  /* 0x0048780801007387 */ /* 0x0001e80000100a00 */
        /* <DEDUP_REMOVED lines=12> */
[----:B------:R0:W-:Y:S01]  /*5b630*/  STL.64 [R1+0x7d0], R16 ;  /* 0x0007d01001007387 */ /* 0x0001e20000100a00 */
[----:B------:R1:W-:Y:S03]  /*5b640*/  STL.64 [R1+0x7d8], R18 ;  /* 0x0007d81201007387 */ /* 0x0003e60000100a00 */
[----:B0-----:R-:W3:Y:S01]  /*5b650*/  LDL.LU.64 R16, [R1+0x48e8] ;  /* 0x0048e80001107983 */ /* 0x001ee20000300a00 */
[----:B-1----:R-:W-:Y:S02]  /*5b660*/  IMAD.MOV.U32 R19, RZ, RZ, R4 ;  /* 0x000000ffff137224 */ /* 0x002fe400078e0004 */
[----:B------:R-:W-:Y:S02]  /*5b670*/  IMAD.MOV.U32 R18, RZ, RZ, R5 ;  /* 0x000000ffff127224 */ /* 0x000fe400078e0005 */
[----:B------:R-:W4:Y:S01]  /*5b680*/  LDL.LU.64 R6, [R1+0x48e0] ;  /* 0x0048e00001067983 */ /* 0x000f220000300a00 */
        /* <DEDUP_REMOVED lines=10> */
[----:B--2---:R-:W-:Y:S11]  /*5b730*/  HMMA.16816.F32 R12, R24, R20, R12 ;  /* 0x00000014180c723c */ /* 0x004ff6000000180c */
[----:B------:R-:W-:Y:S11]  /*5b740*/  @!UPT UIADD3 URZ, URZ, URZ, URZ ;  /* 0x0000003f3f3ff290 */ /* 0x000ff6000fffe03f */
[----:B------:R-:W-:Y:S01]  /*5b750*/  @!UPT UIADD3 URZ, URZ, URZ, URZ ;  /* 0x0000003f3f3ff290 */ /* 0x000fe2000fffe03f */
[----:B------:R-:W-:Y:S01]  /*5b760*/  STL.64 [R1+0x7b0], R12 ;  /* 0x0007b00c01007387 */ /* 0x000fe20000100a00 */
[----:B------:R0:W-:Y:S03]  /*5b770*/  STL.64 [R1+0x7b8], R14 ;  /* 0x0007b80e01007387 */ /* 0x0001e60000100a00 */
[----:B0-----:R-:W4:Y:S01]  /*5b780*/  LDL.LU.64 R14, [R1+0x48c0] ;  /* 0x0048c000010e7983 */ /* 0x001f220000300a00 */
[----:B------:R-:W4:Y:S02]  /*5b790*/  LDL.LU.64 R12, [R1+0x48b8] ;  /* 0x0048b800010c7983 */ /* 0x000f240000300a00 */
        /* <DEDUP_REMOVED lines=8> */
[----:B----4-:R-:W-:Y:S01]  /*5b820*/  HMMA.16816.F32 R24, R24, R4, R12 ;  /* 0x000000041818723c */ /* 0x010fe2000000180c */
[----:B------:R-:W2:Y:S01]  /*5b830*/  LDL.LU.64 R12, [R1+0x48b0] ;  /* 0x0048b000010c7983 */ /* 0x000ea20000300a00 */
[----:B------:R-:W2:Y:S02]  /*5b840*/  LDL.LU.64 R6, [R1+0x48a8] ;  /* 0x0048a80001067983 */ /* 0x000ea40000300a00 */
[----:B------:R-:W2:Y:S11]  /*5b850*/  LDL.LU.64 R4, [R1+0x48a0] ;  /* 0x0048a00001047983 */ /* 0x000eb60000300a00 */
[----:B------:R-:W-:Y:S08]  /*5b860*/  @!UPT UIADD3 URZ, URZ, URZ, URZ ;  /* 0x0000003f3f3ff290 */ /* 0x000ff0000fffe03f */
[----:B------:R0:W-:Y:S01]  /*5b870*/  STL.64 [R1+0x490], R24 ;  /* 0x0004901801007387 */ /* 0x0001e20000100a00 */
[----:B------:R-:W-:Y:S03]  /*5b880*/  STL.64 [R1+0x498], R26 ;  /* 0x0004981a01007387 */ /* 0x000fe60000100a00 */
[----:B0-----:R-:W4:Y:S04]  /*5b890*/  LDL R24, [R1] ;  /* 0x0000000001187983 */ /* 0x001f280000100800 */
[----:B------:R-:W4:Y:S01]  /*5b8a0*/  LDL R25, [R1+0x4] ;  /* 0x0000040001197983 */ /* 0x000f220000100800 */
[C---:B--2---:R-:W-:Y:S03]  /*5b8b0*/  HMMA.16816.F32 R12, R4.reuse, R12, R8 ;  /* 0x0000000c040c723c */ /* 0x044fe60000001808 */
[----:B------:R-:W2:Y:S01]  /*5b8c0*/  LDL.LU.64 R10, [R1+0x4898] ;  /* 0x00489800010a7983 */ /* 0x000ea20000300a00 */
[----:B------:R-:W2:Y:S11]  /*5b8d0*/  LDL.LU.64 R8, [R1+0x4890] ;  /* 0x0048900001087983 */ /* 0x000eb60000300a00 */
[----:B------:R-:W-:Y:S08]  /*5b8e0*/  @!UPT UIADD3 URZ, URZ, URZ, URZ ;  /* 0x0000003f3f3ff290 */ /* 0x000ff0000fffe03f */
        /* <DEDUP_REMOVED lines=11> */
[C---:B----4-:R-:W-:Y:S01]  /*5b9a0*/  HMMA.16816.F32 R24, R4.reuse, R24, R12 ;  /* 0x000000180418723c */ /* 0x050fe2000000180c */
[----:B------:R-:W4:Y:S01]  /*5b9b0*/  LDL.LU.64 R14, [R1+0x4860] ;  /* 0x00486000010e7983 */ /* 0x000f220000300a00 */
[----:B------:R-:W4:Y:S11]  /*5b9c0*/  LDL.LU.64 R12, [R1+0x4858] ;  /* 0x00485800010c7983 */ /* 0x000f360000300a00 */
[----:B------:R-:W-:Y:S10]  /*5b9d0*/  @!UPT UIADD3 URZ, URZ, URZ, URZ ;  /* 0x0000003f3f3ff290 */ /* 0x000ff4000fffe03f */
[----:B------:R-:W-:Y:S01]  /*5b9e0*/  STL.64 [R1+0x3e0], R24 ;  /* 0x0003e01801007387 */ /* 0x000fe20000100a00 */
[----:B------:R3:W-:Y:S02]  /*5b9f0*/  STL.64 [R1+0x3e8], R26 ;  /* 0x0003e81a01007387 */ /* 0x0007e40000100a00 */
[----:B---3--:R-:W-:Y:S07]  /*5ba00*/  HMMA.16816.F32 R24, R4, R16, R20 ;  /* 0x000000100418723c */ /* 0x008fee0000001814 */
[----:B------:R-:W-:-:S02]  /*5ba10*/  IMAD.MOV.U32 R20, RZ, RZ, R19 ;  /* 0x000000ffff147224 */ /* 0x000fc400078e0013 */
[----:B------:R-:W-:Y:S11]  /*5ba20*/  IMAD.MOV.U32 R21, RZ, RZ, R18 ;  /* 0x000000ffff157224 */ /* 0x000ff600078e0012 */
[----:B------:R-:W-:Y:S03]  /*5ba30*/  @!UPT UIADD3 URZ, URZ, URZ, URZ ;  /* 0x0000003f3f3ff290 */ /* 0x000fe6000fffe03f */
[----:B------:R-:W-:Y:S01]  /*5ba40*/  STL.64 [R1+0x3d0], R24 ;  /* 0x0003d01801007387 */ /* 0x000fe20000100a00 */
[----:B------:R-:W-:Y:S02]  /*5ba50*/  STL.64 [R1+0x3d8], R26 ;  /* 0x0003d81a01007387 */ /* 0x000fe40000100a00 */
[----:B------:R-:W-:Y:S02]  /*5ba60*/  STL.64 [R1+0x47b0], R20 ;  /* 0x0047b01401007387 */ /* 0x000fe40000100a00 */
[----:B------:R0:W-:Y:S02]  /*5ba70*/  STL.64 [R1+0x4738], R16 ;  /* 0x0047381001007387 */ /* 0x0001e40000100a00 */
[----:B0-----:R-:W3:Y:S01]  /*5ba80*/  LDL.LU R16, [R1+0x6a0] ;  /* 0x0006a00001107983 */ /* 0x001ee20000300800 */
[----:B------:R-:W3:Y:S02]  /*5ba90*/  LDL.LU R17, [R1+0x6a4] ;  /* 0x0006a40001117983 */ /* 0x000ee40000300800 */
[----:B------:R-:W3:Y:S02]  /*5baa0*/  LDL.LU R18, [R1+0x6a8] ;  /* 0x0006a80001127983 */ /* 0x000ee40000300800 */
[----:B------:R-:W3:Y:S02]  /*5bab0*/  LDL.LU R19, [R1+0x6ac] ;  /* 0x0006ac0001137983 */ /* 0x000ee40000300800 */
[----:B--2---:R-:W-:-:S02]  /*5bac0*/  IMAD.MOV.U32 R20, RZ, RZ, R11 ;  /* 0x000000ffff147224 */ /* 0x004fc400078e000b */
[----:B------:R-:W-:-:S05]  /*5bad0*/  IMAD.MOV.U32 R21, RZ, RZ, R10 ;  /* 0x000000ffff157224 */ /* 0x000fca00078e000a */
[----:B------:R0:W-:Y:S02]  /*5bae0*/  STL.64 [R1+0x47c8], R20 ;  /* 0x0047c81401007387 */ /* 0x0001e40000100a00 */
[----:B0-----:R-:W-:Y:S02]  /*5baf0*/  IMAD.MOV.U32 R20, RZ, RZ, R9 ;  /* 0x000000ffff147224 */ /* 0x001fe400078e0009 */
[----:B------:R-:W-:-:S05]  /*5bb00*/  IMAD.MOV.U32 R21, RZ, RZ, R8 ;  /* 0x000000ffff157224 */ /* 0x000fca00078e0008 */
[----:B------:R-:W-:Y:S04]  /*5bb10*/  STL.64 [R1+0x47e0], R20 ;  /* 0x0047e01401007387 */ /* 0x000fe80000100a00 */
[----:B---3--:R-:W-:Y:S01]  /*5bb20*/  STL.64 [R1+0x4790], R18 ;  /* 0x0047901201007387 */ /* 0x008fe20000100a00 */
        /* <DEDUP_REMOVED lines=10> */
[----:B------:R0:W-:Y:S02]  /*5bbd0*/  STL.64 [R1+0x47e8], R20 ;  /* 0x0047e81401007387 */ /* 0x0001e40000100a00 */
[----:B0-----:R-:W-:-:S02]  /*5bbe0*/  IMAD.MOV.U32 R20, RZ, RZ, R2 ;  /* 0x000000ffff147224 */ /* 0x001fc400078e0002 */
[----:B----4-:R-:W-:Y:S01]  /*5bbf0*/  IMAD.MOV.U32 R21, RZ, RZ, R12 ;  /* 0x000000ffff157224 */ /* 0x010fe200078e000c */
[----:B------:R-:W2:Y:S01]  /*5bc00*/  LDL.LU R2, [R1+0x4850] ;  /* 0x0048500001027983 */ /* 0x000ea20000300800 */
[----:B------:R-:W4:Y:S03]  /*5bc10*/  LDL.LU R12, [R1+0x484c] ;  /* 0x00484c00010c7983 */ /* 0x000f260000300800 */
[----:B------:R-:W-:Y:S01]  /*5bc20*/  STL.64 [R1+0x4808], R20 ;  /* 0x0048081401007387 */ /* 0x000fe20000100a00 */
[----:B---3--:R-:W-:Y:S02]  /*5bc30*/  STL.64 [R1+0x47a8], R18 ;  /* 0x0047a81201007387 */ /* 0x008fe40000100a00 */
[----:B------:R0:W-:Y:S02]  /*5bc40*/  STL.64 [R1+0x47a0], R16 ;  /* 0x0047a01001007387 */ /* 0x0001e40000100a00 */
[----:B0-----:R-:W3:Y:S01]  /*5bc50*/  LDL.LU R16, [R1+0x6c0] ;  /* 0x0006c00001107983 */ /* 0x001ee20000300800 */
[----:B------:R-:W3:Y:S02]  /*5bc60*/  LDL.LU R17, [R1+0x6c4] ;  /* 0x0006c40001117983 */ /* 0x000ee40000300800 */
[----:B------:R-:W2:Y:S02]  /*5bc70*/  LDL.LU R18, [R1+0x6c8] ;  /* 0x0006c80001127983 */ /* 0x000ea40000300800 */
[----:B------:R-:W2:Y:S02]  /*5bc80*/  LDL.LU R19, [R1+0x6cc] ;  /* 0x0006cc0001137983 */ /* 0x000ea40000300800 */
[----:B------:R-:W-:-:S02]  /*5bc90*/  IMAD.MOV.U32 R20, RZ, RZ, R13 ;  /* 0x000000ffff147224 */ /* 0x000fc400078e000d */
[----:B------:R-:W-:Y:S01]  /*5bca0*/  IMAD.MOV.U32 R21, RZ, RZ, R29 ;  /* 0x000000ffff157224 */ /* 0x000fe200078e001d */
[----:B------:R-:W4:Y:S04]  /*5bcb0*/  LDL.LU R13, [R1+0x4848] ;  /* 0x00484800010d7983 */ /* 0x000f280000300800 */
[----:B------:R-:W-:Y:S01]  /*5bcc0*/  STL.64 [R1+0x4820], R20 ;  /* 0x0048201401007387 */ /* 0x000fe20000100a00 */
        /* <DEDUP_REMOVED lines=26> */
[----:B----4-:R-:W-:Y:S01]  /*5be70*/  HMMA.16816.F32 R8, R4, R12, R8 ;  /* 0x0000000c0408723c */ /* 0x010fe20000001808 */
        /* <DEDUP_REMOVED lines=16> */
[----:B------:R-:W-:-:S02]  /*5bf80*/  IMAD.MOV.U32 R20, RZ, RZ, R28 ;  /* 0x000000ffff147224 */ /* 0x000fc400078e001c */
[----:B------:R-:W-:Y:S01]  /*5bf90*/  IMAD.MOV.U32 R21, RZ, RZ, R14 ;  /* 0x000000ffff157224 */ /* 0x000fe200078e000e */
[C---:B----4-:R-:W-:Y:S01]  /*5bfa0*/  HMMA.16816.F32 R24, R4.reuse, R8, R24 ;  /* 0x000000080418723c */ /* 0x050fe20000001818 */
[----:B---3--:R-:W-:Y:S01]  /*5bfb0*/  STL.64 [R1+0x4720], R10 ;  /* 0x0047200a01007387 */ /* 0x008fe20000100a00 */
[----:B------:R-:W-:Y:S11]  /*5bfc0*/  STL.64 [R1+0x4718], R8 ;  /* 0x0047180801007387 */ /* 0x000ff60000100a00 */
[----:B------:R-:W-:Y:S10]  /*5bfd0*/  @!UPT UIADD3 URZ, URZ, URZ, URZ ;  /* 0x0000003f3f3ff290 */ /* 0x000ff4000fffe03f */
[----:B------:R-:W-:Y:S01]  /*5bfe0*/  STL.64 [R1+0x3b0], R24 ;  /* 0x0003b01801007387 */ /* 0x000fe20000100a00 */
[----:B------:R-:W-:Y:S02]  /*5bff0*/  STL.64 [R1+0x3b8], R26 ;  /* 0x0003b81a01007387 */ /* 0x000fe40000100a00 */
[----:B------:R-:W0:Y:S01]  /*5c000*/  LDSM.16.MT88.4 R24, [R2+0x8180] ;  /* 0x008180000218783b */ /* 0x000e220000004200 */
[C---:B--2---:R-:W-:Y:S01]  /*5c010*/  HMMA.16816.F32 R20, R4.reuse, R20, R16 ;  /* 0x000000140414723c */ /* 0x044fe20000001810 */
[----:B0-----:R-:W-:Y:S02]  /*5c020*/  STL.64 [R1+0x4678], R26 ;  /* 0x0046781a01007387 */ /* 0x001fe40000100a00 */
[----:B------:R0:W-:Y:S02]  /*5c030*/  STL.64 [R1+0x4670], R24 ;  /* 0x0046701801007387 */ /* 0x0001e40000100a00 */
[----:B0-----:R-:W2:Y:S01]  /*5c040*/  LDL.64 R24, [R1+0x160] ;  /* 0x0001600001187983 */ /* 0x001ea20000100a00 */
[----:B------:R-:W-:Y:S02]  /*5c050*/  STL [R1+0x436c], R2 ;  /* 0x00436c0201007387 */ /* 0x000fe40000100800 */
[----:B------:R-:W3:Y:S02]  /*5c060*/  LDL.LU.64 R18, [R1+0x4830] ;  /* 0x0048300001127983 */ /* 0x000ee40000300a00 */
[----:B------:R-:W3:Y:S11]  /*5c070*/  LDL.LU.64 R16, [R1+0x4828] ;  /* 0x0048280001107983 */ /* 0x000ef60000300a00 */
[----:B------:R-:W-:Y:S02]  /*5c080*/  @!UPT UIADD3 URZ, URZ, URZ, URZ ;  /* 0x0000003f3f3ff290 */ /* 0x000fe4000fffe03f */
        /* <DEDUP_REMOVED lines=10> */
[----:B---3--:R-:W-:Y:S02]  /*5c130*/  HMMA.16816.F32 R20, R4, R20, R16 ;  /* 0x000000140414723c */ /* 0x008fe40000001810 */
[----:B------:R-:W3:Y:S01]  /*5c140*/  LDL.LU.64 R18, [R1+0x4800] ;  /* 0x0048000001127983 */ /* 0x000ee20000300a00 */
[----:B------:R-:W3:Y:S11]  /*5c150*/  LDL.LU.64 R16, [R1+0x47f8] ;  /* 0x0047f80001107983 */ /* 0x000ef60000300a00 */
[----:B------:R-:W-:Y:S09]  /*5c160*/  @!UPT UIADD3 URZ, URZ, URZ, URZ ;  /* 0x0000003f3f3ff290 */ /* 0x000ff2000fffe03f */
[----:B------:R-:W-:Y:S01]  /*5c170*/  STL.64 [R1+0x700], R20 ;  /* 0x0007001401007387 */ /* 0x000fe20000100a00 */
[----:B------:R0:W-:Y:S03]  /*5c180*/  STL.64 [R1+0x708], R22 ;  /* 0x0007081601007387 */ /* 0x0001e60000100a00 */
[----:B0-----:R-:W4:Y:S01]  /*5c190*/  LDL.LU.64 R22, [R1+0x47f0] ;  /* 0x0047f00001167983 */ /* 0x001f220000300a00 */
[----:B------:R-:W4:Y:S02]  /*5c1a0*/  LDL.LU.64 R20, [R1+0x47e8] ;  /* 0x0047e80001147983 */ /* 0x000f240000300a00 */
[----:B------:R-:W-:Y:S02]  /*5c1b0*/  IMAD.MOV.U32 R8, RZ, RZ, R3 ;  /* 0x000000ffff087224 */ /* 0x000fe400078e0003 */
[----:B------:R-:W-:-:S07]  /*5c1c0*/  IMAD.MOV.U32 R9, RZ, RZ, R0 ;  /* 0x000000ffff097224 */ /* 0x000fce00078e0000 */
[C---:B----4-:R-:W-:Y:S01]  /*5c1d0*/  HMMA.16816.F32 R8, R4.reuse, R8, R20 ;  /* 0x000000080408723c */ /* 0x050fe20000001814 */
[----:B------:R-:W3:Y:S11]  /*5c1e0*/  LDL.LU.64 R20, [R1+0x47e0] ;  /* 0x0047e00001147983 */ /* 0x000ef60000300a00 */
[----:B------:R-:W-:Y:S11]  /*5c1f0*/  @!UPT UIADD3 URZ, URZ, URZ, URZ ;  /* 0x0000003f3f3ff290 */ /* 0x000ff6000fffe03f */
[----:B------:R0:W-:Y:S01]  /*5c200*/  STL.64 [R1+0x6f0], R8 ;  /* 0x0006f00801007387 */ /* 0x0001e20000100a00 */
[----:B------:R1:W-:Y:S03]  /*5c210*/  STL.64 [R1+0x6f8], R10 ;  /* 0x0006f80a01007387 */ /* 0x0003e60000100a00 */
[----:B0-----:R-:W2:Y:S01]  /*5c220*/  LDL.LU R8, [R1+0x3a0] ;  /* 0x0003a00001087983 */ /* 0x001ea20000300800 */
[----:B------:R-:W2:Y:S02]  /*5c230*/  LDL.LU R9, [R1+0x3a4] ;  /* 0x0003a40001097983 */ /* 0x000ea40000300800 */
[----:B-1----:R-:W2:Y:S02]  /*5c240*/  LDL.LU R10, [R1+0x3a8] ;  /* 0x0003a800010a7983 */ /* 0x002ea40000300800 */
[----:B------:R-:W2:Y:S01]  /*5c250*/  LDL.LU R11, [R1+0x3ac] ;  /* 0x0003ac00010b7983 */ /* 0x000ea20000300800 */
[C---:B---3--:R-:W-:Y:S01]  /*5c260*/  HMMA.16816.F32 R20, R4.reuse, R20, R16 ;  /* 0x000000140414723c */ /* 0x048fe20000001810 */
[----:B------:R-:W3:Y:S01]  /*5c270*/  LDL.LU.64 R18, [R1+0x47d8] ;  /* 0x0047d80001127983 */ /* 0x000ee20000300a00 */
[----:B------:R-:W3:Y:S11]  /*5c280*/  LDL.LU.64 R16, [R1+0x47d0] ;  /* 0x0047d00001107983 */ /* 0x000ef60000300a00 */
[----:B------:R-:W-:Y:S10]  /*5c290*/  @!UPT UIADD3 URZ, URZ, URZ, URZ ;  /* 0x0000003f3f3ff290 */ /* 0x000ff4000fffe03f */
        /* <DEDUP_REMOVED lines=24> */
[C---:B---3--:R-:W-:Y:S01]  /*5c420*/  HMMA.16816.F32 R16, R4.reuse, R20, R16 ;  /* 0x000000140410723c */ /* 0x048fe20000001810 */
[----:B------:R-:W-:Y:S02]  /*5c430*/  IMAD.MOV.U32 R14, RZ, RZ, R20 ;  /* 0x000000ffff0e7224 */ /* 0x000fe400078e0014 */
[----:B------:R-:W-:Y:S11]  /*5c440*/  IMAD.MOV.U32 R3, RZ, RZ, R21 ;  /* 0x000000ffff037224 */ /* 0x000ff600078e0015 */
[----:B------:R-:W-:Y:S09]  /*5c450*/  @!UPT UIADD3 URZ, URZ, URZ, URZ ;  /* 0x0000003f3f3ff290 */ /* 0x000ff2000fffe03f */
[----:B------:R0:W-:Y:S01]  /*5c460*/  STL.64 [R1+0x6a0], R16 ;  /* 0x0006a01001007387 */ /* 0x0001e20000100a00 */
[----:B------:R-:W-:Y:S02]  /*5c470*/  STL.64 [R1+0x6a8], R18 ;  /* 0x0006a81201007387 */ /* 0x000fe40000100a00 */
[----:B-1----:R-:W3:Y:S02]  /*5c480*/  LDL.LU.64 R22, [R1+0x4778] ;  /* 0x0047780001167983 */ /* 0x002ee40000300a00 */
[----:B------:R-:W3:Y:S01]  /*5c490*/  LDL.LU.64 R20, [R1+0x4770] ;  /* 0x0047700001147983 */ /* 0x000ee20000300a00 */
[----:B0-----:R-:W4:Y:S04]  /*5c4a0*/  LDL.64 R16, [R1] ;  /* 0x0000000001107983 */ /* 0x001f280000100a00 */
[----:B----4-:R0:W-:Y:S04]  /*5c4b0*/  STL.64 [R1+0x4750], R16 ;  /* 0x0047501001007387 */ /* 0x0101e80000100a00 */
[----:B0-----:R-:W4:Y:S04]  /*5c4c0*/  LDL.64 R16, [R1+0x10] ;  /* 0x0000100001107983 */ /* 0x001f280000100a00 */
[----:B----4-:R0:W-:Y:S04]  /*5c4d0*/  STL.64 [R1+0x4758], R16 ;  /* 0x0047581001007387 */ /* 0x0101e80000100a00 */
[----:B0-----:R-:W4:Y:S01]  /*5c4e0*/  LDL.64 R16, [R1+0x20] ;  /* 0x0000200001107983 */ /* 0x001f220000100a00 */
[----:B------:R-:W-:Y:S02]  /*5c4f0*/  STL.64 [R1+0x4730], R14 ;  /* 0x0047300e01007387 */ /* 0x000fe40000100a00 */
[----:B------:R0:W-:Y:S02]  /*5c500*/  STL.64 [R1+0x4728], R12 ;  /* 0x0047280c01007387 */ /* 0x0001e40000100a00 */
        /* <DEDUP_REMOVED lines=10> */
[----:B------:R-:W-:Y:S01]  /*5c5b0*/  HMMA.16816.F32 R4, R4, R24, R8 ;  /* 0x000000180404723c */ /* 0x000fe20000001808 */
[----:B--2---:R-:W-:Y:S01]  /*5c5c0*/  STL.64 [R1+0x4768], R14 ;  /* 0x0047680e01007387 */ /* 0x004fe20000100a00 */
[----:B------:R0:W-:Y:S03]  /*5c5d0*/  STL.64 [R1+0x4760], R12 ;  /* 0x0047600c01007387 */ /* 0x0001e60000100a00 */
[----:B0-----:R-:W3:Y:S01]  /*5c5e0*/  LDL.LU R12, [R1+0x380] ;  /* 0x00038000010c7983 */ /* 0x001ee20000300800 */
[----:B------:R-:W3:Y:S02]  /*5c5f0*/  LDL.LU R13, [R1+0x384] ;  /* 0x00038400010d7983 */ /* 0x000ee40000300800 */
[----:B------:R-:W3:Y:S02]  /*5c600*/  LDL.LU R14, [R1+0x388] ;  /* 0x00038800010e7983 */ /* 0x000ee40000300800 */
[----:B------:R-:W3:Y:S01]  /*5c610*/  LDL.LU R15, [R1+0x38c] ;  /* 0x00038c00010f7983 */ /* 0x000ee20000300800 */
[----:B------:R-:W2:Y:S11]  /*5c620*/  LDL.LU R8, [R1+0x340] ;  /* 0x0003400001087983 */ /* 0x000eb60000300800 */
[----:B------:R-:W-:Y:S01]  /*5c630*/  @!UPT UIADD3 URZ, URZ, URZ, URZ ;  /* 0x0000003f3f3ff290 */ /* 0x000fe2000fffe03f */
[----:B------:R0:W-:Y:S02]  /*5c640*/  STL.64 [R1+0x3a0], R4 ;  /* 0x0003a00401007387 */ /* 0x0001e40000100a00 */
[----:B------:R1:W-:Y:S02]  /*5c650*/  STL.64 [R1+0x3a8], R6 ;  /* 0x0003a80601007387 */ /* 0x0003e40000100a00 */
[----:B------:R-:W2:Y:S01]  /*5c660*/  LDL.LU R9, [R1+0x344] ;  /* 0x0003440001097983 */ /* 0x000ea20000300800 */
[----:B------:R-:W2:Y:S01]  /*5c670*/  LDL.LU R10, [R1+0x348] ;  /* 0x00034800010a7983 */ /* 0x000ea20000300800 */
[----:B------:R-:W2:Y:S03]  /*5c680*/  LDL.LU R11, [R1+0x34c] ;  /* 0x00034c00010b7983 */ /* 0x000ea60000300800 */
[----:B0-----:R-:W2:Y:S01]  /*5c690*/  LDL.LU R4, [R1+0x330] ;  /* 0x0003300001047983 */ /* 0x001ea20000300800 */
[----:B------:R-:W2:Y:S02]  /*5c6a0*/  LDL.LU R5, [R1+0x334] ;  /* 0x0003340001057983 */ /* 0x000ea40000300800 */
[----:B-1----:R-:W2:Y:S02]  /*5c6b0*/  LDL.LU R6, [R1+0x338] ;  /* 0x0003380001067983 */ /* 0x002ea40000300800 */
[----:B------:R-:W2:Y:S01]  /*5c6c0*/  LDL.LU R7, [R1+0x33c] ;  /* 0x00033c0001077983 */ /* 0x000ea20000300800 */
[----:B------:R0:W-:Y:S01]  /*5c6d0*/  STL.64 [R1+0x4688], R24 ;  /* 0x0046881801007387 */ /* 0x0001e20000100a00 */
[----:B----4-:R-:W-:-:S02]  /*5c6e0*/  IMAD.MOV.U32 R2, RZ, RZ, R16 ;  /* 0x000000ffff027224 */ /* 0x010fc400078e0010 */
[----:B------:R-:W-:Y:S01]  /*5c6f0*/  IMAD.MOV.U32 R0, RZ, RZ, R17 ;  /* 0x000000ffff007224 */ /* 0x000fe200078e0011 */
[----:B0-----:R-:W4:Y:S01]  /*5c700*/  LDL.LU R24, [R1+0x370] ;  /* 0x0003700001187983 */ /* 0x001f220000300800 */
[----:B------:R-:W4:Y:S02]  /*5c710*/  LDL.LU R25, [R1+0x374] ;  /* 0x0003740001197983 */ /* 0x000f240000300800 */
[----:B------:R-:W4:Y:S02]  /*5c720*/  LDL.LU R26, [R1+0x378] ;  /* 0x00037800011a7983 */ /* 0x000f240000300800 */
[----:B------:R-:W4:Y:S01]  /*5c730*/  LDL.LU R27, [R1+0x37c] ;  /* 0x00037c00011b7983 */ /* 0x000f220000300800 */
[C---:B---3--:R-:W-:Y:S11]  /*5c740*/  HMMA.16816.F32 R12, R20.reuse, R16, R12 ;  /* 0x00000010140c723c */ /* 0x048ff6000000180c */
[----:B------:R-:W-:Y:S11]  /*5c750*/  @!UPT UIADD3 URZ, URZ, URZ, URZ ;  /* 0x0000003f3f3ff290 */ /* 0x000ff6000fffe03f */
[----:B------:R-:W-:Y:S01]  /*5c760*/  @!UPT UIADD3 URZ, URZ, URZ, URZ ;  /* 0x0000003f3f3ff290 */ /* 0x000fe2000fffe03f */
[----:B------:R-:W-:Y:S01]  /*5c770*/  STL.64 [R1+0x380], R12 ;  /* 0x0003800c01007387 */ /* 0x000fe20000100a00 */
[----:B------:R0:W-:Y:S03]  /*5c780*/  STL.64 [R1+0x388], R14 ;  /* 0x0003880e01007387 */ /* 0x0001e60000100a00 */
[----:B0-----:R-:W3:Y:S01]  /*5c790*/  LDL.LU.64 R14, [R1+0x4768] ;  /* 0x00476800010e7983 */ /* 0x001ee20000300a00 */
[----:B------:R-:W3:Y:S02]  /*5c7a0*/  LDL.LU.64 R12, [R1+0x4760] ;  /* 0x00476000010c7983 */ /* 0x000ee40000300a00 */
[----:B------:R-:W4:Y:S02]  /*5c7b0*/  LDL.LU.64 R16, [R1+0x4758] ;  /* 0x0047580001107983 */ /* 0x000f240000300a00 */
[----:B------:R-:W-:Y:S01]  /*5c7c0*/  STL [R1+0x46ec], R0 ;  /* 0x0046ec0001007387 */ /* 0x000fe20000100800 */
[----:B------:R-:W-:Y:S01]  /*5c7d0*/  STL [R1+0x46e8], R2 ;  /* 0x0046e80201007387 */ /* 0x000fe20000100800 */
[C---:B----4-:R-:W-:Y:S11]  /*5c7e0*/  HMMA.16816.F32 R24, R20.reuse, R16, R24 ;  /* 0x000000101418723c */ /* 0x050ff60000001818 */
[----:B------:R-:W-:Y:S11]  /*5c7f0*/  @!UPT UIADD3 URZ, URZ, URZ, URZ ;  /* 0x0000003f3f3ff290 */ /* 0x000ff6000fffe03f */
[----:B------:R-:W-:Y:S01]  /*5c800*/  @!UPT UIADD3 URZ, URZ, URZ, URZ ;  /* 0x0000003f3f3ff290 */ /* 0x000fe2000fffe03f */
[----:B------:R-:W-:Y:S01]  /*5c810*/  STL.64 [R1+0x370], R24 ;  /* 0x0003701801007387 */ /* 0x000fe20000100a00 */
[----:B------:R0:W-:Y:S02]  /*5c820*/  STL.64 [R1+0x378], R26 ;  /* 0x0003781a01007387 */ /* 0x0001e40000100a00 */
[----:B0-----:R-:W-:Y:S02]  /*5c830*/  IMAD.MOV.U32 R27, RZ, RZ, R16 ;  /* 0x000000ffff1b7224 */ /* 0x001fe400078e0010 */
[----:B------:R-:W-:Y:S02]  /*5c840*/  IMAD.MOV.U32 R26, RZ, RZ, R17 ;  /* 0x000000ffff1a7224 */ /* 0x000fe400078e0011 */
[----:B------:R-:W3:Y:S03]  /*5c850*/  LDL.LU.64 R16, [R1+0x4750] ;  /* 0x0047500001107983 */ /* 0x000ee60000300a00 */
[----:B------:R0:W-:Y:S02]  /*5c860*/  STL.64 [R1+0x46f8], R26 ;  /* 0x0046f81a01007387 */ /* 0x0001e40000100a00 */
[----:B------:R-:W4:Y:S02]  /*5c870*/  LDL.LU R24, [R1+0x590] ;  /* 0x0005900001187983 */ /* 0x000f240000300800 */
[----:B------:R-:W4:Y:S01]  /*5c880*/  LDL.LU R25, [R1+0x594] ;  /* 0x0005940001197983 */ /* 0x000f220000300800 */
[----:B0-----:R-:W2:Y:S01]  /*5c890*/  LDL.LU R26, [R1+0x598] ;  /* 0x00059800011a7983 */ /* 0x001ea20000300800 */
[----:B------:R-:W2:Y:S01]  /*5c8a0*/  LDL.LU R27, [R1+0x59c] ;  /* 0x00059c00011b7983 */ /* 0x000ea20000300800 */
[----:B---3--:R-:W-:Y:S01]  /*5c8b0*/  HMMA.16816.F32 R12, R20, R16, R12 ;  /* 0x00000010140c723c */ /* 0x008fe2000000180c */
[----:B------:R-:W-:-:S02]  /*5c8c0*/  IMAD.MOV.U32 R0, RZ, RZ, R16 ;  /* 0x000000ffff007224 */ /* 0x000fc400078e0010 */
[----:B------:R-:W-:Y:S01]  /*5c8d0*/  IMAD.MOV.U32 R2, RZ, RZ, R17 ;  /* 0x000000ffff027224 */ /* 0x000fe200078e0011 */
[----:B--2---:R-:W-:Y:S01]  /*5c8e0*/  STL.64 [R1+0x4708], R26 ;  /* 0x0047081a01007387 */ /* 0x004fe20000100a00 */
[----:B----4-:R0:W-:Y:S03]  /*5c8f0*/  STL.64 [R1+0x4700], R24 ;  /* 0x0047001801007387 */ /* 0x0101e60000100a00 */
[----:B0-----:R-:W2:Y:S11]  /*5c900*/  LDL.64 R24, [R1+0x30] ;  /* 0x0000300001187983 */ /* 0x001eb60000100a00 */
[----:B------:R-:W-:Y:S04]  /*5c910*/  @!UPT UIADD3 URZ, URZ, URZ, URZ ;  /* 0x0000003f3f3ff290 */ /* 0x000fe8000fffe03f */
[----:B------:R-:W-:Y:S02]  /*5c920*/  STL.64 [R1+0x360], R12 ;  /* 0x0003600c01007387 */ /* 0x000fe40000100a00 */
[----:B------:R0:W-:Y:S02]  /*5c930*/  STL.64 [R1+0x368], R14 ;  /* 0x0003680e01007387 */ /* 0x0001e40000100a00 */
[----:B0-----:R-:W3:Y:S01]  /*5c940*/  LDL.LU.64 R14, [R1+0x4748] ;  /* 0x00474800010e7983 */ /* 0x001ee20000300a00 */
        /* <DEDUP_REMOVED lines=8> */
[----:B------:R-:W4:Y:S02]  /*5c9d0*/  LDL.LU.64 R12, [R1+0x4728] ;  /* 0x00472800010c7983 */ /* 0x000f240000300a00 */
[----:B------:R0:W-:Y:S02]  /*5c9e0*/  STL.64 [R1+0x46e0], R16 ;  /* 0x0046e01001007387 */ /* 0x0001e40000100a00 */
[----:B0-----:R-:W2:Y:S01]  /*5c9f0*/  LDL.64 R16, [R1+0x1e0] ;  /* 0x0001e00001107983 */ /* 0x001ea20000100a00 */
[----:B----4-:R-:W-:Y:S03]  /*5ca00*/  HMMA.16816.F32 R8, R20, R12, R8 ;  /* 0x0000000c1408723c */ /* 0x010fe60000001808 */
[----:B--2---:R0:W-:Y:S04]  /*5ca10*/  STL.64 [R1+0x4710], R16 ;  /* 0x0047101001007387 */ /* 0x0041e80000100a00 */
[----:B0-----:R-:W2:Y:S01]  /*5ca20*/  LDL.LU R16, [R1+0x5a0] ;  /* 0x0005a00001107983 */ /* 0x001ea20000300800 */
[----:B------:R-:W2:Y:S02]  /*5ca30*/  LDL.LU R17, [R1+0x5a4] ;  /* 0x0005a40001117983 */ /* 0x000ea40000300800 */
[----:B------:R-:W2:Y:S02]  /*5ca40*/  LDL.LU R18, [R1+0x5a8] ;  /* 0x0005a80001127983 */ /* 0x000ea40000300800 */
[----:B------:R-:W2:Y:S11]  /*5ca50*/  LDL.LU R19, [R1+0x5ac] ;  /* 0x0005ac0001137983 */ /* 0x000eb60000300800 */
[----:B------:R-:W-:Y:S01]  /*5ca60*/  STL.64 [R1+0x340], R8 ;  /* 0x0003400801007387 */ /* 0x000fe20000100a00 */
[----:B------:R0:W-:Y:S03]  /*5ca70*/  STL.64 [R1+0x348], R10 ;  /* 0x0003480a01007387 */ /* 0x0001e60000100a00 */
[----:B0-----:R-:W4:Y:S01]  /*5ca80*/  LDL.LU.64 R10, [R1+0x4720] ;  /* 0x00472000010a7983 */ /* 0x001f220000300a00 */
[----:B------:R-:W2:Y:S02]  /*5ca90*/  LDL.LU.64 R8, [R1+0x4718] ;  /* 0x0047180001087983 */ /* 0x000ea40000300a00 */
[----:B------:R-:W-:-:S02]  /*5caa0*/  IMAD.MOV.U32 R29, RZ, RZ, R24 ;  /* 0x000000ffff1d7224 */ /* 0x000fc400078e0018 */
[----:B------:R-:W-:Y:S01]  /*5cab0*/  IMAD.MOV.U32 R28, RZ, RZ, R25 ;  /* 0x000000ffff1c7224 */ /* 0x000fe200078e0019 */
[C---:B--2---:R-:W-:Y:S01]  /*5cac0*/  HMMA.16816.F32 R4, R20.reuse, R8, R4 ;  /* 0x000000081404723c */ /* 0x044fe20000001804 */
[----:B----4-:R-:W-:Y:S01]  /*5cad0*/  STL.64 [R1+0x4608], R10 ;  /* 0x0046080a01007387 */ /* 0x010fe20000100a00 */
[----:B------:R0:W-:Y:S11]  /*5cae0*/  STL.64 [R1+0x4600], R8 ;  /* 0x0046000801007387 */ /* 0x0001f60000100a00 */
[----:B------:R-:W-:Y:S10]  /*5caf0*/  @!UPT UIADD3 URZ, URZ, URZ, URZ ;  /* 0x0000003f3f3ff290 */ /* 0x000ff4000fffe03f */
[----:B------:R-:W-:Y:S01]  /*5cb00*/  STL.64 [R1+0x330], R4 ;  /* 0x0003300401007387 */ /* 0x000fe20000100a00 */
[----:B------:R-:W-:Y:S02]  /*5cb10*/  STL.64 [R1+0x338], R6 ;  /* 0x0003380601007387 */ /* 0x000fe40000100a00 */
[----:B---3--:R-:W1:Y:S01]  /*5cb20*/  LDSM.16.MT88.4 R4, [R15+0x8000] ;  /* 0x008000000f04783b */ /* 0x008e620000004200 */
[----:B------:R-:W-:Y:S01]  /*5cb30*/  HMMA.16816.F32 R16, R20, R24, R16 ;  /* 0x000000181410723c */ /* 0x000fe20000001810 */
[----:B0-----:R-:W2:Y:S02]  /*5cb40*/  LDL.64 R8, [R1+0x1d0] ;  /* 0x0001d00001087983 */ /* 0x001ea40000100a00 */
[----:B------:R-:W-:Y:S02]  /*5cb50*/  STL [R1+0x45e0], R15 ;  /* 0x0045e00f01007387 */ /* 0x000fe40000100800 */
[----:B-1----:R-:W-:Y:S01]  /*5cb60*/  STL.64 [R1+0x4530], R6 ;  /* 0x0045300601007387 */ /* 0x002fe20000100a00 */
[----:B------:R0:W-:Y:S02]  /*5cb70*/  STL.64 [R1+0x4528], R4 ;  /* 0x0045280401007387 */ /* 0x0001e40000100a00 */
[----:B0-----:R-:W-:-:S02]  /*5cb80*/  IMAD.MOV.U32 R4, RZ, RZ, R14 ;  /* 0x000000ffff047224 */ /* 0x001fc400078e000e */
[----:B------:R-:W-:-:S05]  /*5cb90*/  IMAD.MOV.U32 R5, RZ, RZ, R3 ;  /* 0x000000ffff057224 */ /* 0x000fca00078e0003 */
[----:B------:R0:W-:Y:S04]  /*5cba0*/  STL.64 [R1+0x46f0], R4 ;  /* 0x0046f00401007387 */ /* 0x0001e80000100a00 */
[----:B0-----:R-:W3:Y:S01]  /*5cbb0*/  LDL.LU R4, [R1+0x580] ;  /* 0x0005800001047983 */ /* 0x001ee20000300800 */
[----:B------:R-:W3:Y:S02]  /*5cbc0*/  LDL.LU R5, [R1+0x584] ;  /* 0x0005840001057983 */ /* 0x000ee40000300800 */
[----:B------:R-:W3:Y:S02]  /*5cbd0*/  LDL.LU R6, [R1+0x588] ;  /* 0x0005880001067983 */ /* 0x000ee40000300800 */
[----:B------:R-:W3:Y:S01]  /*5cbe0*/  LDL.LU R7, [R1+0x58c] ;  /* 0x00058c0001077983 */ /* 0x000ee20000300800 */
[----:B------:R0:W-:Y:S01]  /*5cbf0*/  STL.64 [R1+0x5a0], R16 ;  /* 0x0005a01001007387 */ /* 0x0001e20000100a00 */
[----:B------:R-:W-:Y:S03]  /*5cc00*/  STL.64 [R1+0x5a8], R18 ;  /* 0x0005a81201007387 */ /* 0x000fe60000100a00 */
[----:B0-----:R-:W4:Y:S01]  /*5cc10*/  LDL.LU.64 R16, [R1+0x4710] ;  /* 0x0047100001107983 */ /* 0x001f220000300a00 */
[----:B------:R-:W4:Y:S02]  /*5cc20*/  LDL.LU.64 R26, [R1+0x4708] ;  /* 0x00470800011a7983 */ /* 0x000f240000300a00 */
[----:B------:R-:W4:Y:S02]  /*5cc30*/  LDL.LU.64 R24, [R1+0x4700] ;  /* 0x0047000001187983 */ /* 0x000f240000300a00 */
[----:B------:R-:W-:Y:S01]  /*5cc40*/  STL [R1+0x45e8], R28 ;  /* 0x0045e81c01007387 */ /* 0x000fe20000100800 */
[----:B------:R-:W-:Y:S01]  /*5cc50*/  STL [R1+0x45e4], R29 ;  /* 0x0045e41d01007387 */ /* 0x000fe20000100800 */
[----:B--2---:R-:W-:-:S02]  /*5cc60*/  IMAD.MOV.U32 R14, RZ, RZ, R8 ;  /* 0x000000ffff0e7224 */ /* 0x004fc400078e0008 */
[----:B------:R-:W-:Y:S01]  /*5cc70*/  IMAD.MOV.U32 R3, RZ, RZ, R9 ;  /* 0x000000ffff037224 */ /* 0x000fe200078e0009 */
[C---:B---3--:R-:W-:Y:S08]  /*5cc80*/  HMMA.16816.F32 R4, R20.reuse, R8, R4 ;  /* 0x000000081404723c */ /* 0x048ff00000001804 */
[----:B----4-:R-:W-:Y:S01]  /*5cc90*/  HMMA.16816.F32 R24, R20, R16, R24 ;  /* 0x000000101418723c */ /* 0x010fe20000001818 */
[----:B------:R-:W-:Y:S11]  /*5cca0*/  IMAD.MOV.U32 R15, RZ, RZ, R17 ;  /* 0x000000ffff0f7224 */ /* 0x000ff600078e0011 */
[----:B------:R-:W-:Y:S11]  /*5ccb0*/  @!UPT UIADD3 URZ, URZ, URZ, URZ ;  /* 0x0000003f3f3ff290 */ /* 0x000ff6000fffe03f */
[----:B------:R-:W-:Y:S01]  /*5ccc0*/  STL.64 [R1+0x590], R24 ;  /* 0x0005901801007387 */ /* 0x000fe20000100a00 */
[----:B------:R0:W-:Y:S03]  /*5ccd0*/  STL.64 [R1+0x598], R26 ;  /* 0x0005981a01007387 */ /* 0x0001e60000100a00 */
[----:B0-----:R-:W2:Y:S01]  /*5cce0*/  LDL.LU.64 R26, [R1+0x46f8] ;  /* 0x0046f800011a7983 */ /* 0x001ea20000300a00 */
[----:B------:R-:W3:Y:S02]  /*5ccf0*/  LDL.LU R16, [R1+0x570] ;  /* 0x0005700001107983 */ /* 0x000ee40000300800 */
[----:B------:R-:W3:Y:S02]  /*5cd00*/  LDL.LU R17, [R1+0x574] ;  /* 0x0005740001117983 */ /* 0x000ee40000300800 */
[----:B------:R-:W3:Y:S01]  /*5cd10*/  LDL.LU R18, [R1+0x578] ;  /* 0x0005780001127983 */ /* 0x000ee20000300800 */
[----:B------:R-:W3:Y:S01]  /*5cd20*/  LDL.LU R19, [R1+0x57c] ;  /* 0x00057c0001137983 */ /* 0x000ee20000300800 */
[----:B------:R-:W4:Y:S02]  /*5cd30*/  LDL.64 R24, [R1+0x1b0] ;  /* 0x0001b00001187983 */ /* 0x000f240000100a00 */
[----:B------:R-:W-:Y:S02]  /*5cd40*/  STL [R1+0x45ec], R15 ;  /* 0x0045ec0f01007387 */ /* 0x000fe40000100800 */
[----:B------:R0:W-:Y:S01]  /*5cd50*/  STL.64 [R1+0x580], R4 ;  /* 0x0005800401007387 */ /* 0x0001e20000100a00 */
[----:B------:R-:W-:Y:S04]  /*5cd60*/  STL.64 [R1+0x588], R6 ;  /* 0x0005880601007387 */ /* 0x000fe80000100a00 */
[----:B0-----:R-:W2:Y:S01]  /*5cd70*/  LDL.LU.64 R4, [R1+0x46f0] ;  /* 0x0046f00001047983 */ /* 0x001ea20000300a00 */
        /* <DEDUP_REMOVED lines=16> */
[----:B------:R0:W-:Y:S02]  /*5ce80*/  STL.64 [R1+0x4640], R8 ;  /* 0x0046400801007387 */ /* 0x0001e40000100a00 */
[----:B0-----:R-:W-:Y:S02]  /*5ce90*/  IMAD.MOV.U32 R8, RZ, RZ, R27 ;  /* 0x000000ffff087224 */ /* 0x001fe400078e001b */
[----:B------:R-:W-:-:S05]  /*5cea0*/  IMAD.MOV.U32 R9, RZ, RZ, R26 ;  /* 0x000000ffff097224 */ /* 0x000fca00078e001a */
[----:B------:R0:W-:Y:S04]  /*5ceb0*/  STL.64 [R1+0x4658], R8 ;  /* 0x0046580801007387 */ /* 0x0001e80000100a00 */
[----:B0-----:R-:W4:Y:S01]  /*5cec0*/  LDL.LU R8, [R1+0x560] ;  /* 0x0005600001087983 */ /* 0x001f220000300800 */
[----:B------:R-:W4:Y:S02]  /*5ced0*/  LDL.LU R9, [R1+0x564] ;  /* 0x0005640001097983 */ /* 0x000f240000300800 */
[----:B------:R-:W4:Y:S02]  /*5cee0*/  LDL.LU R10, [R1+0x568] ;  /* 0x00056800010a7983 */ /* 0x000f240000300800 */
[----:B------:R-:W4:Y:S01]  /*5cef0*/  LDL.LU R11, [R1+0x56c] ;  /* 0x00056c00010b7983 */ /* 0x000f220000300800 */
[----:B------:R-:W-:Y:S01]  /*5cf00*/  STL [R1+0x45f4], R3 ;  /* 0x0045f40301007387 */ /* 0x000fe20000100800 */
[----:B------:R-:W-:Y:S02]  /*5cf10*/  STL [R1+0x45f0], R14 ;  /* 0x0045f00e01007387 */ /* 0x000fe40000100800 */
[----:B------:R0:W-:Y:S02]  /*5cf20*/  STL.64 [R1+0x46c0], R12 ;  /* 0x0046c00c01007387 */ /* 0x0001e40000100a00 */
[----:B0-----:R-:W3:Y:S02]  /*5cf30*/  LDL.64 R12, [R1+0x1c0] ;  /* 0x0001c000010c7983 */ /* 0x001ee40000100a00 */
[----:B---3--:R-:W-:Y:S01]  /*5cf40*/  HMMA.16816.F32 R16, R20, R12, R16 ;  /* 0x0000000c1410723c */ /* 0x008fe20000001810 */
[----:B------:R-:W-:-:S02]  /*5cf50*/  IMAD.MOV.U32 R7, RZ, RZ, R12 ;  /* 0x000000ffff077224 */ /* 0x000fc400078e000c */
[----:B------:R-:W-:Y:S11]  /*5cf60*/  IMAD.MOV.U32 R6, RZ, RZ, R13 ;  /* 0x000000ffff067224 */ /* 0x000ff600078e000d */
[----:B------:R-:W-:Y:S09]  /*5cf70*/  @!UPT UIADD3 URZ, URZ, URZ, URZ ;  /* 0x0000003f3f3ff290 */ /* 0x000ff2000fffe03f */
[----:B------:R0:W-:Y:S01]  /*5cf80*/  STL.64 [R1+0x570], R16 ;  /* 0x0005701001007387 */ /* 0x0001e20000100a00 */
[----:B------:R-:W-:Y:S03]  /*5cf90*/  STL.64 [R1+0x578], R18 ;  /* 0x0005781201007387 */ /* 0x000fe60000100a00 */
[----:B0-----:R-:W3:Y:S01]  /*5cfa0*/  LDL.LU.64 R16, [R1+0x46e0] ;  /* 0x0046e00001107983 */ /* 0x001ee20000300a00 */
[----:B------:R-:W-:Y:S02]  /*5cfb0*/  STL [R1+0x45f8], R7 ;  /* 0x0045f80701007387 */ /* 0x000fe40000100800 */
[----:B------:R-:W-:Y:S02]  /*5cfc0*/  STL [R1+0x46a8], R6 ;  /* 0x0046a80601007387 */ /* 0x000fe40000100800 */
[----:B------:R4:W-:Y:S02]  /*5cfd0*/  STL.64 [R1+0x46a0], R4 ;  /* 0x0046a00401007387 */ /* 0x0009e40000100a00 */
[----:B----4-:R-:W-:Y:S01]  /*5cfe0*/  HMMA.16816.F32 R4, R20, R24, R8 ;  /* 0x000000181404723c */ /* 0x010fe20000001808 */
[----:B------:R-:W-:-:S02]  /*5cff0*/  IMAD.MOV.U32 R19, RZ, RZ, R24 ;  /* 0x000000ffff137224 */ /* 0x000fc400078e0018 */
[----:B------:R-:W-:Y:S11]  /*5d000*/  IMAD.MOV.U32 R18, RZ, RZ, R25 ;  /* 0x000000ffff127224 */ /* 0x000ff600078e0019 */
[----:B------:R-:W-:Y:S09]  /*5d010*/  @!UPT UIADD3 URZ, URZ, URZ, URZ ;  /* 0x0000003f3f3ff290 */ /* 0x000ff2000fffe03f */
[----:B------:R0:W-:Y:S01]  /*5d020*/  STL.64 [R1+0x560], R4 ;  /* 0x0005600401007387 */ /* 0x0001e20000100a00 */
[----:B------:R1:W-:Y:S02]  /*5d030*/  STL.64 [R1+0x568], R6 ;  /* 0x0005680601007387 */ /* 0x0003e40000100a00 */
[----:B------:R-:W4:Y:S02]  /*5d040*/  LDL.LU R24, [R1+0x520] ;  /* 0x0005200001187983 */ /* 0x000f240000300800 */
[----:B------:R-:W4:Y:S01]  /*5d050*/  LDL.LU R25, [R1+0x524] ;  /* 0x0005240001197983 */ /* 0x000f220000300800 */
[----:B------:R-:W2:Y:S01]  /*5d060*/  LDL.LU R26, [R1+0x528] ;  /* 0x00052800011a7983 */ /* 0x000ea20000300800 */
[----:B------:R-:W2:Y:S03]  /*5d070*/  LDL.LU R27, [R1+0x52c] ;  /* 0x00052c00011b7983 */ /* 0x000ea60000300800 */
[----:B0-----:R-:W2:Y:S01]  /*5d080*/  LDL.LU R4, [R1+0x530] ;  /* 0x0005300001047983 */ /* 0x001ea20000300800 */
[----:B------:R-:W2:Y:S02]  /*5d090*/  LDL.LU R5, [R1+0x534] ;  /* 0x0005340001057983 */ /* 0x000ea40000300800 */
[----:B-1----:R-:W2:Y:S02]  /*5d0a0*/  LDL.LU R6, [R1+0x538] ;  /* 0x0005380001067983 */ /* 0x002ea40000300800 */
[----:B------:R-:W2:Y:S01]  /*5d0b0*/  LDL.LU R7, [R1+0x53c] ;  /* 0x00053c0001077983 */ /* 0x000ea20000300800 */
[----:B------:R-:W2:Y:S01]  /*5d0c0*/  LDL.LU R12, [R1+0x540] ;  /* 0x00054000010c7983 */ /* 0x000ea20000300800 */
[----:B------:R-:W2:Y:S02]  /*5d0d0*/  LDL.LU R13, [R1+0x544] ;  /* 0x00054400010d7983 */ /* 0x000ea40000300800 */
[----:B------:R-:W2:Y:S02]  /*5d0e0*/  LDL.LU R14, [R1+0x548] ;  /* 0x00054800010e7983 */ /* 0x000ea40000300800 */
[----:B------:R-:W2:Y:S02]  /*5d0f0*/  LDL.LU R15, [R1+0x54c] ;  /* 0x00054c00010f7983 */ /* 0x000ea40000300800 */
[----:B--2---:R-:W-:Y:S01]  /*5d100*/  STL.64 [R1+0x46d0], R14 ;  /* 0x0046d00e01007387 */ /* 0x004fe20000100a00 */
[----:B------:R0:W-:Y:S03]  /*5d110*/  STL.64 [R1+0x46c8], R12 ;  /* 0x0046c80c01007387 */ /* 0x0001e60000100a00 */
[----:B0-----:R-:W2:Y:S01]  /*5d120*/  LDL.64 R12, [R1+0x1a0] ;  /* 0x0001a000010c7983 */ /* 0x001ea20000100a00 */
[----:B------:R-:W-:Y:S02]  /*5d130*/  STL.64 [R1+0x46b8], R6 ;  /* 0x0046b80601007387 */ /* 0x000fe40000100a00 */
[----:B------:R0:W-:Y:S02]  /*5d140*/  STL.64 [R1+0x46b0], R4 ;  /* 0x0046b00401007387 */ /* 0x0001e40000100a00 */
[----:B0-----:R-:W2:Y:S01]  /*5d150*/  LDL.64 R4, [R1+0x190] ;  /* 0x0001900001047983 */ /* 0x001ea20000100a00 */
[----:B------:R-:W-:-:S02]  /*5d160*/  IMAD.MOV.U32 R8, RZ, RZ, R2 ;  /* 0x000000ffff087224 */ /* 0x000fc400078e0002 */
[----:B------:R-:W-:Y:S01]  /*5d170*/  IMAD.MOV.U32 R9, RZ, RZ, R0 ;  /* 0x000000ffff097224 */ /* 0x000fe200078e0000 */
[----:B--2---:R0:W-:Y:S04]  /*5d180*/  STL.64 [R1+0x46d8], R4 ;  /* 0x0046d80401007387 */ /* 0x0041e80000100a00 */
[----:B0-----:R-:W2:Y:S01]  /*5d190*/  LDL.LU R4, [R1+0x550] ;  /* 0x0005500001047983 */ /* 0x001ea20000300800 */
[----:B------:R-:W2:Y:S02]  /*5d1a0*/  LDL.LU R5, [R1+0x554] ;  /* 0x0005540001057983 */ /* 0x000ea40000300800 */
[----:B------:R-:W2:Y:S02]  /*5d1b0*/  LDL.LU R6, [R1+0x558] ;  /* 0x0005580001067983 */ /* 0x000ea40000300800 */
[----:B------:R-:W2:Y:S01]  /*5d1c0*/  LDL.LU R7, [R1+0x55c] ;  /* 0x00055c0001077983 */ /* 0x000ea20000300800 */
[----:B------:R-:W-:Y:S01]  /*5d1d0*/  STL.64 [R1+0x4698], R26 ;  /* 0x0046981a01007387 */ /* 0x000fe20000100a00 */
[----:B----4-:R0:W-:Y:S03]  /*5d1e0*/  STL.64 [R1+0x4690], R24 ;  /* 0x0046901801007387 */ /* 0x0101e60000100a00 */
[----:B0-----:R-:W4:Y:S01]  /*5d1f0*/  LDL.64 R24, [R1+0x180] ;  /* 0x0001800001187983 */ /* 0x001f220000100a00 */
[----:B------:R0:W-:Y:S03]  /*5d200*/  STL.64 [R1+0x4680], R8 ;  /* 0x0046800801007387 */ /* 0x0001e60000100a00 */
[----:B0-----:R-:W2:Y:S01]  /*5d210*/  LDL.LU R8, [R1+0x320] ;  /* 0x0003200001087983 */ /* 0x001ea20000300800 */
[----:B------:R-:W2:Y:S02]  /*5d220*/  LDL.LU R9, [R1+0x324] ;  /* 0x0003240001097983 */ /* 0x000ea40000300800 */
[----:B------:R-:W2:Y:S02]  /*5d230*/  LDL.LU R10, [R1+0x328] ;  /* 0x00032800010a7983 */ /* 0x000ea40000300800 */
[----:B------:R-:W2:Y:S01]  /*5d240*/  LDL.LU R11, [R1+0x32c] ;  /* 0x00032c00010b7983 */ /* 0x000ea20000300800 */
[----:B------:R-:W-:Y:S01]  /*5d250*/  STL.64 [R1+0x4638], R18 ;  /* 0x0046381201007387 */ /* 0x000fe20000100a00 */
[----:B---3--:R0:W-:Y:S03]  /*5d260*/  STL.64 [R1+0x4630], R16 ;  /* 0x0046301001007387 */ /* 0x0081e60000100a00 */
[----:B0-----:R-:W3:Y:S01]  /*5d270*/  LDL.LU R16, [R1+0x200] ;  /* 0x0002000001107983 */ /* 0x001ee20000300800 */
[----:B------:R-:W3:Y:S02]  /*5d280*/  LDL.LU R17, [R1+0x204] ;  /* 0x0002040001117983 */ /* 0x000ee40000300800 */
[----:B------:R-:W2:Y:S02]  /*5d290*/  LDL.LU R18, [R1+0x208] ;  /* 0x0002080001127983 */ /* 0x000ea40000300800 */
[----:B------:R-:W2:Y:S02]  /*5d2a0*/  LDL.LU R19, [R1+0x20c] ;  /* 0x00020c0001137983 */ /* 0x000ea40000300800 */
[----:B--2---:R-:W-:Y:S01]  /*5d2b0*/  STL.64 [R1+0x4650], R18 ;  /* 0x0046501201007387 */ /* 0x004fe20000100a00 */
[----:B---3--:R0:W-:Y:S03]  /*5d2c0*/  STL.64 [R1+0x4648], R16 ;  /* 0x0046481001007387 */ /* 0x0081e60000100a00 */
[----:B0-----:R-:W2:Y:S01]  /*5d2d0*/  LDL.LU R16, [R1+0x210] ;  /* 0x0002100001107983 */ /* 0x001ea20000300800 */
[----:B------:R-:W2:Y:S02]  /*5d2e0*/  LDL.LU R17, [R1+0x214] ;  /* 0x0002140001117983 */ /* 0x000ea40000300800 */
[----:B------:R-:W3:Y:S02]  /*5d2f0*/  LDL.LU R18, [R1+0x218] ;  /* 0x0002180001127983 */ /* 0x000ee40000300800 */
[----:B------:R-:W3:Y:S01]  /*5d300*/  LDL.LU R19, [R1+0x21c] ;  /* 0x00021c0001137983 */ /* 0x000ee20000300800 */
[----:B------:R-:W-:Y:S01]  /*5d310*/  HMMA.16816.F32 R4, R20, R12, R4 ;  /* 0x0000000c1404723c */ /* 0x000fe20000001804 */
[----:B------:R-:W-:-:S02]  /*5d320*/  IMAD.MOV.U32 R28, RZ, RZ, R12 ;  /* 0x000000ffff1c7224 */ /* 0x000fc400078e000c */
[----:B------:R-:W-:Y:S01]  /*5d330*/  IMAD.MOV.U32 R29, RZ, RZ, R13 ;  /* 0x000000ffff1d7224 */ /* 0x000fe200078e000d */
[----:B---3--:R-:W-:Y:S01]  /*5d340*/  STL.64 [R1+0x4668], R18 ;  /* 0x0046681201007387 */ /* 0x008fe20000100a00 */
[----:B--2---:R0:W-:Y:S03]  /*5d350*/  STL.64 [R1+0x4660], R16 ;  /* 0x0046601001007387 */ /* 0x0041e60000100a00 */
[----:B0-----:R-:W2:Y:S01]  /*5d360*/  LDL.LU R16, [R1+0x220] ;  /* 0x0002200001107983 */ /* 0x001ea20000300800 */
[----:B------:R-:W2:Y:S02]  /*5d370*/  LDL.LU R17, [R1+0x224] ;  /* 0x0002240001117983 */ /* 0x000ea40000300800 */
[----:B------:R-:W2:Y:S02]  /*5d380*/  LDL.LU R18, [R1+0x228] ;  /* 0x0002280001127983 */ /* 0x000ea40000300800 */
[----:B------:R-:W2:Y:S10]  /*5d390*/  LDL.LU R19, [R1+0x22c] ;  /* 0x00022c0001137983 */ /* 0x000eb40000300800 */
        /* <DEDUP_REMOVED lines=13> */
[----:B------:R-:W2:Y:S01]  /*5d470*/  LDL.LU.64 R6, [R1+0x46b8] ;  /* 0x0046b80001067983 */ /* 0x000ea20000300a00 */
[----:B------:R-:W2:Y:S01]  /*5d480*/  LDL.LU.64 R4, [R1+0x46b0] ;  /* 0x0046b00001047983 */ /* 0x000ea20000300a00 */
[----:B----4-:R-:W-:Y:S01]  /*5d490*/  IMAD.MOV.U32 R3, RZ, RZ, R25 ;  /* 0x000000ffff037224 */ /* 0x010fe200078e0019 */
[C---:B--2---:R-:W-:Y:S11]  /*5d4a0*/  HMMA.16816.F32 R4, R20.reuse, R24, R4 ;  /* 0x000000181404723c */ /* 0x044ff60000001804 */
[----:B------:R-:W-:Y:S11]  /*5d4b0*/  @!UPT UIADD3 URZ, URZ, URZ, URZ ;  /* 0x0000003f3f3ff290 */ /* 0x000ff6000fffe03f */
[----:B------:R-:W-:Y:S01]  /*5d4c0*/  @!UPT UIADD3 URZ, URZ, URZ, URZ ;  /* 0x0000003f3f3ff290 */ /* 0x000fe2000fffe03f */
[----:B------:R-:W-:Y:S01]  /*5d4d0*/  STL.64 [R1+0x530], R4 ;  /* 0x0005300401007387 */ /* 0x000fe20000100a00 */
[----:B------:R0:W-:Y:S03]  /*5d4e0*/  STL.64 [R1+0x538], R6 ;  /* 0x0005380601007387 */ /* 0x0001e60000100a00 */
[----:B0-----:R-:W2:Y:S01]  /*5d4f0*/  LDL.LU R6, [R1+0x46a8] ;  /* 0x0046a80001067983 */ /* 0x001ea20000300800 */
[----:B------:R-:W4:Y:S02]  /*5d500*/  LDL.LU.64 R4, [R1+0x46a0] ;  /* 0x0046a00001047983 */ /* 0x000f240000300a00 */
        /* <DEDUP_REMOVED lines=9> */
[----:B------:R-:W-:Y:S01]  /*5d5a0*/  STL.64 [R1+0x4548], R4 ;  /* 0x0045480401007387 */ /* 0x000fe20000100a00 */
[----:B----4-:R-:W-:Y:S02]  /*5d5b0*/  HMMA.16816.F32 R20, R20, R24, R8 ;  /* 0x000000181414723c */ /* 0x010fe40000001808 */
[----:B------:R-:W4:Y:S01]  /*5d5c0*/  LDL.LU.64 R8, [R1+0x4680] ;  /* 0x0046800001087983 */ /* 0x000f220000300a00 */
[----:B------:R-:W-:Y:S02]  /*5d5d0*/  IMAD.MOV.U32 R2, RZ, RZ, R24 ;  /* 0x000000ffff027224 */ /* 0x000fe400078e0018 */
[----:B------:R-:W-:Y:S11]  /*5d5e0*/  IMAD.MOV.U32 R0, RZ, RZ, R25 ;  /* 0x000000ffff007224 */ /* 0x000ff600078e0019 */
[----:B------:R-:W-:Y:S07]  /*5d5f0*/  @!UPT UIADD3 URZ, URZ, URZ, URZ ;  /* 0x0000003f3f3ff290 */ /* 0x000fee000fffe03f */
[----:B------:R0:W-:Y:S01]  /*5d600*/  STL.64 [R1+0x320], R20 ;  /* 0x0003201401007387 */ /* 0x0001e20000100a00 */
[----:B------:R2:W-:Y:S02]  /*5d610*/  STL.64 [R1+0x328], R22 ;  /* 0x0003281601007387 */ /* 0x0005e40000100a00 */
[----:B-1----:R-:W4:Y:S02]  /*5d620*/  LDL.LU.64 R26, [R1+0x4678] ;  /* 0x00467800011a7983 */ /* 0x002f240000300a00 */
[----:B------:R-:W4:Y:S01]  /*5d630*/  LDL.LU.64 R24, [R1+0x4670] ;  /* 0x0046700001187983 */ /* 0x000f220000300a00 */
[----:B0-----:R-:W3:Y:S01]  /*5d640*/  LDL.LU R20, [R1+0x8d0] ;  /* 0x0008d00001147983 */ /* 0x001ee20000300800 */
[----:B------:R-:W3:Y:S02]  /*5d650*/  LDL.LU R21, [R1+0x8d4] ;  /* 0x0008d40001157983 */ /* 0x000ee40000300800 */
[----:B--2---:R-:W2:Y:S02]  /*5d660*/  LDL.LU R22, [R1+0x8d8] ;  /* 0x0008d80001167983 */ /* 0x004ea40000300800 */
[----:B------:R-:W2:Y:S01]  /*5d670*/  LDL.LU R23, [R1+0x8dc] ;  /* 0x0008dc0001177983 */ /* 0x000ea20000300800 */
[C---:B----4-:R-:W-:Y:S01]  /*5d680*/  HMMA.16816.F32 R8, R24.reuse, R8, R16 ;  /* 0x000000081808723c */ /* 0x050fe20000001810 */
[----:B------:R-:W4:Y:S01]  /*5d690*/  LDL.LU.64 R18, [R1+0x4668] ;  /* 0x0046680001127983 */ /* 0x000f220000300a00 */
[----:B------:R-:W4:Y:S11]  /*5d6a0*/  LDL.LU.64 R16, [R1+0x4660] ;  /* 0x0046600001107983 */ /* 0x000f360000300a00 */
[----:B------:R-:W-:Y:S10]  /*5d6b0*/  @!UPT UIADD3 URZ, URZ, URZ, URZ ;  /* 0x0000003f3f3ff290 */ /* 0x000ff4000fffe03f */
        /* <DEDUP_REMOVED lines=23> */
[----:B0-----:R-:W3:Y:S01]  /*5d830*/  LDL.LU.64 R10, [R1+0x4618] ;  /* 0x00461800010a7983 */ /* 0x001ee20000300a00 */
[----:B------:R-:W3:Y:S02]  /*5d840*/  LDL.LU.64 R8, [R1+0x4610] ;  /* 0x0046100001087983 */ /* 0x000ee40000300a00 */
[----:B------:R-:W-:Y:S01]  /*5d850*/  STL.64 [R1+0x44f0], R16 ;  /* 0x0044f01001007387 */ /* 0x000fe20000100a00 */
[C---:B---3--:R-:W-:Y:S11]  /*5d860*/  HMMA.16816.F32 R8, R24.reuse, R12, R8 ;  /* 0x0000000c1808723c */ /* 0x048ff60000001808 */
[----:B------:R-:W-:Y:S11]  /*5d870*/  @!UPT UIADD3 URZ, URZ, URZ, URZ ;  /* 0x0000003f3f3ff290 */ /* 0x000ff6000fffe03f */
[----:B------:R-:W-:Y:S01]  /*5d880*/  @!UPT UIADD3 URZ, URZ, URZ, URZ ;  /* 0x0000003f3f3ff290 */ /* 0x000fe2000fffe03f */
[----:B------:R-:W-:Y:S01]  /*5d890*/  STL.64 [R1+0x150], R8 ;  /* 0x0001500801007387 */ /* 0x000fe20000100a00 */
[----:B------:R0:W-:Y:S03]  /*5d8a0*/  STL.64 [R1+0x158], R10 ;  /* 0x0001580a01007387 */ /* 0x0001e60000100a00 */
[----:B0-----:R-:W2:Y:S01]  /*5d8b0*/  LDL.LU.64 R10, [R1+0x4608] ;  /* 0x00460800010a7983 */ /* 0x001ea20000300a00 */
[----:B------:R-:W3:Y:S02]  /*5d8c0*/  LDL.LU.64 R8, [R1+0x4600] ;  /* 0x0046000001087983 */ /* 0x000ee40000300a00 */
[----:B------:R-:W2:Y:S01]  /*5d8d0*/  LDL.64 R16, [R1] ;  /* 0x0000000001107983 */ /* 0x000ea20000100a00 */
[----:B---3--:R-:W-:Y:S01]  /*5d8e0*/  HMMA.16816.F32 R20, R24, R8, R20 ;  /* 0x000000081814723c */ /* 0x008fe20000001814 */
[----:B--2---:R-:W-:Y:S11]  /*5d8f0*/  STL.64 [R1+0x4508], R16 ;  /* 0x0045081001007387 */ /* 0x004ff60000100a00 */
[----:B------:R-:W-:Y:S11]  /*5d900*/  @!UPT UIADD3 URZ, URZ, URZ, URZ ;  /* 0x0000003f3f3ff290 */ /* 0x000ff6000fffe03f */
[----:B------:R-:W-:Y:S01]  /*5d910*/  STL.64 [R1+0x140], R20 ;  /* 0x0001401401007387 */ /* 0x000fe20000100a00 */
[----:B------:R-:W-:Y:S02]  /*5d920*/  STL.64 [R1+0x148], R22 ;  /* 0x0001481601007387 */ /* 0x000fe40000100a00 */
        /* <DEDUP_REMOVED lines=19> */
[----:B0-----:R-:W2:Y:S01]  /*5da60*/  LDL.LU R8, [R1+0xc0] ;  /* 0x0000c00001087983 */ /* 0x001ea20000300800 */
[----:B------:R-:W2:Y:S02]  /*5da70*/  LDL.LU R9, [R1+0xc4] ;  /* 0x0000c40001097983 */ /* 0x000ea40000300800 */
[----:B------:R-:W2:Y:S02]  /*5da80*/  LDL.LU R10, [R1+0xc8] ;  /* 0x0000c800010a7983 */ /* 0x000ea40000300800 */
[----:B------:R-:W2:Y:S02]  /*5da90*/  LDL.LU R11, [R1+0xcc] ;  /* 0x0000cc00010b7983 */ /* 0x000ea40000300800 */
        /* <DEDUP_REMOVED lines=17> */
[----:B------:R-:W2:Y:S01]  /*5dbb0*/  LDL R16, [R1+0x1e0] ;  /* 0x0001e00001107983 */ /* 0x000ea20000100800 */
[----:B------:R-:W-:Y:S02]  /*5dbc0*/  IMAD.MOV.U32 R17, RZ, RZ, R15 ;  /* 0x000000ffff117224 */ /* 0x000fe400078e000f */
[----:B------:R-:W3:Y:S03]  /*5dbd0*/  LDL.LU R15, [R1+0x45e0] ;  /* 0x0045e000010f7983 */ /* 0x000ee60000300800 */
[----:B--2---:R-:W-:Y:S01]  /*5dbe0*/  STL.64 [R1+0x45c8], R16 ;  /* 0x0045c81001007387 */ /* 0x004fe20000100a00 */
[----:B------:R4:W-:Y:S02]  /*5dbf0*/  STL.64 [R1+0x4590], R4 ;  /* 0x0045900401007387 */ /* 0x0009e40000100a00 */
[----:B0-----:R-:W2:Y:S02]  /*5dc00*/  LDL.LU R8, [R1+0x900] ;  /* 0x0009000001087983 */ /* 0x001ea40000300800 */
[----:B------:R-:W2:Y:S01]  /*5dc10*/  LDL.LU R9, [R1+0x904] ;  /* 0x0009040001097983 */ /* 0x000ea20000300800 */
[----:B------:R-:W2:Y:S01]  /*5dc20*/  LDL.LU R10, [R1+0x908] ;  /* 0x00090800010a7983 */ /* 0x000ea20000300800 */
[----:B------:R-:W2:Y:S03]  /*5dc30*/  LDL.LU R11, [R1+0x90c] ;  /* 0x00090c00010b7983 */ /* 0x000ea60000300800 */
[----:B---3--:R-:W0:Y:S01]  /*5dc40*/  LDSM.16.MT88.4 R20, [R15+0x8080] ;  /* 0x008080000f14783b */ /* 0x008e220000004200 */
[----:B----4-:R-:W-:-:S02]  /*5dc50*/  IMAD.MOV.U32 R4, RZ, RZ, R19 ;  /* 0x000000ffff047224 */ /* 0x010fc400078e0013 */
[----:B------:R-:W-:Y:S01]  /*5dc60*/  IMAD.MOV.U32 R5, RZ, RZ, R18 ;  /* 0x000000ffff057224 */ /* 0x000fe200078e0012 */
[----:B--2---:R-:W-:Y:S01]  /*5dc70*/  STL.64 [R1+0x45a0], R10 ;  /* 0x0045a00a01007387 */ /* 0x004fe20000100a00 */
[----:B------:R-:W-:Y:S03]  /*5dc80*/  STL.64 [R1+0x4598], R8 ;  /* 0x0045980801007387 */ /* 0x000fe60000100a00 */
[----:B------:R1:W-:Y:S02]  /*5dc90*/  STL.64 [R1+0x45a8], R4 ;  /* 0x0045a80401007387 */ /* 0x0003e40000100a00 */
[----:B-1----:R-:W-:Y:S02]  /*5dca0*/  IMAD.MOV.U32 R4, RZ, RZ, R7 ;  /* 0x000000ffff047224 */ /* 0x002fe400078e0007 */
[----:B------:R-:W-:-:S05]  /*5dcb0*/  IMAD.MOV.U32 R5, RZ, RZ, R6 ;  /* 0x000000ffff057224 */ /* 0x000fca00078e0006 */
[----:B------:R1:W-:Y:S04]  /*5dcc0*/  STL.64 [R1+0x45c0], R4 ;  /* 0x0045c00401007387 */ /* 0x0003e80000100a00 */
        /* <DEDUP_REMOVED lines=15> */
[----:B------:R-:W4:Y:S01]  /*5ddc0*/  LDL.LU R11, [R1+0x91c] ;  /* 0x00091c00010b7983 */ /* 0x000f220000300800 */
[C---:B--2---:R-:W-:Y:S01]  /*5ddd0*/  HMMA.16816.F32 R16, R24.reuse, R16, R4 ;  /* 0x000000101810723c */ /* 0x044fe20000001804 */
[----:B----4-:R-:W-:Y:S01]  /*5dde0*/  STL.64 [R1+0x45b8], R10 ;  /* 0x0045b80a01007387 */ /* 0x010fe20000100a00 */
[----:B---3--:R1:W-:Y:S03]  /*5ddf0*/  STL.64 [R1+0x45b0], R8 ;  /* 0x0045b00801007387 */ /* 0x0083e60000100a00 */
[----:B-1----:R-:W2:Y:S01]  /*5de00*/  LDL.LU R8, [R1+0x920] ;  /* 0x0009200001087983 */ /* 0x002ea20000300800 */
[----:B------:R-:W2:Y:S02]  /*5de10*/  LDL.LU R9, [R1+0x924] ;  /* 0x0009240001097983 */ /* 0x000ea40000300800 */
[----:B------:R-:W2:Y:S02]  /*5de20*/  LDL.LU R10, [R1+0x928] ;  /* 0x00092800010a7983 */ /* 0x000ea40000300800 */
[----:B------:R-:W2:Y:S01]  /*5de30*/  LDL.LU R11, [R1+0x92c] ;  /* 0x00092c00010b7983 */ /* 0x000ea20000300800 */
[----:B------:R-:W-:Y:S01]  /*5de40*/  STL [R1+0x44e8], R15 ;  /* 0x0044e80f01007387 */ /* 0x000fe20000100800 */
[----:B------:R-:W-:Y:S02]  /*5de50*/  STL.64 [R1+0x44e0], R12 ;  /* 0x0044e00c01007387 */ /* 0x000fe40000100a00 */
[----:B0-----:R-:W-:Y:S02]  /*5de60*/  STL.64 [R1+0x4408], R22 ;  /* 0x0044081601007387 */ /* 0x001fe40000100a00 */
[----:B------:R-:W-:Y:S01]  /*5de70*/  STL.64 [R1+0x4400], R20 ;  /* 0x0044001401007387 */ /* 0x000fe20000100a00 */
[----:B------:R-:W3:Y:S01]  /*5de80*/  LDL.LU.64 R6, [R1+0x45d8] ;  /* 0x0045d80001067983 */ /* 0x000ee20000300a00 */
[----:B------:R-:W3:Y:S05]  /*5de90*/  LDL.LU.64 R4, [R1+0x45d0] ;  /* 0x0045d00001047983 */ /* 0x000eea0000300a00 */
[----:B------:R0:W-:Y:S02]  /*5dea0*/  STL.64 [R1+0x130], R16 ;  /* 0x0001301001007387 */ /* 0x0001e40000100a00 */
[----:B------:R3:W-:Y:S01]  /*5deb0*/  STL.64 [R1+0x138], R18 ;  /* 0x0001381201007387 */ /* 0x0007e20000100a00 */
[----:B0-----:R-:W3:Y:S02]  /*5dec0*/  LDL.LU.64 R16, [R1+0x45c8] ;  /* 0x0045c80001107983 */ /* 0x001ee40000300a00 */
[C---:B---3--:R-:W-:Y:S02]  /*5ded0*/  HMMA.16816.F32 R16, R24.reuse, R16, R4 ;  /* 0x000000101810723c */ /* 0x048fe40000001804 */
[----:B------:R-:W2:Y:S11]  /*5dee0*/  LDL.LU.64 R4, [R1+0x45c0] ;  /* 0x0045c00001047983 */ /* 0x000eb60000300a00 */
[----:B------:R-:W-:Y:S10]  /*5def0*/  @!UPT UIADD3 URZ, URZ, URZ, URZ ;  /* 0x0000003f3f3ff290 */ /* 0x000ff4000fffe03f */
[----:B------:R0:W-:Y:S01]  /*5df00*/  STL.64 [R1+0x120], R16 ;  /* 0x0001201001007387 */ /* 0x0001e20000100a00 */
[----:B------:R-:W-:Y:S03]  /*5df10*/  STL.64 [R1+0x128], R18 ;  /* 0x0001281201007387 */ /* 0x000fe60000100a00 */
[----:B0-----:R-:W3:Y:S01]  /*5df20*/  LDL.64 R16, [R1+0x10] ;  /* 0x0000100001107983 */ /* 0x001ee20000100a00 */
[----:B------:R-:W-:Y:S02]  /*5df30*/  IMAD.MOV.U32 R12, RZ, RZ, R14 ;  /* 0x000000ffff0c7224 */ /* 0x000fe400078e000e */
[----:B------:R-:W-:Y:S01]  /*5df40*/  IMAD.MOV.U32 R13, RZ, RZ, R3 ;  /* 0x000000ffff0d7224 */ /* 0x000fe200078e0003 */
[----:B---3--:R0:W-:Y:S04]  /*5df50*/  STL.64 [R1+0x4510], R16 ;  /* 0x0045101001007387 */ /* 0x0081e80000100a00 */
[----:B0-----:R-:W3:Y:S01]  /*5df60*/  LDL.LU R16, [R1+0x930] ;  /* 0x0009300001107983 */ /* 0x001ee20000300800 */
[----:B------:R-:W3:Y:S02]  /*5df70*/  LDL.LU R17, [R1+0x934] ;  /* 0x0009340001117983 */ /* 0x000ee40000300800 */
[----:B------:R-:W3:Y:S02]  /*5df80*/  LDL.LU R18, [R1+0x938] ;  /* 0x0009380001127983 */ /* 0x000ee40000300800 */
[----:B------:R-:W3:Y:S02]  /*5df90*/  LDL.LU R19, [R1+0x93c] ;  /* 0x00093c0001137983 */ /* 0x000ee40000300800 */
[C---:B---3--:R-:W-:Y:S01]  /*5dfa0*/  HMMA.16816.F32 R12, R24.reuse, R12, R16 ;  /* 0x0000000c180c723c */ /* 0x048fe20000001810 */
[----:B------:R-:W3:Y:S11]  /*5dfb0*/  LDL.64 R16, [R1+0x20] ;  /* 0x0000200001107983 */ /* 0x000ef60000100a00 */
[----:B------:R-:W-:Y:S11]  /*5dfc0*/  @!UPT UIADD3 URZ, URZ, URZ, URZ ;  /* 0x0000003f3f3ff290 */ /* 0x000ff6000fffe03f */
[----:B------:R0:W-:Y:S01]  /*5dfd0*/  STL.64 [R1+0x110], R12 ;  /* 0x0001100c01007387 */ /* 0x0001e20000100a00 */
[----:B------:R1:W-:Y:S03]  /*5dfe0*/  STL.64 [R1+0x118], R14 ;  /* 0x0001180e01007387 */ /* 0x0003e60000100a00 */
[----:B0-----:R-:W4:Y:S01]  /*5dff0*/  LDL.LU R12, [R1+0x450] ;  /* 0x00045000010c7983 */ /* 0x001f220000300800 */
[----:B------:R-:W4:Y:S02]  /*5e000*/  LDL.LU R13, [R1+0x454] ;  /* 0x00045400010d7983 */ /* 0x000f240000300800 */
[----:B-1----:R-:W3:Y:S02]  /*5e010*/  LDL.LU R14, [R1+0x458] ;  /* 0x00045800010e7983 */ /* 0x002ee40000300800 */
[----:B------:R-:W3:Y:S01]  /*5e020*/  LDL.LU R15, [R1+0x45c] ;  /* 0x00045c00010f7983 */ /* 0x000ee20000300800 */
[C---:B--2---:R-:W-:Y:S01]  /*5e030*/  HMMA.16816.F32 R4, R24.reuse, R4, R8 ;  /* 0x000000041804723c */ /* 0x044fe20000001808 */
        /* <DEDUP_REMOVED lines=13> */
[----:B------:R-:W3:Y:S02]  /*5e110*/  LDL.LU.64 R8, [R1+0x45b0] ;  /* 0x0045b00001087983 */ /* 0x000ee40000300a00 */
        /* <DEDUP_REMOVED lines=37> */
[----:B0-----:R-:W2:Y:S01]  /*5e370*/  LDL.LU.64 R6, [R1+0x4530] ;  /* 0x0045300001067983 */ /* 0x001ea20000300a00 */
[----:B------:R-:W2:Y:S02]  /*5e380*/  LDL.LU.64 R4, [R1+0x4528] ;  /* 0x0045280001047983 */ /* 0x000ea40000300a00 */
[----:B------:R-:W-:Y:S02]  /*5e390*/  IMAD.MOV.U32 R20, RZ, RZ, R2 ;  /* 0x000000ffff147224 */ /* 0x000fe400078e0002 */
[----:B------:R-:W-:Y:S02]  /*5e3a0*/  IMAD.MOV.U32 R21, RZ, RZ, R0 ;  /* 0x000000ffff157224 */ /* 0x000fe400078e0000 */
[----:B------:R-:W-:-:S02]  /*5e3b0*/  IMAD.MOV.U32 R3, RZ, RZ, R16 ;  /* 0x000000ffff037224 */ /* 0x000fc400078e0010 */
[----:B------:R-:W-:-:S03]  /*5e3c0*/  IMAD.MOV.U32 R2, RZ, RZ, R17 ;  /* 0x000000ffff027224 */ /* 0x000fc600078e0011 */
[----:B---3--:R-:W-:Y:S01]  /*5e3d0*/  HMMA.16816.F32 R24, R24, R20, R8 ;  /* 0x000000141818723c */ /* 0x008fe20000001808 */
[----:B------:R-:W3:Y:S11]  /*5e3e0*/  LDL.LU R8, [R1+0x440] ;  /* 0x0004400001087983 */ /* 0x000ef60000300800 */
[----:B------:R-:W-:Y:S11]  /*5e3f0*/  @!UPT UIADD3 URZ, URZ, URZ, URZ ;  /* 0x0000003f3f3ff290 */ /* 0x000ff6000fffe03f */
[----:B------:R0:W-:Y:S01]  /*5e400*/  STL.64 [R1+0xb0], R24 ;  /* 0x0000b01801007387 */ /* 0x0001e20000100a00 */
[----:B------:R1:W-:Y:S02]  /*5e410*/  STL.64 [R1+0xb8], R26 ;  /* 0x0000b81a01007387 */ /* 0x0003e40000100a00 */
[----:B------:R-:W3:Y:S02]  /*5e420*/  LDL.LU R9, [R1+0x444] ;  /* 0x0004440001097983 */ /* 0x000ee40000300800 */
[----:B------:R-:W3:Y:S01]  /*5e430*/  LDL.LU R10, [R1+0x448] ;  /* 0x00044800010a7983 */ /* 0x000ee20000300800 */
[----:B------:R-:W3:Y:S01]  /*5e440*/  LDL.LU R11, [R1+0x44c] ;  /* 0x00044c00010b7983 */ /* 0x000ee20000300800 */
[C---:B--2---:R-:W-:Y:S03]  /*5e450*/  HMMA.16816.F32 R12, R4.reuse, R16, R12 ;  /* 0x00000010040c723c */ /* 0x044fe6000000180c */
[----:B0-----:R-:W2:Y:S01]  /*5e460*/  LDL.LU R24, [R1+0x430] ;  /* 0x0004300001187983 */ /* 0x001ea20000300800 */
[----:B------:R-:W2:Y:S02]  /*5e470*/  LDL.LU R25, [R1+0x434] ;  /* 0x0004340001197983 */ /* 0x000ea40000300800 */
[----:B-1----:R-:W2:Y:S02]  /*5e480*/  LDL.LU R26, [R1+0x438] ;  /* 0x00043800011a7983 */ /* 0x002ea40000300800 */
[----:B------:R-:W2:Y:S01]  /*5e490*/  LDL.LU R27, [R1+0x43c] ;  /* 0x00043c00011b7983 */ /* 0x000ea20000300800 */
[----:B------:R0:W-:Y:S04]  /*5e4a0*/  STL.64 [R1+0x4418], R20 ;  /* 0x0044181401007387 */ /* 0x0001e80000100a00 */
[----:B0-----:R-:W4:Y:S01]  /*5e4b0*/  LDL.LU R20, [R1+0x470] ;  /* 0x0004700001147983 */ /* 0x001f220000300800 */
[----:B------:R-:W4:Y:S02]  /*5e4c0*/  LDL.LU R21, [R1+0x474] ;  /* 0x0004740001157983 */ /* 0x000f240000300800 */
[----:B------:R-:W4:Y:S02]  /*5e4d0*/  LDL.LU R22, [R1+0x478] ;  /* 0x0004780001167983 */ /* 0x000f240000300800 */
[----:B------:R-:W4:Y:S05]  /*5e4e0*/  LDL.LU R23, [R1+0x47c] ;  /* 0x00047c0001177983 */ /* 0x000f2a0000300800 */
[----:B------:R-:W-:Y:S01]  /*5e4f0*/  STL.64 [R1+0x480], R12 ;  /* 0x0004800c01007387 */ /* 0x000fe20000100a00 */
[----:B------:R0:W-:Y:S03]  /*5e500*/  STL.64 [R1+0x488], R14 ;  /* 0x0004880e01007387 */ /* 0x0001e60000100a00 */
[----:B0-----:R-:W2:Y:S01]  /*5e510*/  LDL.LU.64 R14, [R1+0x4520] ;  /* 0x00452000010e7983 */ /* 0x001ea20000300a00 */
[----:B------:R-:W2:Y:S02]  /*5e520*/  LDL.LU.64 R12, [R1+0x4518] ;  /* 0x00451800010c7983 */ /* 0x000ea40000300a00 */
[----:B------:R-:W4:Y:S02]  /*5e530*/  LDL.LU.64 R16, [R1+0x4510] ;  /* 0x0045100001107983 */ /* 0x000f240000300a00 */
[C---:B----4-:R-:W-:Y:S11]  /*5e540*/  HMMA.16816.F32 R20, R4.reuse, R16, R20 ;  /* 0x000000100414723c */ /* 0x050ff60000001814 */
[----:B------:R-:W-:Y:S11]  /*5e550*/  @!UPT UIADD3 URZ, URZ, URZ, URZ ;  /* 0x0000003f3f3ff290 */ /* 0x000ff6000fffe03f */
[----:B------:R-:W-:Y:S01]  /*5e560*/  @!UPT UIADD3 URZ, URZ, URZ, URZ ;  /* 0x0000003f3f3ff290 */ /* 0x000fe2000fffe03f */
        /* <DEDUP_REMOVED lines=13> */
[----:B------:R-:W2:Y:S02]  /*5e640*/  LDL.LU.64 R16, [R1+0x44f0] ;  /* 0x0044f00001107983 */ /* 0x000ea40000300a00 */
[----:B------:R-:W-:Y:S01]  /*5e650*/  STL.64 [R1+0x44a8], R22 ;  /* 0x0044a81601007387 */ /* 0x000fe20000100a00 */
[----:B------:R0:W-:Y:S04]  /*5e660*/  STL.64 [R1+0x44a0], R20 ;  /* 0x0044a01401007387 */ /* 0x0001e80000100a00 */
[----:B0-----:R-:W4:Y:S01]  /*5e670*/  LDL.64 R20, [R1+0x1e0] ;  /* 0x0001e00001147983 */ /* 0x001f220000100a00 */
[C---:B--2---:R-:W-:Y:S03]  /*5e680*/  HMMA.16816.F32 R12, R4.reuse, R16, R12 ;  /* 0x00000010040c723c */ /* 0x044fe6000000180c */
[----:B----4-:R0:W-:Y:S04]  /*5e690*/  STL.64 [R1+0x44b8], R20 ;  /* 0x0044b81401007387 */ /* 0x0101e80000100a00 */
[----:B0-----:R-:W2:Y:S11]  /*5e6a0*/  LDL.64 R20, [R1+0x30] ;  /* 0x0000300001147983 */ /* 0x001eb60000100a00 */
[----:B------:R-:W-:Y:S05]  /*5e6b0*/  @!UPT UIADD3 URZ, URZ, URZ, URZ ;  /* 0x0000003f3f3ff290 */ /* 0x000fea000fffe03f */
[----:B------:R-:W-:Y:S02]  /*5e6c0*/  STL.64 [R1+0x450], R12 ;  /* 0x0004500c01007387 */ /* 0x000fe40000100a00 */
[----:B------:R0:W-:Y:S02]  /*5e6d0*/  STL.64 [R1+0x458], R14 ;  /* 0x0004580e01007387 */ /* 0x0001e40000100a00 */
[----:B0-----:R-:W4:Y:S01]  /*5e6e0*/  LDL.LU R15, [R1+0x44e8] ;  /* 0x0044e800010f7983 */ /* 0x001f220000300800 */
[----:B------:R-:W3:Y:S02]  /*5e6f0*/  LDL.LU.64 R12, [R1+0x44e0] ;  /* 0x0044e000010c7983 */ /* 0x000ee40000300a00 */
[----:B------:R0:W-:Y:S02]  /*5e700*/  STL.64 [R1+0x44b0], R16 ;  /* 0x0044b01001007387 */ /* 0x0001e40000100a00 */
        /* <DEDUP_REMOVED lines=14> */
[----:B0-----:R-:W3:Y:S01]  /*5e7f0*/  LDL.LU.64 R10, [R1+0x44d8] ;  /* 0x0044d800010a7983 */ /* 0x001ee20000300a00 */
[----:B------:R-:W2:Y:S02]  /*5e800*/  LDL.LU.64 R8, [R1+0x44d0] ;  /* 0x0044d00001087983 */ /* 0x000ea40000300a00 */
[----:B------:R-:W-:Y:S02]  /*5e810*/  IMAD.MOV.U32 R14, RZ, RZ, R20 ;  /* 0x000000ffff0e7224 */ /* 0x000fe400078e0014 */
[----:B------:R-:W-:Y:S01]  /*5e820*/  IMAD.MOV.U32 R0, RZ, RZ, R21 ;  /* 0x000000ffff007224 */ /* 0x000fe200078e0015 */
[C---:B--2---:R-:W-:Y:S01]  /*5e830*/  HMMA.16816.F32 R24, R4.reuse, R8, R24 ;  /* 0x000000080418723c */ /* 0x044fe20000001818 */
[----:B---3--:R-:W-:Y:S01]  /*5e840*/  STL.64 [R1+0x43a0], R10 ;  /* 0x0043a00a01007387 */ /* 0x008fe20000100a00 */
[----:B------:R0:W-:Y:S11]  /*5e850*/  STL.64 [R1+0x4398], R8 ;  /* 0x0043980801007387 */ /* 0x0001f60000100a00 */
[----:B------:R-:W-:Y:S10]  /*5e860*/  @!UPT UIADD3 URZ, URZ, URZ, URZ ;  /* 0x0000003f3f3ff290 */ /* 0x000ff4000fffe03f */
[----:B------:R-:W-:Y:S01]  /*5e870*/  STL.64 [R1+0x430], R24 ;  /* 0x0004301801007387 */ /* 0x000fe20000100a00 */
[----:B------:R-:W-:Y:S02]  /*5e880*/  STL.64 [R1+0x438], R26 ;  /* 0x0004381a01007387 */ /* 0x000fe40000100a00 */
[----:B----4-:R-:W1:Y:S01]  /*5e890*/  LDSM.16.MT88.4 R24, [R15+0x8100] ;  /* 0x008100000f18783b */ /* 0x010e620000004200 */
[C---:B------:R-:W-:Y:S01]  /*5e8a0*/  HMMA.16816.F32 R16, R4.reuse, R20, R16 ;  /* 0x000000140410723c */ /* 0x040fe20000001810 */
[----:B0-----:R-:W2:Y:S04]  /*5e8b0*/  LDL.64 R8, [R1+0x1d0] ;  /* 0x0001d00001087983 */ /* 0x001ea80000100a00 */
[----:B-1----:R-:W-:Y:S01]  /*5e8c0*/  STL.64 [R1+0x4298], R26 ;  /* 0x0042981a01007387 */ /* 0x002fe20000100a00 */
[----:B------:R0:W-:Y:S03]  /*5e8d0*/  STL.64 [R1+0x4290], R24 ;  /* 0x0042901801007387 */ /* 0x0001e60000100a00 */
[----:B0-----:R-:W3:Y:S01]  /*5e8e0*/  LDL.LU R24, [R1+0x790] ;  /* 0x0007900001187983 */ /* 0x001ee20000300800 */
[----:B------:R-:W3:Y:S02]  /*5e8f0*/  LDL.LU R25, [R1+0x794] ;  /* 0x0007940001197983 */ /* 0x000ee40000300800 */
[----:B------:R-:W3:Y:S02]  /*5e900*/  LDL.LU R26, [R1+0x798] ;  /* 0x00079800011a7983 */ /* 0x000ee40000300800 */
[----:B------:R-:W3:Y:S09]  /*5e910*/  LDL.LU R27, [R1+0x79c] ;  /* 0x00079c00011b7983 */ /* 0x000ef20000300800 */
[----:B------:R-:W-:Y:S01]  /*5e920*/  STL.64 [R1+0x420], R16 ;  /* 0x0004201001007387 */ /* 0x000fe20000100a00 */
[----:B------:R0:W-:Y:S03]  /*5e930*/  STL.64 [R1+0x428], R18 ;  /* 0x0004281201007387 */ /* 0x0001e60000100a00 */
[----:B0-----:R-:W4:Y:S01]  /*5e940*/  LDL.LU.64 R18, [R1+0x44c8] ;  /* 0x0044c80001127983 */ /* 0x001f220000300a00 */
[----:B------:R-:W4:Y:S02]  /*5e950*/  LDL.LU.64 R16, [R1+0x44c0] ;  /* 0x0044c00001107983 */ /* 0x000f240000300a00 */
[----:B------:R-:W4:Y:S02]  /*5e960*/  LDL.LU.64 R20, [R1+0x44b8] ;  /* 0x0044b80001147983 */ /* 0x000f240000300a00 */
[----:B------:R-:W-:Y:S01]  /*5e970*/  STL [R1+0x4374], R0 ;  /* 0x0043740001007387 */ /* 0x000fe20000100800 */
[----:B------:R-:W-:Y:S01]  /*5e980*/  STL [R1+0x4370], R14 ;  /* 0x0043700e01007387 */ /* 0x000fe20000100800 */
[----:B--2---:R-:W-:Y:S01]  /*5e990*/  IMAD.MOV.U32 R28, RZ, RZ, R8 ;  /* 0x000000ffff1c7224 */ /* 0x004fe200078e0008 */
[C---:B----4-:R-:W-:Y:S01]  /*5e9a0*/  HMMA.16816.F32 R16, R4.reuse, R20, R16 ;  /* 0x000000140410723c */ /* 0x050fe20000001810 */
[----:B------:R-:W-:Y:S11]  /*5e9b0*/  IMAD.MOV.U32 R15, RZ, RZ, R21 ;  /* 0x000000ffff0f7224 */ /* 0x000ff600078e0015 */
[----:B------:R-:W-:Y:S11]  /*5e9c0*/  @!UPT UIADD3 URZ, URZ, URZ, URZ ;  /* 0x0000003f3f3ff290 */ /* 0x000ff6000fffe03f */
[----:B------:R0:W-:Y:S01]  /*5e9d0*/  STL.64 [R1+0x7a0], R16 ;  /* 0x0007a01001007387 */ /* 0x0001e20000100a00 */
[----:B------:R1:W-:Y:S03]  /*5e9e0*/  STL.64 [R1+0x7a8], R18 ;  /* 0x0007a81201007387 */ /* 0x0003e60000100a00 */
[----:B0-----:R-:W2:Y:S01]  /*5e9f0*/  LDL.LU.64 R16, [R1+0x44b0] ;  /* 0x0044b00001107983 */ /* 0x001ea20000300a00 */
[----:B-1----:R-:W-:Y:S02]  /*5ea00*/  IMAD.MOV.U32 R18, RZ, RZ, R20 ;  /* 0x000000ffff127224 */ /* 0x002fe400078e0014 */
[----:B------:R-:W4:Y:S02]  /*5ea10*/  LDL.LU.64 R22, [R1+0x44a8] ;  /* 0x0044a80001167983 */ /* 0x000f240000300a00 */
[----:B------:R-:W2:Y:S01]  /*5ea20*/  LDL.LU.64 R20, [R1+0x44a0] ;  /* 0x0044a00001147983 */ /* 0x000ea20000300a00 */
[----:B------:R-:W-:Y:S01]  /*5ea30*/  STL [R1+0x437c], R15 ;  /* 0x00437c0f01007387 */ /* 0x000fe20000100800 */
[----:B------:R3:W-:Y:S02]  /*5ea40*/  STL.64 [R1+0x4480], R12 ;  /* 0x0044800c01007387 */ /* 0x0007e40000100a00 */
[----:B---3--:R-:W-:Y:S01]  /*5ea50*/  HMMA.16816.F32 R12, R4, R8, R24 ;  /* 0x00000008040c723c */ /* 0x008fe20000001818 */
[----:B------:R-:W-:Y:S01]  /*5ea60*/  STL [R1+0x4378], R18 ;  /* 0x0043781201007387 */ /* 0x000fe20000100800 */
[----:B------:R-:W-:Y:S11]  /*5ea70*/  IMAD.MOV.U32 R19, RZ, RZ, R9 ;  /* 0x000000ffff137224 */ /* 0x000ff600078e0009 */
[----:B------:R-:W-:Y:S10]  /*5ea80*/  @!UPT UIADD3 URZ, URZ, URZ, URZ ;  /* 0x0000003f3f3ff290 */ /* 0x000ff4000fffe03f */
[----:B------:R-:W-:Y:S01]  /*5ea90*/  STL.64 [R1+0x790], R12 ;  /* 0x0007900c01007387 */ /* 0x000fe20000100a00 */
[----:B------:R-:W-:Y:S02]  /*5eaa0*/  STL.64 [R1+0x798], R14 ;  /* 0x0007980e01007387 */ /* 0x000fe40000100a00 */
[----:B------:R-:W3:Y:S02]  /*5eab0*/  LDL.LU R8, [R1+0x650] ;  /* 0x0006500001087983 */ /* 0x000ee40000300800 */
[----:B------:R-:W3:Y:S01]  /*5eac0*/  LDL.LU R9, [R1+0x654] ;  /* 0x0006540001097983 */ /* 0x000ee20000300800 */
[----:B------:R-:W2:Y:S01]  /*5ead0*/  LDL.LU R10, [R1+0x658] ;  /* 0x00065800010a7983 */ /* 0x000ea20000300800 */
[----:B------:R-:W2:Y:S03]  /*5eae0*/  LDL.LU R11, [R1+0x65c] ;  /* 0x00065c00010b7983 */ /* 0x000ea60000300800 */
[----:B--2---:R-:W-:Y:S01]  /*5eaf0*/  STL.64 [R1+0x43b0], R10 ;  /* 0x0043b00a01007387 */ /* 0x004fe20000100a00 */
[----:B---3--:R0:W-:Y:S03]  /*5eb00*/  STL.64 [R1+0x43a8], R8 ;  /* 0x0043a80801007387 */ /* 0x0081e60000100a00 */
[----:B0-----:R-:W2:Y:S01]  /*5eb10*/  LDL.LU R8, [R1+0x660] ;  /* 0x0006600001087983 */ /* 0x001ea20000300800 */
[----:B------:R-:W2:Y:S02]  /*5eb20*/  LDL.LU R9, [R1+0x664] ;  /* 0x0006640001097983 */ /* 0x000ea40000300800 */
[----:B------:R-:W3:Y:S02]  /*5eb30*/  LDL.LU R10, [R1+0x668] ;  /* 0x00066800010a7983 */ /* 0x000ee40000300800 */
[----:B------:R-:W3:Y:S02]  /*5eb40*/  LDL.LU R11, [R1+0x66c] ;  /* 0x00066c00010b7983 */ /* 0x000ee40000300800 */
[----:B---3--:R-:W-:Y:S01]  /*5eb50*/  STL.64 [R1+0x43c0], R10 ;  /* 0x0043c00a01007387 */ /* 0x008fe20000100a00 */
[----:B--2---:R4:W-:Y:S02]  /*5eb60*/  STL.64 [R1+0x43b8], R8 ;  /* 0x0043b80801007387 */ /* 0x0049e40000100a00 */
[----:B----4-:R-:W-:-:S02]  /*5eb70*/  IMAD.MOV.U32 R8, RZ, RZ, R23 ;  /* 0x000000ffff087224 */ /* 0x010fc400078e0017 */
[----:B------:R-:W-:-:S05]  /*5eb80*/  IMAD.MOV.U32 R9, RZ, RZ, R22 ;  /* 0x000000ffff097224 */ /* 0x000fca00078e0016 */
[----:B------:R0:W-:Y:S02]  /*5eb90*/  STL.64 [R1+0x43d0], R8 ;  /* 0x0043d00801007387 */ /* 0x0001e40000100a00 */
[----:B0-----:R-:W-:Y:S02]  /*5eba0*/  IMAD.MOV.U32 R8, RZ, RZ, R21 ;  /* 0x000000ffff087224 */ /* 0x001fe400078e0015 */
[----:B------:R-:W-:-:S05]  /*5ebb0*/  IMAD.MOV.U32 R9, RZ, RZ, R20 ;  /* 0x000000ffff097224 */ /* 0x000fca00078e0014 */
[----:B------:R0:W-:Y:S01]  /*5ebc0*/  STL.64 [R1+0x43e8], R8 ;  /* 0x0043e80801007387 */ /* 0x0001e20000100a00 */
[----:B------:R-:W2:Y:S02]  /*5ebd0*/  LDL R27, [R1+0x1de0] ;  /* 0x001de000011b7983 */ /* 0x000ea40000100800 */
[----:B0-----:R-:W-:Y:S02]  /*5ebe0*/  IMAD.MOV.U32 R8, RZ, RZ, R3 ;  /* 0x000000ffff087224 */ /* 0x001fe400078e0003 */
[----:B------:R-:W-:Y:S01]  /*5ebf0*/  IMAD.MOV.U32 R9, RZ, RZ, R2 ;  /* 0x000000ffff097224 */ /* 0x000fe200078e0002 */
[----:B--2---:R0:W-:Y:S01]  /*5ec00*/  STL [R1+0x43c8], R27 ;  /* 0x0043c81b01007387 */ /* 0x0041e20000100800 */
[----:B------:R-:W2:Y:S02]  /*5ec10*/  LDL.LU R24, [R1+0x670] ;  /* 0x0006700001187983 */ /* 0x000ea40000300800 */
[----:B------:R-:W2:Y:S02]  /*5ec20*/  LDL.LU R25, [R1+0x674] ;  /* 0x0006740001197983 */ /* 0x000ea40000300800 */
[----:B------:R-:W3:Y:S01]  /*5ec30*/  LDL.LU R26, [R1+0x678] ;  /* 0x00067800011a7983 */ /* 0x000ee20000300800 */
[----:B0-----:R-:W3:Y:S01]  /*5ec40*/  LDL.LU R27, [R1+0x67c] ;  /* 0x00067c00011b7983 */ /* 0x001ee20000300800 */
[----:B------:R0:W-:Y:S03]  /*5ec50*/  STL.64 [R1+0x4410], R8 ;  /* 0x0044100801007387 */ /* 0x0001e60000100a00 */
        /* <DEDUP_REMOVED lines=10> */
[----:B----4-:R-:W-:Y:S01]  /*5ed00*/  STL.64 [R1+0x4438], R10 ;  /* 0x0044380a01007387 */ /* 0x010fe20000100a00 */
[----:B--2---:R0:W-:Y:S03]  /*5ed10*/  STL.64 [R1+0x4430], R8 ;  /* 0x0044300801007387 */ /* 0x0041e60000100a00 */
[----:B0-----:R-:W2:Y:S04]  /*5ed20*/  LDL.64 R8, [R1+0x180] ;  /* 0x0001800001087983 */ /* 0x001ea80000100a00 */
[----:B--2---:R0:W-:Y:S04]  /*5ed30*/  STL.64 [R1+0x4448], R8 ;  /* 0x0044480801007387 */ /* 0x0041e80000100a00 */
[----:B0-----:R-:W2:Y:S04]  /*5ed40*/  LDL.64 R8, [R1+0x190] ;  /* 0x0001900001087983 */ /* 0x001ea80000100a00 */
[----:B--2---:R0:W-:Y:S04]  /*5ed50*/  STL.64 [R1+0x4460], R8 ;  /* 0x0044600801007387 */ /* 0x0041e80000100a00 */
[----:B0-----:R-:W2:Y:S04]  /*5ed60*/  LDL.64 R8, [R1+0x1a0] ;  /* 0x0001a00001087983 */ /* 0x001ea80000100a00 */
[----:B--2---:R-:W-:Y:S01]  /*5ed70*/  STL.64 [R1+0x4478], R8 ;  /* 0x0044780801007387 */ /* 0x004fe20000100a00 */
[----:B------:R-:W2:Y:S03]  /*5ed80*/  LDL.64 R20, [R1+0x170] ;  /* 0x0001700001147983 */ /* 0x000ea60000100a00 */
        /* <DEDUP_REMOVED lines=10> */
[----:B------:R0:W-:Y:S02]  /*5ee30*/  STL.64 [R1+0x4488], R12 ;  /* 0x0044880c01007387 */ /* 0x0001e40000100a00 */
[----:B------:R-:W2:Y:S01]  /*5ee40*/  LDL.64 R8, [R1+0x1b0] ;  /* 0x0001b00001087983 */ /* 0x000ea20000100a00 */
[----:B0-----:R-:W3:Y:S04]  /*5ee50*/  LDL.64 R12, [R1+0x1c0] ;  /* 0x0001c000010c7983 */ /* 0x001ee80000100a00 */
[----:B--2---:R0:W-:Y:S04]  /*5ee60*/  STL.64 [R1+0x4498], R8 ;  /* 0x0044980801007387 */ /* 0x0041e80000100a00 */
        /* <DEDUP_REMOVED lines=20> */
[----:B------:R-:W4:Y:S02]  /*5efb0*/  LDL.LU R26, [R1+0x688] ;  /* 0x00068800011a7983 */ /* 0x000f240000300800 */
[----:B------:R-:W4:Y:S01]  /*5efc0*/  LDL.LU R27, [R1+0x68c] ;  /* 0x00068c00011b7983 */ /* 0x000f220000300800 */
[----:B------:R-:W-:Y:S01]  /*5efd0*/  HMMA.16816.F32 R8, R4, R12, R8 ;  /* 0x0000000c0408723c */ /* 0x000fe20000001808 */
[----:B------:R-:W-:-:S02]  /*5efe0*/  IMAD.MOV.U32 R3, RZ, RZ, R12 ;  /* 0x000000ffff037224 */ /* 0x000fc400078e000c */
[----:B------:R-:W-:Y:S01]  /*5eff0*/  IMAD.MOV.U32 R29, RZ, RZ, R13 ;  /* 0x000000ffff1d7224 */ /* 0x000fe200078e000d */
[----:B----4-:R-:W-:Y:S01]  /*5f000*/  STL.64 [R1+0x43f8], R26 ;  /* 0x0043f81a01007387 */ /* 0x010fe20000100a00 */
[----:B---3--:R0:W-:Y:S03]  /*5f010*/  STL.64 [R1+0x43f0], R24 ;  /* 0x0043f01801007387 */ /* 0x0081e60000100a00 */
[----:B0-----:R-:W3:Y:S01]  /*5f020*/  LDL.LU R24, [R1+0x690] ;  /* 0x0006900001187983 */ /* 0x001ee20000300800 */
[----:B------:R-:W3:Y:S02]  /*5f030*/  LDL.LU R25, [R1+0x694] ;  /* 0x0006940001197983 */ /* 0x000ee40000300800 */
[----:B------:R-:W3:Y:S02]  /*5f040*/  LDL.LU R26, [R1+0x698] ;  /* 0x00069800011a7983 */ /* 0x000ee40000300800 */
[----:B------:R-:W3:Y:S01]  /*5f050*/  LDL.LU R27, [R1+0x69c] ;  /* 0x00069c00011b7983 */ /* 0x000ee20000300800 */
[----:B------:R-:W-:Y:S01]  /*5f060*/  STL [R1+0x4384], R19 ;  /* 0x0043841301007387 */ /* 0x000fe20000100800 */
[----:B------:R-:W-:Y:S08]  /*5f070*/  STL [R1+0x4380], R28 ;  /* 0x0043801c01007387 */ /* 0x000ff00000100800 */
[----:B------:R0:W-:Y:S02]  /*5f080*/  STL.64 [R1+0x780], R8 ;  /* 0x0007800801007387 */ /* 0x0001e40000100a00 */
[----:B------:R-:W-:Y:S01]  /*5f090*/  STL.64 [R1+0x788], R10 ;  /* 0x0007880a01007387 */ /* 0x000fe20000100a00 */
[----:B0-----:R-:W4:Y:S01]  /*5f0a0*/  LDL.LU.64 R8, [R1+0x4498] ;  /* 0x0044980001087983 */ /* 0x001f220000300a00 */
[----:B------:R-:W4:Y:S02]  /*5f0b0*/  LDL.LU.64 R14, [R1+0x4490] ;  /* 0x00449000010e7983 */ /* 0x000f240000300a00 */
[----:B------:R-:W4:Y:S02]  /*5f0c0*/  LDL.LU.64 R12, [R1+0x4488] ;  /* 0x00448800010c7983 */ /* 0x000f240000300a00 */
[----:B------:R-:W-:Y:S01]  /*5f0d0*/  STL [R1+0x438c], R29 ;  /* 0x00438c1d01007387 */ /* 0x000fe20000100800 */
[----:B------:R-:W-:Y:S01]  /*5f0e0*/  STL [R1+0x4388], R3 ;  /* 0x0043880301007387 */ /* 0x000fe20000100800 */
[C---:B----4-:R-:W-:Y:S01]  /*5f0f0*/  HMMA.16816.F32 R12, R4.reuse, R8, R12 ;  /* 0x00000008040c723c */ /* 0x050fe2000000180c */
[----:B------:R-:W-:Y:S11]  /*5f100*/  IMAD.MOV.U32 R2, RZ, RZ, R9 ;  /* 0x000000ffff027224 */ /* 0x000ff600078e0009 */
[----:B------:R-:W-:Y:S11]  /*5f110*/  @!UPT UIADD3 URZ, URZ, URZ, URZ ;  /* 0x0000003f3f3ff290 */ /* 0x000ff6000fffe03f */
[----:B------:R0:W-:Y:S01]  /*5f120*/  STL.64 [R1+0x770], R12 ;  /* 0x0007700c01007387 */ /* 0x0001e20000100a00 */
[----:B------:R1:W-:Y:S03]  /*5f130*/  STL.64 [R1+0x778], R14 ;  /* 0x0007780e01007387 */ /* 0x0003e60000100a00 */
[----:B0-----:R-:W4:Y:S01]  /*5f140*/  LDL.LU.64 R12, [R1+0x4480] ;  /* 0x00448000010c7983 */ /* 0x001f220000300a00 */
[----:B-1----:R-:W-:Y:S02]  /*5f150*/  IMAD.MOV.U32 R14, RZ, RZ, R8 ;  /* 0x000000ffff0e7224 */ /* 0x002fe400078e0008 */
[----:B------:R-:W2:Y:S03]  /*5f160*/  LDL.LU.64 R8, [R1+0x4478] ;  /* 0x0044780001087983 */ /* 0x000ea60000300a00 */
        /* <DEDUP_REMOVED lines=23> */
[----:B------:R0:W-:Y:S01]  /*5f2e0*/  STL.64 [R1+0x740], R20 ;  /* 0x0007401401007387 */ /* 0x0001e20000100a00 */
[----:B------:R-:W-:Y:S03]  /*5f2f0*/  STL.64 [R1+0x748], R22 ;  /* 0x0007481601007387 */ /* 0x000fe60000100a00 */
        /* <DEDUP_REMOVED lines=13> */
[----:B------:R-:W3:Y:S01]  /*5f3d0*/  LDL.LU.64 R8, [R1+0x4410] ;  /* 0x0044100001087983 */ /* 0x000ee20000300a00 */
[----:B------:R-:W3:Y:S02]  /*5f3e0*/  LDL.LU.64 R22, [R1+0x4408] ;  /* 0x0044080001167983 */ /* 0x000ee40000300a00 */
[----:B------:R-:W3:Y:S11]  /*5f3f0*/  LDL.LU.64 R20, [R1+0x4400] ;  /* 0x0044000001147983 */ /* 0x000ef60000300a00 */
[----:B------:R-:W-:Y:S08]  /*5f400*/  @!UPT UIADD3 URZ, URZ, URZ, URZ ;  /* 0x0000003f3f3ff290 */ /* 0x000ff0000fffe03f */
        /* <DEDUP_REMOVED lines=21> */
[----:B------:R-:W3:Y:S11]  /*5f560*/  LDL.LU R27, [R1+0x43c8] ;  /* 0x0043c800011b7983 */ /* 0x000ef60000300800 */
[----:B------:R-:W-:Y:S10]  /*5f570*/  @!UPT UIADD3 URZ, URZ, URZ, URZ ;  /* 0x0000003f3f3ff290 */ /* 0x000ff4000fffe03f */
        /* <DEDUP_REMOVED lines=10> */
[----:B------:R-:W4:Y:S02]  /*5f620*/  LDL.LU.64 R8, [R1+0x43a8] ;  /* 0x0043a80001087983 */ /* 0x000f240000300a00 */
[----:B------:R-:W-:Y:S01]  /*5f630*/  STL.64 [R1+0x4250], R16 ;  /* 0x0042501001007387 */ /* 0x000fe20000100a00 */
[C---:B----4-:R-:W-:Y:S11]  /*5f640*/  HMMA.16816.F32 R8, R20.reuse, R12, R8 ;  /* 0x0000000c1408723c */ /* 0x050ff60000001808 */
[----:B------:R-:W-:Y:S11]  /*5f650*/  @!UPT UIADD3 URZ, URZ, URZ, URZ ;  /* 0x0000003f3f3ff290 */ /* 0x000ff6000fffe03f */
[----:B------:R-:W-:Y:S01]  /*5f660*/  @!UPT UIADD3 URZ, URZ, URZ, URZ ;  /* 0x0000003f3f3ff290 */ /* 0x000fe2000fffe03f */
[----:B------:R-:W-:Y:S01]  /*5f670*/  STL.64 [R1+0x650], R8 ;  /* 0x0006500801007387 */ /* 0x000fe20000100a00 */
[----:B------:R0:W-:Y:S03]  /*5f680*/  STL.64 [R1+0x658], R10 ;  /* 0x0006580a01007387 */ /* 0x0001e60000100a00 */
[----:B0-----:R-:W2:Y:S01]  /*5f690*/  LDL.LU.64 R10, [R1+0x43a0] ;  /* 0x0043a000010a7983 */ /* 0x001ea20000300a00 */
[----:B------:R-:W4:Y:S02]  /*5f6a0*/  LDL.LU.64 R8, [R1+0x4398] ;  /* 0x0043980001087983 */ /* 0x000f240000300a00 */
[----:B------:R-:W-:Y:S01]  /*5f6b0*/  STL.64 [R1+0x4258], R12 ;  /* 0x0042580c01007387 */ /* 0x000fe20000100a00 */
[----:B----4-:R-:W-:Y:S01]  /*5f6c0*/  HMMA.16816.F32 R4, R20, R8, R4 ;  /* 0x000000081404723c */ /* 0x010fe20000001804 */
[----:B--2---:R-:W-:Y:S01]  /*5f6d0*/  STL.64 [R1+0x4248], R10 ;  /* 0x0042480a01007387 */ /* 0x004fe20000100a00 */
[----:B------:R-:W-:Y:S11]  /*5f6e0*/  STL.64 [R1+0x4240], R8 ;  /* 0x0042400801007387 */ /* 0x000ff60000100a00 */
[----:B------:R-:W-:Y:S10]  /*5f6f0*/  @!UPT UIADD3 URZ, URZ, URZ, URZ ;  /* 0x0000003f3f3ff290 */ /* 0x000ff4000fffe03f */
[----:B------:R-:W-:Y:S01]  /*5f700*/  STL.64 [R1+0x640], R4 ;  /* 0x0006400401007387 */ /* 0x000fe20000100a00 */
[----:B------:R-:W-:Y:S02]  /*5f710*/  STL.64 [R1+0x648], R6 ;  /* 0x0006480601007387 */ /* 0x000fe40000100a00 */
[----:B------:R-:W2:Y:S02]  /*5f720*/  LDL.LU R24, [R1+0x390] ;  /* 0x0003900001187983 */ /* 0x000ea40000300800 */
[----:B------:R-:W2:Y:S01]  /*5f730*/  LDL.LU R25, [R1+0x394] ;  /* 0x0003940001197983 */ /* 0x000ea20000300800 */
[----:B---3--:R0:W1:Y:S04]  /*5f740*/  LDSM.16.MT88.4 R4, [R27+0x8180] ;  /* 0x008180001b04783b */ /* 0x0080680000004200 */
[----:B------:R-:W3:Y:S04]  /*5f750*/  LDL.LU R26, [R1+0x398] ;  /* 0x00039800011a7983 */ /* 0x000ee80000300800 */
[----:B0-----:R-:W3:Y:S01]  /*5f760*/  LDL.LU R27, [R1+0x39c] ;  /* 0x00039c00011b7983 */ /* 0x001ee20000300800 */
[----:B------:R-:W-:-:S02]  /*5f770*/  IMAD.MOV.U32 R8, RZ, RZ, R3 ;  /* 0x000000ffff087224 */ /* 0x000fc400078e0003 */
[----:B------:R-:W-:Y:S01]  /*5f780*/  IMAD.MOV.U32 R9, RZ, RZ, R19 ;  /* 0x000000ffff097224 */ /* 0x000fe200078e0013 */
[----:B---3--:R-:W-:Y:S01]  /*5f790*/  STL.64 [R1+0x42a8], R26 ;  /* 0x0042a81a01007387 */ /* 0x008fe20000100a00 */
[----:B--2---:R0:W-:Y:S02]  /*5f7a0*/  STL.64 [R1+0x42a0], R24 ;  /* 0x0042a01801007387 */ /* 0x0041e40000100a00 */
[----:B0-----:R-:W-:Y:S02]  /*5f7b0*/  IMAD.MOV.U32 R24, RZ, RZ, R14 ;  /* 0x000000ffff187224 */ /* 0x001fe400078e000e */
[----:B------:R-:W-:Y:S01]  /*5f7c0*/  IMAD.MOV.U32 R25, RZ, RZ, R29 ;  /* 0x000000ffff197224 */ /* 0x000fe200078e001d */
[----:B------:R-:W2:Y:S01]  /*5f7d0*/  LDL.LU R14, [R1+0x4390] ;  /* 0x00439000010e7983 */ /* 0x000ea20000300800 */
[----:B------:R-:W3:Y:S03]  /*5f7e0*/  LDL.LU R29, [R1+0x438c] ;  /* 0x00438c00011d7983 */ /* 0x000ee60000300800 */
[----:B------:R0:W-:Y:S01]  /*5f7f0*/  STL.64 [R1+0x42b8], R24 ;  /* 0x0042b81801007387 */ /* 0x0001e20000100a00 */
[----:B------:R-:W4:Y:S02]  /*5f800*/  LDL.LU R3, [R1+0x4388] ;  /* 0x0043880001037983 */ /* 0x000f240000300800 */
[----:B------:R-:W2:Y:S02]  /*5f810*/  LDL.LU R19, [R1+0x4384] ;  /* 0x0043840001137983 */ /* 0x000ea40000300800 */
[----:B------:R1:W-:Y:S01]  /*5f820*/  STL.64 [R1+0x42c0], R8 ;  /* 0x0042c00801007387 */ /* 0x0003e20000100a00 */
[----:B0-----:R-:W2:Y:S01]  /*5f830*/  LDL.LU R24, [R1+0x5c0] ;  /* 0x0005c00001187983 */ /* 0x001ea20000300800 */
[----:B------:R-:W2:Y:S02]  /*5f840*/  LDL.LU R25, [R1+0x5c4] ;  /* 0x0005c40001197983 */ /* 0x000ea40000300800 */
[----:B------:R-:W2:Y:S02]  /*5f850*/  LDL.LU R26, [R1+0x5c8] ;  /* 0x0005c800011a7983 */ /* 0x000ea40000300800 */
[----:B------:R-:W2:Y:S02]  /*5f860*/  LDL.LU R27, [R1+0x5cc] ;  /* 0x0005cc00011b7983 */ /* 0x000ea40000300800 */
[----:B-1----:R-:W-:-:S02]  /*5f870*/  IMAD.MOV.U32 R8, RZ, RZ, R28 ;  /* 0x000000ffff087224 */ /* 0x002fc400078e001c */
[----:B------:R-:W-:Y:S01]  /*5f880*/  IMAD.MOV.U32 R9, RZ, RZ, R15 ;  /* 0x000000ffff097224 */ /* 0x000fe200078e000f */
[----:B--2---:R-:W-:Y:S01]  /*5f890*/  STL.64 [R1+0x42d0], R26 ;  /* 0x0042d01a01007387 */ /* 0x004fe20000100a00 */
[----:B------:R-:W-:Y:S02]  /*5f8a0*/  STL.64 [R1+0x42c8], R24 ;  /* 0x0042c81801007387 */ /* 0x000fe40000100a00 */
[----:B------:R-:W2:Y:S02]  /*5f8b0*/  LDL.LU R28, [R1+0x4380] ;  /* 0x00438000011c7983 */ /* 0x000ea40000300800 */
[----:B------:R-:W2:Y:S01]  /*5f8c0*/  LDL.LU R15, [R1+0x437c] ;  /* 0x00437c00010f7983 */ /* 0x000ea20000300800 */
[----:B------:R0:W-:Y:S02]  /*5f8d0*/  STL.64 [R1+0x42d8], R8 ;  /* 0x0042d80801007387 */ /* 0x0001e40000100a00 */
[----:B0-----:R-:W-:Y:S02]  /*5f8e0*/  IMAD.MOV.U32 R8, RZ, RZ, R18 ;  /* 0x000000ffff087224 */ /* 0x001fe400078e0012 */
        /* <DEDUP_REMOVED lines=19> */
[----:B----4-:R-:W-:-:S02]  /*5fa20*/  IMAD.MOV.U32 R8, RZ, RZ, R3 ;  /* 0x000000ffff087224 */ /* 0x010fc400078e0003 */
[----:B---3--:R-:W-:Y:S01]  /*5fa30*/  IMAD.MOV.U32 R9, RZ, RZ, R29 ;  /* 0x000000ffff097224 */ /* 0x008fe200078e001d */
[----:B------:R-:W3:Y:S04]  /*5fa40*/  LDL.LU R3, [R1+0x4368] ;  /* 0x0043680001037983 */ /* 0x000ee80000300800 */
[----:B------:R-:W-:Y:S04]  /*5fa50*/  STL.64 [R1+0x4320], R8 ;  /* 0x0043200801007387 */ /* 0x000fe80000100a00 */
[----:B--2---:R-:W-:Y:S01]  /*5fa60*/  STL.64 [R1+0x4300], R26 ;  /* 0x0043001a01007387 */ /* 0x004fe20000100a00 */
[----:B------:R0:W-:Y:S03]  /*5fa70*/  STL.64 [R1+0x42f8], R24 ;  /* 0x0042f81801007387 */ /* 0x0001e60000100a00 */
[----:B0-----:R-:W2:Y:S01]  /*5fa80*/  LDL.LU R24, [R1+0x5f0] ;  /* 0x0005f00001187983 */ /* 0x001ea20000300800 */
[----:B------:R-:W2:Y:S02]  /*5fa90*/  LDL.LU R25, [R1+0x5f4] ;  /* 0x0005f40001197983 */ /* 0x000ea40000300800 */
[----:B------:R-:W4:Y:S02]  /*5faa0*/  LDL.LU R26, [R1+0x5f8] ;  /* 0x0005f800011a7983 */ /* 0x000f240000300800 */
[----:B------:R-:W4:Y:S02]  /*5fab0*/  LDL.LU R27, [R1+0x5fc] ;  /* 0x0005fc00011b7983 */ /* 0x000f240000300800 */
[----:B------:R-:W-:-:S02]  /*5fac0*/  IMAD.MOV.U32 R8, RZ, RZ, R28 ;  /* 0x000000ffff087224 */ /* 0x000fc400078e001c */
[----:B------:R-:W-:-:S05]  /*5fad0*/  IMAD.MOV.U32 R9, RZ, RZ, R19 ;  /* 0x000000ffff097224 */ /* 0x000fca00078e0013 */
[----:B------:R-:W-:Y:S04]  /*5fae0*/  STL.64 [R1+0x4338], R8 ;  /* 0x0043380801007387 */ /* 0x000fe80000100a00 */
[----:B----4-:R-:W-:Y:S01]  /*5faf0*/  STL.64 [R1+0x4318], R26 ;  /* 0x0043181a01007387 */ /* 0x010fe20000100a00 */
[----:B--2---:R0:W-:Y:S03]  /*5fb00*/  STL.64 [R1+0x4310], R24 ;  /* 0x0043101801007387 */ /* 0x0041e60000100a00 */
        /* <DEDUP_REMOVED lines=17> */
[----:B------:R-:W4:Y:S02]  /*5fc20*/  LDL.LU R26, [R1+0x628] ;  /* 0x00062800011a7983 */ /* 0x000f240000300800 */
[----:B------:R-:W4:Y:S02]  /*5fc30*/  LDL.LU R27, [R1+0x62c] ;  /* 0x00062c00011b7983 */ /* 0x000f240000300800 */
[----:B------:R-:W-:Y:S01]  /*5fc40*/  IMAD.MOV.U32 R8, RZ, RZ, R14 ;  /* 0x000000ffff087224 */ /* 0x000fe200078e000e */
[----:B----4-:R-:W-:Y:S01]  /*5fc50*/  STL.64 [R1+0x4360], R26 ;  /* 0x0043601a01007387 */ /* 0x010fe20000100a00 */
[----:B--2---:R0:W-:Y:S03]  /*5fc60*/  STL.64 [R1+0x4358], R24 ;  /* 0x0043581801007387 */ /* 0x0041e60000100a00 */
[----:B0-----:R-:W2:Y:S01]  /*5fc70*/  LDL.LU R24, [R1+0x630] ;  /* 0x0006300001187983 */ /* 0x001ea20000300800 */
        /* <DEDUP_REMOVED lines=15> */
[----:B0-----:R-:W2:Y:S01]  /*5fd70*/  LDL.LU.64 R12, [R1+0x20] ;  /* 0x00002000010c7983 */ /* 0x001ea20000300a00 */
[----:B------:R-:W-:-:S07]  /*5fd80*/  IMAD.MOV.U32 R9, RZ, RZ, R0 ;  /* 0x000000ffff097224 */ /* 0x000fce00078e0000 */
[C---:B------:R-:W-:Y:S01]  /*5fd90*/  HMMA.16816.F32 R8, R20.reuse, R8, R24 ;  /* 0x000000081408723c */ /* 0x040fe20000001818 */
[----:B--2---:R0:W-:Y:S04]  /*5fda0*/  STL.64 [R1+0x42b0], R12 ;  /* 0x0042b00c01007387 */ /* 0x0041e80000100a00 */
[----:B0-----:R-:W2:Y:S01]  /*5fdb0*/  LDL.LU R12, [R1+0x5b0] ;  /* 0x0005b000010c7983 */ /* 0x001ea20000300800 */
[----:B------:R-:W2:Y:S02]  /*5fdc0*/  LDL.LU R13, [R1+0x5b4] ;  /* 0x0005b400010d7983 */ /* 0x000ea40000300800 */
[----:B------:R-:W2:Y:S02]  /*5fdd0*/  LDL.LU R14, [R1+0x5b8] ;  /* 0x0005b800010e7983 */ /* 0x000ea40000300800 */
[----:B------:R-:W2:Y:S01]  /*5fde0*/  LDL.LU R15, [R1+0x5bc] ;  /* 0x0005bc00010f7983 */ /* 0x000ea20000300800 */
[----:B------:R-:W4:Y:S04]  /*5fdf0*/  LDL.LU.64 R16, [R1] ;  /* 0x0000000001107983 */ /* 0x000f280000300a00 */
[----:B----4-:R0:W-:Y:S04]  /*5fe00*/  STL.64 [R1+0x4270], R16 ;  /* 0x0042701001007387 */ /* 0x0101e80000100a00 */
[----:B0-----:R-:W4:Y:S01]  /*5fe10*/  LDL.LU.64 R16, [R1+0x10] ;  /* 0x0000100001107983 */ /* 0x001f220000300a00 */
[----:B------:R-:W-:Y:S02]  /*5fe20*/  STL.64 [R1+0x41a8], R6 ;  /* 0x0041a80601007387 */ /* 0x000fe40000100a00 */
[----:B------:R0:W-:Y:S02]  /*5fe30*/  STL.64 [R1+0x41a0], R4 ;  /* 0x0041a00401007387 */ /* 0x0001e40000100a00 */
[----:B0-----:R-:W2:Y:S01]  /*5fe40*/  LDL.LU.64 R4, [R1+0x160] ;  /* 0x0001600001047983 */ /* 0x001ea20000300a00 */
[----:B------:R-:W2:Y:S02]  /*5fe50*/  LDL.LU.64 R26, [R1+0x4360] ;  /* 0x00436000011a7983 */ /* 0x000ea40000300a00 */
[----:B------:R-:W2:Y:S02]  /*5fe60*/  LDL.LU.64 R24, [R1+0x4358] ;  /* 0x0043580001187983 */ /* 0x000ea40000300a00 */
        /* <DEDUP_REMOVED lines=50> */
[----:B0-----:R-:W3:Y:S01]  /*60190*/  LDL.LU R8, [R1+0x2d0] ;  /* 0x0002d00001087983 */ /* 0x001ee20000300800 */
[----:B------:R-:W3:Y:S02]  /*601a0*/  LDL.LU R9, [R1+0x2d4] ;  /* 0x0002d40001097983 */ /* 0x000ee40000300800 */
[----:B-1----:R-:W3:Y:S02]  /*601b0*/  LDL.LU R10, [R1+0x2d8] ;  /* 0x0002d800010a7983 */ /* 0x002ee40000300800 */
[----:B------:R-:W3:Y:S01]  /*601c0*/  LDL.LU R11, [R1+0x2dc] ;  /* 0x0002dc00010b7983 */ /* 0x000ee20000300800 */
[C---:B--2---:R-:W-:Y:S01]  /*601d0*/  HMMA.16816.F32 R24, R20.reuse, R24, R12 ;  /* 0x000000181418723c */ /* 0x044fe2000000180c */
[----:B------:R-:W2:Y:S11]  /*601e0*/  LDL.LU.64 R12, [R1+0x42b0] ;  /* 0x0042b000010c7983 */ /* 0x000eb60000300a00 */
[----:B------:R-:W-:Y:S11]  /*601f0*/  @!UPT UIADD3 URZ, URZ, URZ, URZ ;  /* 0x0000003f3f3ff290 */ /* 0x000ff6000fffe03f */
[----:B------:R-:W-:Y:S01]  /*60200*/  STL.64 [R1+0x5b0], R24 ;  /* 0x0005b01801007387 */ /* 0x000fe20000100a00 */
[----:B------:R0:W-:Y:S03]  /*60210*/  STL.64 [R1+0x5b8], R26 ;  /* 0x0005b81a01007387 */ /* 0x0001e60000100a00 */
[----:B0-----:R-:W2:Y:S01]  /*60220*/  LDL.LU.64 R26, [R1+0x42a8] ;  /* 0x0042a800011a7983 */ /* 0x001ea20000300a00 */
[----:B------:R-:W2:Y:S02]  /*60230*/  LDL.LU.64 R24, [R1+0x42a0] ;  /* 0x0042a00001187983 */ /* 0x000ea40000300a00 */
[----:B--2---:R-:W-:Y:S01]  /*60240*/  HMMA.16816.F32 R20, R20, R4, R24 ;  /* 0x000000041414723c */ /* 0x004fe20000001818 */
[----:B------:R-:W2:Y:S01]  /*60250*/  LDL.LU.64 R26, [R1+0x4298] ;  /* 0x00429800011a7983 */ /* 0x000ea20000300a00 */
[----:B------:R-:W2:Y:S11]  /*60260*/  LDL.LU.64 R24, [R1+0x4290] ;  /* 0x0042900001187983 */ /* 0x000eb60000300a00 */
[----:B------:R-:W-:Y:S10]  /*60270*/  @!UPT UIADD3 URZ, URZ, URZ, URZ ;  /* 0x0000003f3f3ff290 */ /* 0x000ff4000fffe03f */
[----:B------:R0:W-:Y:S01]  /*60280*/  STL.64 [R1+0x390], R20 ;  /* 0x0003901401007387 */ /* 0x0001e20000100a00 */
[----:B------:R1:W-:Y:S03]  /*60290*/  STL.64 [R1+0x398], R22 ;  /* 0x0003981601007387 */ /* 0x0003e60000100a00 */
[----:B0-----:R-:W2:Y:S01]  /*602a0*/  LDL.LU R20, [R1+0x2e0] ;  /* 0x0002e00001147983 */ /* 0x001ea20000300800 */
[----:B---3--:R-:W-:Y:S02]  /*602b0*/  IMAD.MOV.U32 R21, RZ, RZ, R3 ;  /* 0x000000ffff157224 */ /* 0x008fe400078e0003 */
[----:B------:R-:W3:Y:S02]  /*602c0*/  LDL.LU R3, [R1+0x4288] ;  /* 0x0042880001037983 */ /* 0x000ee40000300800 */
[----:B-1----:R-:W2:Y:S01]  /*602d0*/  LDL.LU R22, [R1+0x2e8] ;  /* 0x0002e80001167983 */ /* 0x002ea20000300800 */
[----:B------:R-:W2:Y:S01]  /*602e0*/  LDL.LU R23, [R1+0x2ec] ;  /* 0x0002ec0001177983 */ /* 0x000ea20000300800 */
[----:B------:R0:W-:Y:S03]  /*602f0*/  STL.64 [R1+0x41b0], R4 ;  /* 0x0041b00401007387 */ /* 0x0001e60000100a00 */
[----:B0-----:R-:W2:Y:S01]  /*60300*/  LDL.LU R4, [R1+0x310] ;  /* 0x0003100001047983 */ /* 0x001ea20000300800 */
[----:B------:R-:W2:Y:S02]  /*60310*/  LDL.LU R5, [R1+0x314] ;  /* 0x0003140001057983 */ /* 0x000ea40000300800 */
[----:B------:R-:W2:Y:S02]  /*60320*/  LDL.LU R6, [R1+0x318] ;  /* 0x0003180001067983 */ /* 0x000ea40000300800 */
[----:B---3--:R-:W-:-:S07]  /*60330*/  IMAD.MOV.U32 R7, RZ, RZ, R3 ;  /* 0x000000ffff077224 */ /* 0x008fce00078e0003 */
[----:B--2---:R-:W-:Y:S11]  /*60340*/  HMMA.16816.F32 R4, R24, R12, R4 ;  /* 0x0000000c1804723c */ /* 0x004ff60000001804 */
[----:B------:R-:W-:Y:S11]  /*60350*/  @!UPT UIADD3 URZ, URZ, URZ, URZ ;  /* 0x0000003f3f3ff290 */ /* 0x000ff6000fffe03f */
[----:B------:R-:W-:Y:S01]  /*60360*/  @!UPT UIADD3 URZ, URZ, URZ, URZ ;  /* 0x0000003f3f3ff290 */ /* 0x000fe2000fffe03f */
[----:B------:R-:W-:Y:S01]  /*60370*/  STL.64 [R1+0x310], R4 ;  /* 0x0003100401007387 */ /* 0x000fe20000100a00 */
[----:B------:R0:W-:Y:S02]  /*60380*/  STL.64 [R1+0x318], R6 ;  /* 0x0003180601007387 */ /* 0x0001e40000100a00 */
[----:B------:R-:W2:Y:S02]  /*60390*/  LDL.LU.64 R14, [R1+0x4280] ;  /* 0x00428000010e7983 */ /* 0x000ea40000300a00 */
[----:B0-----:R-:W-:Y:S02]  /*603a0*/  IMAD.MOV.U32 R7, RZ, RZ, R12 ;  /* 0x000000ffff077224 */ /* 0x001fe400078e000c */
[----:B------:R-:W-:Y:S02]  /*603b0*/  IMAD.MOV.U32 R6, RZ, RZ, R13 ;  /* 0x000000ffff067224 */ /* 0x000fe400078e000d */
[----:B------:R-:W2:Y:S03]  /*603c0*/  LDL.LU.64 R12, [R1+0x4278] ;  /* 0x00427800010c7983 */ /* 0x000ea60000300a00 */
[----:B------:R-:W-:Y:S02]  /*603d0*/  STL [R1+0x41f4], R6 ;  /* 0x0041f40601007387 */ /* 0x000fe40000100800 */
[----:B------:R-:W-:Y:S02]  /*603e0*/  STL [R1+0x41f0], R7 ;  /* 0x0041f00701007387 */ /* 0x000fe40000100800 */
[----:B----4-:R-:W-:-:S02]  /*603f0*/  IMAD.MOV.U32 R5, RZ, RZ, R16 ;  /* 0x000000ffff057224 */ /* 0x010fc400078e0010 */
[----:B------:R-:W-:Y:S01]  /*60400*/  IMAD.MOV.U32 R4, RZ, RZ, R17 ;  /* 0x000000ffff047224 */ /* 0x000fe200078e0011 */
[----:B--2---:R-:W-:Y:S01]  /*60410*/  HMMA.16816.F32 R12, R24, R16, R12 ;  /* 0x00000010180c723c */ /* 0x004fe2000000180c */
[----:B------:R-:W2:Y:S11]  /*60420*/  LDL.LU.64 R16, [R1+0x4270] ;  /* 0x0042700001107983 */ /* 0x000eb60000300a00 */
[----:B------:R-:W-:Y:S11]  /*60430*/  @!UPT UIADD3 URZ, URZ, URZ, URZ ;  /* 0x0000003f3f3ff290 */ /* 0x000ff6000fffe03f */
[----:B------:R-:W-:Y:S01]  /*60440*/  STL.64 [R1+0x300], R12 ;  /* 0x0003000c01007387 */ /* 0x000fe20000100a00 */
[----:B------:R0:W-:Y:S02]  /*60450*/  STL [R1+0x308], R14 ;  /* 0x0003080e01007387 */ /* 0x0001e40000100800 */
[----:B------:R-:W-:Y:S02]  /*60460*/  IMAD.MOV.U32 R3, RZ, RZ, R15 ;  /* 0x000000ffff037224 */ /* 0x000fe400078e000f */
[----:B0-----:R-:W3:Y:S01]  /*60470*/  LDL.LU.64 R14, [R1+0x4268] ;  /* 0x00426800010e7983 */ /* 0x001ee20000300a00 */
[----:B------:R-:W3:Y:S02]  /*60480*/  LDL.LU.64 R12, [R1+0x4260] ;  /* 0x00426000010c7983 */ /* 0x000ee40000300a00 */
[----:B------:R-:W-:Y:S02]  /*60490*/  STL [R1+0x38c8], R3 ;  /* 0x0038c80301007387 */ /* 0x000fe40000100800 */
[----:B--2---:R-:W-:-:S02]  /*604a0*/  IMAD.MOV.U32 R6, RZ, RZ, R16 ;  /* 0x000000ffff067224 */ /* 0x004fc400078e0010 */
[----:B------:R-:W-:Y:S01]  /*604b0*/  IMAD.MOV.U32 R7, RZ, RZ, R17 ;  /* 0x000000ffff077224 */ /* 0x000fe200078e0011 */
[C---:B---3--:R-:W-:Y:S11]  /*604c0*/  HMMA.16816.F32 R12, R24.reuse, R16, R12 ;  /* 0x00000010180c723c */ /* 0x048ff6000000180c */
[----:B------:R-:W-:Y:S11]  /*604d0*/  @!UPT UIADD3 URZ, URZ, URZ, URZ ;  /* 0x0000003f3f3ff290 */ /* 0x000ff6000fffe03f */
[----:B------:R-:W-:Y:S01]  /*604e0*/  @!UPT UIADD3 URZ, URZ, URZ, URZ ;  /* 0x0000003f3f3ff290 */ /* 0x000fe2000fffe03f */
[----:B------:R0:W-:Y:S01]  /*604f0*/  STL.64 [R1+0x2f0], R12 ;  /* 0x0002f00c01007387 */ /* 0x0001e20000100a00 */
[----:B------:R-:W-:Y:S03]  /*60500*/  STL.64 [R1+0x2f8], R14 ;  /* 0x0002f80e01007387 */ /* 0x000fe60000100a00 */
[----:B0-----:R-:W2:Y:S01]  /*60510*/  LDL.LU.64 R12, [R1+0x4258] ;  /* 0x00425800010c7983 */ /* 0x001ea20000300a00 */
[----:B------:R-:W3:Y:S02]  /*60520*/  LDL.LU.64 R16, [R1+0x4250] ;  /* 0x0042500001107983 */ /* 0x000ee40000300a00 */
[----:B------:R-:W-:Y:S02]  /*60530*/  STL.64 [R1+0x4200], R6 ;  /* 0x0042000601007387 */ /* 0x000fe40000100a00 */
[----:B------:R0:W-:Y:S02]  /*60540*/  STL.64 [R1+0x41f8], R4 ;  /* 0x0041f80401007387 */ /* 0x0001e40000100a00 */
[----:B0-----:R-:W4:Y:S01]  /*60550*/  LDL.LU R4, [R1+0x2c0] ;  /* 0x0002c00001047983 */ /* 0x001f220000300800 */
[----:B------:R-:W4:Y:S02]  /*60560*/  LDL.LU R5, [R1+0x2c4] ;  /* 0x0002c40001057983 */ /* 0x000f240000300800 */
[----:B------:R-:W4:Y:S02]  /*60570*/  LDL.LU R6, [R1+0x2c8] ;  /* 0x0002c80001067983 */ /* 0x000f240000300800 */
[----:B------:R-:W4:Y:S01]  /*60580*/  LDL.LU R7, [R1+0x2cc] ;  /* 0x0002cc0001077983 */ /* 0x000f220000300800 */
[C---:B---3--:R-:W-:Y:S08]  /*60590*/  HMMA.16816.F32 R20, R24.reuse, R16, R20 ;  /* 0x000000101814723c */ /* 0x048ff00000001814 */
[C---:B--2---:R-:W-:Y:S11]  /*605a0*/  HMMA.16816.F32 R8, R24.reuse, R12, R8 ;  /* 0x0000000c1808723c */ /* 0x044ff60000001808 */
[----:B------:R-:W-:Y:S04]  /*605b0*/  @!UPT UIADD3 URZ, URZ, URZ, URZ ;  /* 0x0000003f3f3ff290 */ /* 0x000fe8000fffe03f */
[----:B------:R0:W-:Y:S01]  /*605c0*/  STL.64 [R1+0x2e0], R20 ;  /* 0x0002e01401007387 */ /* 0x0001e20000100a00 */
[----:B------:R-:W-:Y:S03]  /*605d0*/  STL.64 [R1+0x2e8], R22 ;  /* 0x0002e81601007387 */ /* 0x000fe60000100a00 */
[----:B0-----:R-:W2:Y:S01]  /*605e0*/  LDL.LU.64 R20, [R1+0x30] ;  /* 0x0000300001147983 */ /* 0x001ea20000300a00 */
[----:B------:R0:W-:Y:S02]  /*605f0*/  STL [R1+0x419c], R16 ;  /* 0x00419c1001007387 */ /* 0x0001e40000100800 */
[----:B------:R1:W-:Y:S01]  /*60600*/  STL [R1+0x4198], R17 ;  /* 0x0041981101007387 */ /* 0x0003e20000100800 */
[----:B0-----:R-:W2:Y:S01]  /*60610*/  LDL.LU R16, [R1+0x2b0] ;  /* 0x0002b00001107983 */ /* 0x001ea20000300800 */
[----:B-1----:R-:W2:Y:S02]  /*60620*/  LDL.LU R17, [R1+0x2b4] ;  /* 0x0002b40001117983 */ /* 0x002ea40000300800 */
[----:B------:R-:W2:Y:S02]  /*60630*/  LDL.LU R18, [R1+0x2b8] ;  /* 0x0002b80001127983 */ /* 0x000ea40000300800 */
[----:B------:R-:W2:Y:S01]  /*60640*/  LDL.LU R19, [R1+0x2bc] ;  /* 0x0002bc0001137983 */ /* 0x000ea20000300800 */
[----:B------:R-:W-:Y:S01]  /*60650*/  STL.64 [R1+0x2d0], R8 ;  /* 0x0002d00801007387 */ /* 0x000fe20000100a00 */
[----:B------:R0:W-:Y:S03]  /*60660*/  STL.64 [R1+0x2d8], R10 ;  /* 0x0002d80a01007387 */ /* 0x0001e60000100a00 */
[----:B0-----:R-:W3:Y:S01]  /*60670*/  LDL.LU.64 R10, [R1+0x4248] ;  /* 0x00424800010a7983 */ /* 0x001ee20000300a00 */
[----:B------:R-:W4:Y:S02]  /*60680*/  LDL.LU.64 R8, [R1+0x4240] ;  /* 0x0042400001087983 */ /* 0x000f240000300a00 */
[C---:B----4-:R-:W-:Y:S11]  /*60690*/  HMMA.16816.F32 R4, R24.reuse, R8, R4 ;  /* 0x000000081804723c */ /* 0x050ff60000001804 */
[----:B------:R-:W-:Y:S11]  /*606a0*/  @!UPT UIADD3 URZ, URZ, URZ, URZ ;  /* 0x0000003f3f3ff290 */ /* 0x000ff6000fffe03f */
[----:B------:R-:W-:Y:S01]  /*606b0*/  @!UPT UIADD3 URZ, URZ, URZ, URZ ;  /* 0x0000003f3f3ff290 */ /* 0x000fe2000fffe03f */
[----:B------:R0:W-:Y:S01]  /*606c0*/  STL.64 [R1+0x2c0], R4 ;  /* 0x0002c00401007387 */ /* 0x0001e20000100a00 */
[----:B------:R1:W-:Y:S02]  /*606d0*/  STL [R1+0x2c8], R6 ;  /* 0x0002c80601007387 */ /* 0x0003e40000100800 */
[----:B------:R-:W-:Y:S01]  /*606e0*/  IMAD.MOV.U32 R3, RZ, RZ, R7 ;  /* 0x000000ffff037224 */ /* 0x000fe200078e0007 */
[----:B0-----:R-:W4:Y:S01]  /*606f0*/  LDL.LU R4, [R1+0x270] ;  /* 0x0002700001047983 */ /* 0x001f220000300800 */
[----:B------:R-:W4:Y:S02]  /*60700*/  LDL.LU R5, [R1+0x274] ;  /* 0x0002740001057983 */ /* 0x000f240000300800 */
[----:B-1----:R-:W2:Y:S02]  /*60710*/  LDL.LU R6, [R1+0x278] ;  /* 0x0002780001067983 */ /* 0x002ea40000300800 */
[----:B------:R-:W2:Y:S02]  /*60720*/  LDL.LU R7, [R1+0x27c] ;  /* 0x00027c0001077983 */ /* 0x000ea40000300800 */
[----:B--2---:R-:W-:Y:S01]  /*60730*/  STL.64 [R1+0x4210], R6 ;  /* 0x0042100601007387 */ /* 0x004fe20000100a00 */
[----:B----4-:R0:W-:Y:S03]  /*60740*/  STL.64 [R1+0x4208], R4 ;  /* 0x0042080401007387 */ /* 0x0101e60000100a00 */
[----:B0-----:R-:W2:Y:S04]  /*60750*/  LDL.LU.64 R4, [R1+0x1c0] ;  /* 0x0001c00001047983 */ /* 0x001ea80000300a00 */
[----:B--2---:R0:W-:Y:S04]  /*60760*/  STL.64 [R1+0x4220], R4 ;  /* 0x0042200401007387 */ /* 0x0041e80000100a00 */
[----:B0-----:R-:W2:Y:S04]  /*60770*/  LDL.LU.64 R4, [R1+0x1d0] ;  /* 0x0001d00001047983 */ /* 0x001ea80000300a00 */
[----:B--2---:R0:W-:Y:S04]  /*60780*/  STL.64 [R1+0x4238], R4 ;  /* 0x0042380401007387 */ /* 0x0041e80000100a00 */
[----:B0-----:R-:W2:Y:S01]  /*60790*/  LDL.LU.64 R4, [R1+0x1e0] ;  /* 0x0001e00001047983 */ /* 0x001ea20000300a00 */
[----:B---3--:R-:W-:Y:S02]  /*607a0*/  STL.64 [R1+0x4130], R10 ;  /* 0x0041300a01007387 */ /* 0x008fe40000100a00 */
[----:B------:R0:W-:Y:S02]  /*607b0*/  STL.64 [R1+0x4128], R8 ;  /* 0x0041280801007387 */ /* 0x0001e40000100a00 */
[----:B0-----:R-:W3:Y:S01]  /*607c0*/  LDL.LU.64 R8, [R1+0x1b0] ;  /* 0x0001b00001087983 */ /* 0x001ee20000300a00 */
[----:B------:R-:W-:Y:S03]  /*607d0*/  HMMA.16816.F32 R16, R24, R20, R16 ;  /* 0x000000141810723c */ /* 0x000fe60000001810 */
[----:B---3--:R0:W-:Y:S04]  /*607e0*/  STL.64 [R1+0x4218], R8 ;  /* 0x0042180801007387 */ /* 0x0081e80000100a00 */
        /* <DEDUP_REMOVED lines=10> */
[----:B------:R-:W-:Y:S01]  /*60890*/  STL [R1+0x38cc], R3 ;  /* 0x0038cc0301007387 */ /* 0x000fe20000100800 */
[----:B------:R0:W-:Y:S02]  /*608a0*/  STL.64 [R1+0x2b0], R16 ;  /* 0x0002b01001007387 */ /* 0x0001e40000100a00 */
[----:B0-----:R-:W-:-:S02]  /*608b0*/  IMAD.MOV.U32 R16, RZ, RZ, R20 ;  /* 0x000000ffff107224 */ /* 0x001fc400078e0014 */
[----:B------:R-:W-:Y:S02]  /*608c0*/  IMAD.MOV.U32 R17, RZ, RZ, R21 ;  /* 0x000000ffff117224 */ /* 0x000fe400078e0015 */
[----:B------:R-:W0:Y:S04]  /*608d0*/  LDSM.16.MT88.4 R20, [R2+0xa000] ;  /* 0x00a000000214783b */ /* 0x000e280000004200 */
[----:B------:R-:W-:Y:S01]  /*608e0*/  STL.64 [R1+0x2b8], R18 ;  /* 0x0002b81201007387 */ /* 0x000fe20000100a00 */
[----:B------:R-:W-:Y:S03]  /*608f0*/  STL [R1+0x40ec], R2 ;  /* 0x0040ec0201007387 */ /* 0x000fe60000100800 */
[----:B0-----:R-:W-:Y:S01]  /*60900*/  STL.64 [R1+0x4000], R22 ;  /* 0x0040001601007387 */ /* 0x001fe20000100a00 */
[----:B------:R0:W-:Y:S03]  /*60910*/  STL.64 [R1+0x3ff8], R20 ;  /* 0x003ff81401007387 */ /* 0x0001e60000100a00 */
[----:B0-----:R-:W4:Y:S01]  /*60920*/  LDL.LU R20, [R1+0x2a0] ;  /* 0x0002a00001147983 */ /* 0x001f220000300800 */
[----:B------:R-:W4:Y:S02]  /*60930*/  LDL.LU R21, [R1+0x2a4] ;  /* 0x0002a40001157983 */ /* 0x000f240000300800 */
[----:B------:R-:W4:Y:S02]  /*60940*/  LDL.LU R22, [R1+0x2a8] ;  /* 0x0002a80001167983 */ /* 0x000f240000300800 */
[----:B------:R-:W4:Y:S02]  /*60950*/  LDL.LU R23, [R1+0x2ac] ;  /* 0x0002ac0001177983 */ /* 0x000f240000300800 */
[----:B--2---:R-:W-:-:S02]  /*60960*/  IMAD.MOV.U32 R14, RZ, RZ, R4 ;  /* 0x000000ffff0e7224 */ /* 0x004fc400078e0004 */
[----:B------:R-:W-:Y:S01]  /*60970*/  IMAD.MOV.U32 R29, RZ, RZ, R5 ;  /* 0x000000ffff1d7224 */ /* 0x000fe200078e0005 */
[C---:B----4-:R-:W-:Y:S01]  /*60980*/  HMMA.16816.F32 R20, R24.reuse, R4, R20 ;  /* 0x000000041814723c */ /* 0x050fe20000001814 */
[----:B------:R-:W3:Y:S11]  /*60990*/  LDL.LU.64 R4, [R1+0x4238] ;  /* 0x0042380001047983 */ /* 0x000ef60000300a00 */
[----:B------:R-:W-:Y:S11]  /*609a0*/  @!UPT UIADD3 URZ, URZ, URZ, URZ ;  /* 0x0000003f3f3ff290 */ /* 0x000ff6000fffe03f */
[----:B------:R0:W-:Y:S01]  /*609b0*/  STL.64 [R1+0x2a0], R20 ;  /* 0x0002a01401007387 */ /* 0x0001e20000100a00 */
[----:B------:R-:W-:Y:S02]  /*609c0*/  IMAD.MOV.U32 R3, RZ, RZ, R23 ;  /* 0x000000ffff037224 */ /* 0x000fe400078e0017 */
[----:B------:R-:W-:Y:S01]  /*609d0*/  STL [R1+0x2a8], R22 ;  /* 0x0002a81601007387 */ /* 0x000fe20000100800 */
[----:B0-----:R-:W2:Y:S01]  /*609e0*/  LDL.LU.64 R20, [R1+0x1a0] ;  /* 0x0001a00001147983 */ /* 0x001ea20000300a00 */
[----:B------:R-:W-:Y:S02]  /*609f0*/  STL [R1+0x40f4], R29 ;  /* 0x0040f41d01007387 */ /* 0x000fe40000100800 */
[----:B------:R-:W-:Y:S02]  /*60a00*/  STL [R1+0x40f0], R14 ;  /* 0x0040f00e01007387 */ /* 0x000fe40000100800 */
[----:B------:R-:W-:Y:S01]  /*60a10*/  STL [R1+0x3a08], R3 ;  /* 0x003a080301007387 */ /* 0x000fe20000100800 */
        /* <DEDUP_REMOVED lines=9> */
[----:B------:R-:W-:Y:S01]  /*60ab0*/  STL [R1+0x40fc], R19 ;  /* 0x0040fc1301007387 */ /* 0x000fe20000100800 */
[----:B------:R-:W-:Y:S01]  /*60ac0*/  STL [R1+0x40f8], R18 ;  /* 0x0040f81201007387 */ /* 0x000fe20000100800 */
[----:B------:R0:W-:Y:S03]  /*60ad0*/  STL.64 [R1+0x41e8], R16 ;  /* 0x0041e81001007387 */ /* 0x0001e60000100a00 */
[----:B0-----:R-:W2:Y:S01]  /*60ae0*/  LDL.LU R16, [R1+0x260] ;  /* 0x0002600001107983 */ /* 0x001ea20000300800 */
[----:B------:R-:W2:Y:S02]  /*60af0*/  LDL.LU R17, [R1+0x264] ;  /* 0x0002640001117983 */ /* 0x000ea40000300800 */
[----:B------:R-:W2:Y:S02]  /*60b00*/  LDL.LU R18, [R1+0x268] ;  /* 0x0002680001127983 */ /* 0x000ea40000300800 */
[----:B------:R-:W2:Y:S01]  /*60b10*/  LDL.LU R19, [R1+0x26c] ;  /* 0x00026c0001137983 */ /* 0x000ea20000300800 */
[----:B---3--:R-:W-:Y:S01]  /*60b20*/  HMMA.16816.F32 R8, R24, R4, R8 ;  /* 0x000000041808723c */ /* 0x008fe20000001808 */
[----:B------:R-:W-:-:S02]  /*60b30*/  IMAD.MOV.U32 R28, RZ, RZ, R4 ;  /* 0x000000ffff1c7224 */ /* 0x000fc400078e0004 */
[----:B------:R-:W-:Y:S11]  /*60b40*/  IMAD.MOV.U32 R3, RZ, RZ, R5 ;  /* 0x000000ffff037224 */ /* 0x000ff600078e0005 */
[----:B------:R-:W-:Y:S09]  /*60b50*/  @!UPT UIADD3 URZ, URZ, URZ, URZ ;  /* 0x0000003f3f3ff290 */ /* 0x000ff2000fffe03f */
[----:B------:R0:W-:Y:S01]  /*60b60*/  STL.64 [R1+0x280], R8 ;  /* 0x0002800801007387 */ /* 0x0001e20000100a00 */
[----:B------:R-:W-:Y:S03]  /*60b70*/  STL.64 [R1+0x288], R10 ;  /* 0x0002880a01007387 */ /* 0x000fe60000100a00 */
[----:B0-----:R-:W3:Y:S01]  /*60b80*/  LDL.LU.64 R8, [R1+0x4218] ;  /* 0x0042180001087983 */ /* 0x001ee20000300a00 */
[----:B------:R-:W3:Y:S02]  /*60b90*/  LDL.LU.64 R6, [R1+0x4210] ;  /* 0x0042100001067983 */ /* 0x000ee40000300a00 */
[----:B------:R-:W3:Y:S02]  /*60ba0*/  LDL.LU.64 R4, [R1+0x4208] ;  /* 0x0042080001047983 */ /* 0x000ee40000300a00 */
[----:B------:R-:W-:Y:S01]  /*60bb0*/  STL [R1+0x4104], R3 ;  /* 0x0041040301007387 */ /* 0x000fe20000100800 */
        /* <DEDUP_REMOVED lines=8> */
[----:B------:R-:W4:Y:S02]  /*60c40*/  LDL.LU.64 R4, [R1+0x41f8] ;  /* 0x0041f80001047983 */ /* 0x000f240000300a00 */
[----:B------:R-:W2:Y:S02]  /*60c50*/  LDL.LU R8, [R1+0x50] ;  /* 0x0000500001087983 */ /* 0x000ea40000300800 */
[----:B------:R-:W2:Y:S01]  /*60c60*/  LDL.LU R9, [R1+0x54] ;  /* 0x0000540001097983 */ /* 0x000ea20000300800 */
[----:B------:R-:W2:Y:S01]  /*60c70*/  LDL.LU R10, [R1+0x58] ;  /* 0x00005800010a7983 */ /* 0x000ea20000300800 */
[----:B------:R-:W2:Y:S03]  /*60c80*/  LDL.LU R11, [R1+0x5c] ;  /* 0x00005c00010b7983 */ /* 0x000ea60000300800 */
        /* <DEDUP_REMOVED lines=9> */
[----:B------:R-:W-:Y:S01]  /*60d20*/  IMAD.MOV.U32 R9, RZ, RZ, R7 ;  /* 0x000000ffff097224 */ /* 0x000fe200078e0007 */
[----:B------:R-:W2:Y:S01]  /*60d30*/  LDL.LU R6, [R1+0x41f4] ;  /* 0x0041f40001067983 */ /* 0x000ea20000300800 */
[----:B------:R-:W3:Y:S03]  /*60d40*/  LDL.LU R7, [R1+0x41f0] ;  /* 0x0041f00001077983 */ /* 0x000ee60000300800 */
[----:B------:R0:W-:Y:S02]  /*60d50*/  STL.64 [R1+0x4168], R8 ;  /* 0x0041680801007387 */ /* 0x0001e40000100a00 */
[C---:B0-----:R-:W-:Y:S02]  /*60d60*/  HMMA.16816.F32 R8, R24.reuse, R20, R16 ;  /* 0x000000141808723c */ /* 0x041fe40000001810 */
[----:B------:R-:W-:Y:S11]  /*60d70*/  STL [R1+0x4108], R0 ;  /* 0x0041080001007387 */ /* 0x000ff60000100800 */
[----:B------:R-:W-:Y:S10]  /*60d80*/  @!UPT UIADD3 URZ, URZ, URZ, URZ ;  /* 0x0000003f3f3ff290 */ /* 0x000ff4000fffe03f */
[----:B------:R4:W-:Y:S01]  /*60d90*/  STL.64 [R1+0x260], R8 ;  /* 0x0002600801007387 */ /* 0x0009e20000100a00 */
[----:B------:R-:W-:Y:S02]  /*60da0*/  STL.64 [R1+0x268], R10 ;  /* 0x0002680a01007387 */ /* 0x000fe40000100a00 */
[----:B----4-:R-:W-:Y:S02]  /*60db0*/  IMAD.MOV.U32 R8, RZ, RZ, R5 ;  /* 0x000000ffff087224 */ /* 0x010fe400078e0005 */
[----:B------:R-:W-:Y:S02]  /*60dc0*/  IMAD.MOV.U32 R9, RZ, RZ, R4 ;  /* 0x000000ffff097224 */ /* 0x000fe400078e0004 */
[----:B------:R-:W4:Y:S01]  /*60dd0*/  LDL.LU.64 R4, [R1+0x170] ;  /* 0x0001700001047983 */ /* 0x000f220000300a00 */
[----:B------:R-:W-:Y:S02]  /*60de0*/  IMAD.MOV.U32 R14, RZ, RZ, R20 ;  /* 0x000000ffff0e7224 */ /* 0x000fe400078e0014 */
[----:B------:R-:W-:Y:S01]  /*60df0*/  IMAD.MOV.U32 R2, RZ, RZ, R21 ;  /* 0x000000ffff027224 */ /* 0x000fe200078e0015 */
[----:B----4-:R0:W-:Y:S01]  /*60e00*/  STL.64 [R1+0x41c8], R4 ;  /* 0x0041c80401007387 */ /* 0x0101e20000100a00 */
        /* <DEDUP_REMOVED lines=8> */
[----:B0-----:R-:W2:Y:S04]  /*60e90*/  LDL.LU.64 R4, [R1+0x180] ;  /* 0x0001800001047983 */ /* 0x001ea80000300a00 */
[----:B--2---:R0:W-:Y:S04]  /*60ea0*/  STL.64 [R1+0x41e0], R4 ;  /* 0x0041e00401007387 */ /* 0x0041e80000100a00 */
[----:B0-----:R-:W2:Y:S01]  /*60eb0*/  LDL.LU.64 R4, [R1+0x190] ;  /* 0x0001900001047983 */ /* 0x001ea20000300a00 */
[----:B------:R-:W-:Y:S02]  /*60ec0*/  STL.64 [R1+0x41c0], R22 ;  /* 0x0041c01601007387 */ /* 0x000fe40000100a00 */
[----:B----4-:R0:W-:Y:S02]  /*60ed0*/  STL.64 [R1+0x41b8], R20 ;  /* 0x0041b81401007387 */ /* 0x0101e40000100a00 */
        /* <DEDUP_REMOVED lines=10> */
[----:B------:R-:W-:Y:S01]  /*60f80*/  STL.64 [R1+0x4180], R8 ;  /* 0x0041800801007387 */ /* 0x000fe20000100a00 */
[----:B------:R-:W-:Y:S02]  /*60f90*/  STL.64 [R1+0x4160], R14 ;  /* 0x0041600e01007387 */ /* 0x000fe40000100a00 */
[----:B------:R0:W-:Y:S02]  /*60fa0*/  STL.64 [R1+0x4158], R12 ;  /* 0x0041580c01007387 */ /* 0x0001e40000100a00 */
[----:B0-----:R-:W4:Y:S01]  /*60fb0*/  LDL.LU R12, [R1+0x70] ;  /* 0x00007000010c7983 */ /* 0x001f220000300800 */
[----:B------:R-:W4:Y:S02]  /*60fc0*/  LDL.LU R13, [R1+0x74] ;  /* 0x00007400010d7983 */ /* 0x000f240000300800 */
[----:B------:R-:W2:Y:S02]  /*60fd0*/  LDL.LU R14, [R1+0x78] ;  /* 0x00007800010e7983 */ /* 0x000ea40000300800 */
[----:B------:R-:W2:Y:S01]  /*60fe0*/  LDL.LU R15, [R1+0x7c] ;  /* 0x00007c00010f7983 */ /* 0x000ea20000300800 */
[----:B------:R-:W-:Y:S01]  /*60ff0*/  HMMA.16816.F32 R16, R24, R4, R16 ;  /* 0x000000041810723c */ /* 0x000fe20000001810 */
[----:B--2---:R-:W-:Y:S01]  /*61000*/  STL.64 [R1+0x4178], R14 ;  /* 0x0041780e01007387 */ /* 0x004fe20000100a00 */
[----:B----4-:R0:W-:Y:S03]  /*61010*/  STL.64 [R1+0x4170], R12 ;  /* 0x0041700c01007387 */ /* 0x0101e60000100a00 */
        /* <DEDUP_REMOVED lines=11> */
[----:B------:R0:W-:Y:S01]  /*610d0*/  STL.64 [R1+0x250], R16 ;  /* 0x0002501001007387 */ /* 0x0001e20000100a00 */
[----:B------:R1:W-:Y:S03]  /*610e0*/  STL.64 [R1+0x258], R18 ;  /* 0x0002581201007387 */ /* 0x0003e60000100a00 */
[----:B0-----:R-:W4:Y:S01]  /*610f0*/  LDL.LU.64 R16, [R1+0x41e8] ;  /* 0x0041e80001107983 */ /* 0x001f220000300a00 */
[----:B-1----:R-:W-:-:S02]  /*61100*/  IMAD.MOV.U32 R18, RZ, RZ, R4 ;  /* 0x000000ffff127224 */ /* 0x002fc400078e0004 */
[----:B------:R-:W2:Y:S02]  /*61110*/  LDL.LU.64 R4, [R1+0x41e0] ;  /* 0x0041e00001047983 */ /* 0x000ea40000300a00 */
        /* <DEDUP_REMOVED lines=18> */
[----:B---3--:R-:W-:Y:S02]  /*61240*/  IMAD.MOV.U32 R8, RZ, RZ, R7 ;  /* 0x000000ffff087224 */ /* 0x008fe400078e0007 */
[----:B------:R-:W-:Y:S01]  /*61250*/  IMAD.MOV.U32 R9, RZ, RZ, R6 ;  /* 0x000000ffff097224 */ /* 0x000fe200078e0006 */
[----:B--2---:R-:W-:Y:S07]  /*61260*/  HMMA.16816.F32 R24, R24, R4, R20 ;  /* 0x000000041818723c */ /* 0x004fee0000001814 */
[----:B------:R-:W-:-:S02]  /*61270*/  IMAD.MOV.U32 R21, RZ, RZ, R4 ;  /* 0x000000ffff157224 */ /* 0x000fc400078e0004 */
[----:B------:R-:W-:Y:S11]  /*61280*/  IMAD.MOV.U32 R20, RZ, RZ, R5 ;  /* 0x000000ffff147224 */ /* 0x000ff600078e0005 */
[----:B------:R-:W-:Y:S03]  /*61290*/  @!UPT UIADD3 URZ, URZ, URZ, URZ ;  /* 0x0000003f3f3ff290 */ /* 0x000fe6000fffe03f */
[----:B------:R-:W-:Y:S01]  /*612a0*/  STL.64 [R1+0xa0], R24 ;  /* 0x0000a01801007387 */ /* 0x000fe20000100a00 */
[----:B------:R-:W-:Y:S02]  /*612b0*/  STL.64 [R1+0xa8], R26 ;  /* 0x0000a81a01007387 */ /* 0x000fe40000100a00 */
[----:B------:R-:W2:Y:S02]  /*612c0*/  LDL.LU.64 R6, [R1+0x41a8] ;  /* 0x0041a80001067983 */ /* 0x000ea40000300a00 */
[----:B------:R-:W2:Y:S01]  /*612d0*/  LDL.LU.64 R4, [R1+0x41a0] ;  /* 0x0041a00001047983 */ /* 0x000ea20000300a00 */
[----:B------:R0:W-:Y:S04]  /*612e0*/  STL.64 [R1+0x4110], R20 ;  /* 0x0041101401007387 */ /* 0x0001e80000100a00 */
[----:B0-----:R-:W3:Y:S01]  /*612f0*/  LDL.LU R20, [R1+0x890] ;  /* 0x0008900001147983 */ /* 0x001ee20000300800 */
[----:B------:R-:W3:Y:S02]  /*61300*/  LDL.LU R21, [R1+0x894] ;  /* 0x0008940001157983 */ /* 0x000ee40000300800 */
[----:B------:R-:W3:Y:S02]  /*61310*/  LDL.LU R22, [R1+0x898] ;  /* 0x0008980001167983 */ /* 0x000ee40000300800 */
[----:B------:R-:W3:Y:S02]  /*61320*/  LDL.LU R23, [R1+0x89c] ;  /* 0x00089c0001177983 */ /* 0x000ee40000300800 */
[----:B----4-:R-:W-:-:S02]  /*61330*/  IMAD.MOV.U32 R24, RZ, RZ, R16 ;  /* 0x000000ffff187224 */ /* 0x010fc400078e0010 */
[----:B------:R-:W-:Y:S01]  /*61340*/  IMAD.MOV.U32 R25, RZ, RZ, R17 ;  /* 0x000000ffff197224 */ /* 0x000fe200078e0011 */
[C---:B--2---:R-:W-:Y:S01]  /*61350*/  HMMA.16816.F32 R8, R4.reuse, R8, R12 ;  /* 0x000000080408723c */ /* 0x044fe2000000180c */
[----:B---3--:R-:W-:Y:S01]  /*61360*/  STL.64 [R1+0x4120], R22 ;  /* 0x0041201601007387 */ /* 0x008fe20000100a00 */
[----:B------:R0:W-:Y:S03]  /*61370*/  STL.64 [R1+0x4118], R20 ;  /* 0x0041181401007387 */ /* 0x0001e60000100a00 */
[----:B0-----:R-:W2:Y:S01]  /*61380*/  LDL.LU R20, [R1+0x40] ;  /* 0x0000400001147983 */ /* 0x001ea20000300800 */
[----:B------:R-:W2:Y:S02]  /*61390*/  LDL.LU R21, [R1+0x44] ;  /* 0x0000440001157983 */ /* 0x000ea40000300800 */
[----:B------:R-:W2:Y:S02]  /*613a0*/  LDL.LU R22, [R1+0x48] ;  /* 0x0000480001167983 */ /* 0x000ea40000300800 */
[----:B------:R-:W2:Y:S01]  /*613b0*/  LDL.LU R23, [R1+0x4c] ;  /* 0x00004c0001177983 */ /* 0x000ea20000300800 */
[----:B------:R-:W3:Y:S01]  /*613c0*/  LDL.LU R16, [R1+0x419c] ;  /* 0x00419c0001107983 */ /* 0x000ee20000300800 */
[----:B------:R-:W3:Y:S02]  /*613d0*/  LDL.LU R17, [R1+0x4198] ;  /* 0x0041980001117983 */ /* 0x000ee40000300800 */
[----:B------:R-:W4:Y:S02]  /*613e0*/  LDL.LU.64 R14, [R1+0x4190] ;  /* 0x00419000010e7983 */ /* 0x000f240000300a00 */
[----:B------:R-:W4:Y:S07]  /*613f0*/  LDL.LU.64 R12, [R1+0x4188] ;  /* 0x00418800010c7983 */ /* 0x000f2e0000300a00 */
        /* <DEDUP_REMOVED lines=39> */
[----:B---3--:R-:W-:Y:S01]  /*61670*/  HMMA.16816.F32 R24, R4, R24, R20 ;  /* 0x000000180418723c */ /* 0x008fe20000001814 */
[----:B------:R-:W3:Y:S01]  /*61680*/  LDL.LU.64 R20, [R1+0x4110] ;  /* 0x0041100001147983 */ /* 0x000ee20000300a00 */
[----:B--2---:R-:W-:Y:S11]  /*61690*/  STL.64 [R1+0x3fc0], R10 ;  /* 0x003fc00a01007387 */ /* 0x004ff60000100a00 */
[----:B------:R-:W-:Y:S11]  /*616a0*/  @!UPT UIADD3 URZ, URZ, URZ, URZ ;  /* 0x0000003f3f3ff290 */ /* 0x000ff6000fffe03f */
[----:B------:R-:W-:-:S05]  /*616b0*/  IMAD.MOV.U32 R8, RZ, RZ, R27 ;  /* 0x000000ffff087224 */ /* 0x000fca00078e001b */
[----:B------:R3:W-:Y:S02]  /*616c0*/  STL [R1+0x3fb8], R8 ;  /* 0x003fb80801007387 */ /* 0x0007e40000100800 */
[----:B---3--:R-:W-:Y:S02]  /*616d0*/  IMAD.MOV.U32 R8, RZ, RZ, R21 ;  /* 0x000000ffff087224 */ /* 0x008fe400078e0015 */
[----:B------:R-:W-:-:S05]  /*616e0*/  IMAD.MOV.U32 R9, RZ, RZ, R20 ;  /* 0x000000ffff097224 */ /* 0x000fca00078e0014 */
[----:B------:R0:W-:Y:S01]  /*616f0*/  STL.64 [R1+0x4008], R8 ;  /* 0x0040080801007387 */ /* 0x0001e20000100a00 */
[----:B------:R-:W2:Y:S02]  /*61700*/  LDL.LU R20, [R1+0x500] ;  /* 0x0005000001147983 */ /* 0x000ea40000300800 */
[----:B------:R-:W2:Y:S02]  /*61710*/  LDL.LU R21, [R1+0x504] ;  /* 0x0005040001157983 */ /* 0x000ea40000300800 */
[----:B------:R-:W3:Y:S01]  /*61720*/  LDL.LU R22, [R1+0x508] ;  /* 0x0005080001167983 */ /* 0x000ee20000300800 */
[----:B------:R-:W3:Y:S01]  /*61730*/  LDL.LU R23, [R1+0x50c] ;  /* 0x00050c0001177983 */ /* 0x000ee20000300800 */
[----:B0-----:R-:W-:Y:S02]  /*61740*/  IMAD.MOV.U32 R8, RZ, RZ, R0 ;  /* 0x000000ffff087224 */ /* 0x001fe400078e0000 */
        /* <DEDUP_REMOVED lines=26> */
[----:B------:R-:W3:Y:S01]  /*618f0*/  LDL.LU R29, [R1+0x40f4] ;  /* 0x0040f400011d7983 */ /* 0x000ee20000300800 */
[----:B------:R4:W-:Y:S02]  /*61900*/  STL.64 [R1+0x4050], R8 ;  /* 0x0040500801007387 */ /* 0x0009e40000100a00 */
[----:B----4-:R-:W-:Y:S02]  /*61910*/  IMAD.MOV.U32 R8, RZ, RZ, R14 ;  /* 0x000000ffff087224 */ /* 0x010fe400078e000e */
[----:B------:R-:W-:Y:S01]  /*61920*/  IMAD.MOV.U32 R9, RZ, RZ, R2 ;  /* 0x000000ffff097224 */ /* 0x000fe200078e0002 */
[----:B------:R-:W4:Y:S01]  /*61930*/  LDL.LU R14, [R1+0x40f0] ;  /* 0x0040f000010e7983 */ /* 0x000f220000300800 */
[----:B------:R-:W3:Y:S03]  /*61940*/  LDL.LU R2, [R1+0x40ec] ;  /* 0x0040ec0001027983 */ /* 0x000ee60000300800 */
[----:B------:R0:W-:Y:S01]  /*61950*/  STL.64 [R1+0x4068], R8 ;  /* 0x0040680801007387 */ /* 0x0001e20000100a00 */
[----:B------:R-:W3:Y:S02]  /*61960*/  LDL.LU R20, [R1+0x860] ;  /* 0x0008600001147983 */ /* 0x000ee40000300800 */
[----:B------:R-:W3:Y:S02]  /*61970*/  LDL.LU R21, [R1+0x864] ;  /* 0x0008640001157983 */ /* 0x000ee40000300800 */
[----:B------:R-:W3:Y:S01]  /*61980*/  LDL.LU R22, [R1+0x868] ;  /* 0x0008680001167983 */ /* 0x000ee20000300800 */
[----:B------:R-:W3:Y:S01]  /*61990*/  LDL.LU R23, [R1+0x86c] ;  /* 0x00086c0001177983 */ /* 0x000ee20000300800 */
[----:B0-----:R-:W-:-:S02]  /*619a0*/  IMAD.MOV.U32 R8, RZ, RZ, R0 ;  /* 0x000000ffff087224 */ /* 0x001fc400078e0000 */
[----:B------:R-:W-:Y:S01]  /*619b0*/  IMAD.MOV.U32 R9, RZ, RZ, R15 ;  /* 0x000000ffff097224 */ /* 0x000fe200078e000f */
[----:B------:R-:W3:Y:S01]  /*619c0*/  LDL.LU R0, [R1+0x40e8] ;  /* 0x0040e80001007983 */ /* 0x000ee20000300800 */
[----:B------:R-:W3:Y:S03]  /*619d0*/  LDL.LU R15, [R1+0x40e4] ;  /* 0x0040e400010f7983 */ /* 0x000ee60000300800 */
[----:B------:R0:W-:Y:S02]  /*619e0*/  STL.64 [R1+0x4080], R8 ;  /* 0x0040800801007387 */ /* 0x0001e40000100a00 */
[----:B0-----:R-:W-:Y:S02]  /*619f0*/  IMAD.MOV.U32 R9, RZ, RZ, R19 ;  /* 0x000000ffff097224 */ /* 0x001fe400078e0013 */
[----:B--2---:R-:W-:Y:S02]  /*61a00*/  IMAD.MOV.U32 R8, RZ, RZ, R18 ;  /* 0x000000ffff087224 */ /* 0x004fe400078e0012 */
[----:B------:R-:W2:Y:S01]  /*61a10*/  LDL.LU R18, [R1+0x40e0] ;  /* 0x0040e00001127983 */ /* 0x000ea20000300800 */
[----:B------:R-:W2:Y:S02]  /*61a20*/  LDL.LU R19, [R1+0x40dc] ;  /* 0x0040dc0001137983 */ /* 0x000ea40000300800 */
[----:B------:R4:W-:Y:S02]  /*61a30*/  STL.64 [R1+0x4098], R8 ;  /* 0x0040980801007387 */ /* 0x0009e40000100a00 */
[----:B----4-:R-:W-:Y:S01]  /*61a40*/  IMAD.MOV.U32 R8, RZ, RZ, R14 ;  /* 0x000000ffff087224 */ /* 0x010fe200078e000e */
[----:B---3--:R-:W-:Y:S01]  /*61a50*/  STL.64 [R1+0x4060], R22 ;  /* 0x0040601601007387 */ /* 0x008fe20000100a00 */
[----:B------:R0:W-:Y:S03]  /*61a60*/  STL.64 [R1+0x4058], R20 ;  /* 0x0040581401007387 */ /* 0x0001e60000100a00 */
[----:B0-----:R-:W3:Y:S01]  /*61a70*/  LDL.LU R20, [R1+0x870] ;  /* 0x0008700001147983 */ /* 0x001ee20000300800 */
[----:B------:R-:W3:Y:S02]  /*61a80*/  LDL.LU R21, [R1+0x874] ;  /* 0x0008740001157983 */ /* 0x000ee40000300800 */
[----:B------:R-:W4:Y:S02]  /*61a90*/  LDL.LU R22, [R1+0x878] ;  /* 0x0008780001167983 */ /* 0x000f240000300800 */
[----:B------:R-:W4:Y:S01]  /*61aa0*/  LDL.LU R23, [R1+0x87c] ;  /* 0x00087c0001177983 */ /* 0x000f220000300800 */
[----:B------:R-:W2:Y:S01]  /*61ab0*/  LDL.LU R14, [R1+0x40d8] ;  /* 0x0040d800010e7983 */ /* 0x000ea20000300800 */
[----:B------:R-:W-:-:S02]  /*61ac0*/  IMAD.MOV.U32 R9, RZ, RZ, R29 ;  /* 0x000000ffff097224 */ /* 0x000fc400078e001d */
[----:B------:R-:W2:Y:S01]  /*61ad0*/  LDL.LU R29, [R1+0x40d4] ;  /* 0x0040d400011d7983 */ /* 0x000ea20000300800 */
[----:B----4-:R0:W-:Y:S01]  /*61ae0*/  STL.64 [R1+0x4078], R22 ;  /* 0x0040781601007387 */ /* 0x0101e20000100a00 */
[----:B---3--:R2:W-:Y:S02]  /*61af0*/  STL.64 [R1+0x4070], R20 ;  /* 0x0040701401007387 */ /* 0x0085e40000100a00 */
[----:B0-----:R-:W-:Y:S02]  /*61b00*/  IMAD.MOV.U32 R22, RZ, RZ, R15 ;  /* 0x000000ffff167224 */ /* 0x001fe400078e000f */
[----:B--2---:R-:W-:Y:S02]  /*61b10*/  IMAD.MOV.U32 R20, RZ, RZ, R19 ;  /* 0x000000ffff147224 */ /* 0x004fe400078e0013 */
[----:B------:R-:W-:Y:S01]  /*61b20*/  IMAD.MOV.U32 R23, RZ, RZ, R14 ;  /* 0x000000ffff177224 */ /* 0x000fe200078e000e */
[----:B------:R-:W2:Y:S01]  /*61b30*/  LDL.LU R19, [R1+0x40d0] ;  /* 0x0040d00001137983 */ /* 0x000ea20000300800 */
[----:B------:R-:W-:-:S02]  /*61b40*/  IMAD.MOV.U32 R21, RZ, RZ, R18 ;  /* 0x000000ffff157224 */ /* 0x000fc400078e0012 */
[----:B------:R-:W3:Y:S02]  /*61b50*/  LDL.LU R18, [R1+0x40cc] ;  /* 0x0040cc0001127983 */ /* 0x000ee40000300800 */
[----:B------:R-:W4:Y:S01]  /*61b60*/  LDL.LU R15, [R1+0x40c8] ;  /* 0x0040c800010f7983 */ /* 0x000f220000300800 */
[----:B------:R-:W4:Y:S01]  /*61b70*/  LDL.LU R14, [R1+0x40c4] ;  /* 0x0040c400010e7983 */ /* 0x000f220000300800 */
[----:B------:R-:W-:Y:S02]  /*61b80*/  STL.64 [R1+0x4090], R22 ;  /* 0x0040901601007387 */ /* 0x000fe40000100a00 */
[----:B------:R0:W-:Y:S02]  /*61b90*/  STL.64 [R1+0x4088], R20 ;  /* 0x0040881401007387 */ /* 0x0001e40000100a00 */
[----:B0-----:R-:W4:Y:S01]  /*61ba0*/  LDL.LU R20, [R1+0x8b0] ;  /* 0x0008b00001147983 */ /* 0x001f220000300800 */
[----:B------:R-:W4:Y:S02]  /*61bb0*/  LDL.LU R21, [R1+0x8b4] ;  /* 0x0008b40001157983 */ /* 0x000f240000300800 */
[----:B--2---:R-:W-:-:S02]  /*61bc0*/  IMAD.MOV.U32 R23, RZ, RZ, R19 ;  /* 0x000000ffff177224 */ /* 0x004fc400078e0013 */
[----:B---3--:R-:W-:Y:S02]  /*61bd0*/  IMAD.MOV.U32 R22, RZ, RZ, R18 ;  /* 0x000000ffff167224 */ /* 0x008fe400078e0012 */
[----:B------:R-:W2:Y:S01]  /*61be0*/  LDL.LU R18, [R1+0x40c0] ;  /* 0x0040c00001127983 */ /* 0x000ea20000300800 */
[----:B------:R-:W2:Y:S02]  /*61bf0*/  LDL.LU R19, [R1+0x40bc] ;  /* 0x0040bc0001137983 */ /* 0x000ea40000300800 */
[----:B------:R-:W-:Y:S01]  /*61c00*/  STL.64 [R1+0x40a8], R22 ;  /* 0x0040a81601007387 */ /* 0x000fe20000100a00 */
[----:B----4-:R0:W-:Y:S02]  /*61c10*/  STL.64 [R1+0x40a0], R20 ;  /* 0x0040a01401007387 */ /* 0x0101e40000100a00 */
[----:B0-----:R-:W-:Y:S02]  /*61c20*/  IMAD.MOV.U32 R20, RZ, RZ, R14 ;  /* 0x000000ffff147224 */ /* 0x001fe400078e000e */
[----:B------:R-:W-:Y:S01]  /*61c30*/  IMAD.MOV.U32 R21, RZ, RZ, R15 ;  /* 0x000000ffff157224 */ /* 0x000fe200078e000f */
[----:B------:R-:W3:Y:S01]  /*61c40*/  LDL.LU R14, [R1+0x40b8] ;  /* 0x0040b800010e7983 */ /* 0x000ee20000300800 */
[----:B------:R-:W3:Y:S02]  /*61c50*/  LDL.LU R15, [R1+0x40b4] ;  /* 0x0040b400010f7983 */ /* 0x000ee40000300800 */
[----:B------:R-:W4:Y:S02]  /*61c60*/  LDL.LU R22, [R1+0x8c8] ;  /* 0x0008c80001167983 */ /* 0x000f240000300800 */
[----:B------:R-:W4:Y:S02]  /*61c70*/  LDL.LU R23, [R1+0x8cc] ;  /* 0x0008cc0001177983 */ /* 0x000f240000300800 */
[----:B------:R-:W-:-:S02]  /*61c80*/  IMAD.MOV.U32 R12, RZ, RZ, R24 ;  /* 0x000000ffff0c7224 */ /* 0x000fc400078e0018 */
[----:B------:R-:W-:Y:S02]  /*61c90*/  IMAD.MOV.U32 R13, RZ, RZ, R25 ;  /* 0x000000ffff0d7224 */ /* 0x000fe400078e0019 */
[----:B------:R-:W-:Y:S02]  /*61ca0*/  IMAD.MOV.U32 R16, RZ, RZ, R26 ;  /* 0x000000ffff107224 */ /* 0x000fe400078e001a */
[----:B------:R-:W0:Y:S04]  /*61cb0*/  LDSM.16.MT88.4 R24, [R2+0xa080] ;  /* 0x00a080000218783b */ /* 0x000e280000004200 */
[----:B------:R1:W-:Y:S02]  /*61cc0*/  STL [R1+0x3c20], R16 ;  /* 0x003c201001007387 */ /* 0x0003e40000100800 */
[----:B-1----:R-:W-:-:S02]  /*61cd0*/  IMAD.MOV.U32 R16, RZ, RZ, R28 ;  /* 0x000000ffff107224 */ /* 0x002fc400078e001c */
[----:B--2---:R-:W-:Y:S01]  /*61ce0*/  STL.64 [R1+0x3fd0], R18 ;  /* 0x003fd01201007387 */ /* 0x004fe20000100a00 */
[----:B------:R-:W2:Y:S02]  /*61cf0*/  LDL.LU R28, [R1+0x40b0] ;  /* 0x0040b000011c7983 */ /* 0x000ea40000300800 */
[----:B------:R-:W-:Y:S02]  /*61d00*/  STL [R1+0x3c14], R13 ;  /* 0x003c140d01007387 */ /* 0x000fe40000100800 */
[----:B------:R1:W-:Y:S01]  /*61d10*/  STL [R1+0x3c10], R12 ;  /* 0x003c100c01007387 */ /* 0x0003e20000100800 */
[----:B----4-:R-:W-:Y:S01]  /*61d20*/  HMMA.16816.F32 R8, R4, R8, R20 ;  /* 0x000000080408723c */ /* 0x010fe20000001814 */
[----:B---3--:R3:W-:Y:S01]  /*61d30*/  STL.64 [R1+0x3fc8], R14 ;  /* 0x003fc80e01007387 */ /* 0x0087e20000100a00 */
[----:B-1----:R-:W4:Y:S02]  /*61d40*/  LDL.LU R12, [R1+0x8a0] ;  /* 0x0008a000010c7983 */ /* 0x002f240000300800 */
[----:B------:R-:W4:Y:S01]  /*61d50*/  LDL.LU R13, [R1+0x8a4] ;  /* 0x0008a400010d7983 */ /* 0x000f220000300800 */
[----:B---3--:R-:W4:Y:S01]  /*61d60*/  LDL.LU R14, [R1+0x8a8] ;  /* 0x0008a800010e7983 */ /* 0x008f220000300800 */
[----:B------:R-:W4:Y:S02]  /*61d70*/  LDL.LU R15, [R1+0x8ac] ;  /* 0x0008ac00010f7983 */ /* 0x000f240000300800 */
[----:B0-----:R-:W-:Y:S02]  /*61d80*/  STL.64 [R1+0x3ef0], R26 ;  /* 0x003ef01a01007387 */ /* 0x001fe40000100a00 */
[----:B------:R0:W-:Y:S02]  /*61d90*/  STL.64 [R1+0x3ee8], R24 ;  /* 0x003ee81801007387 */ /* 0x0001e40000100a00 */
[----:B0-----:R-:W3:Y:S01]  /*61da0*/  LDL.LU R24, [R1+0x4f0] ;  /* 0x0004f00001187983 */ /* 0x001ee20000300800 */
[----:B------:R-:W3:Y:S02]  /*61db0*/  LDL.LU R25, [R1+0x4f4] ;  /* 0x0004f40001197983 */ /* 0x000ee40000300800 */
[----:B------:R-:W3:Y:S02]  /*61dc0*/  LDL.LU R26, [R1+0x4f8] ;  /* 0x0004f800011a7983 */ /* 0x000ee40000300800 */
[----:B------:R-:W3:Y:S01]  /*61dd0*/  LDL.LU R27, [R1+0x4fc] ;  /* 0x0004fc00011b7983 */ /* 0x000ee20000300800 */
[----:B------:R-:W2:Y:S01]  /*61de0*/  LDL.LU.64 R22, [R1+0x40a8] ;  /* 0x0040a80001167983 */ /* 0x000ea20000300a00 */
[----:B------:R-:W2:Y:S04]  /*61df0*/  LDL.LU.64 R20, [R1+0x40a0] ;  /* 0x0040a00001147983 */ /* 0x000ea80000300a00 */
[----:B------:R0:W-:Y:S02]  /*61e00*/  STL.64 [R1+0xc80], R8 ;  /* 0x000c800801007387 */ /* 0x0001e40000100a00 */
[----:B------:R2:W-:Y:S01]  /*61e10*/  STL.64 [R1+0xc88], R10 ;  /* 0x000c880a01007387 */ /* 0x0005e20000100a00 */
[----:B0-----:R-:W2:Y:S01]  /*61e20*/  LDL.LU.64 R8, [R1+0x4098] ;  /* 0x0040980001087983 */ /* 0x001ea20000300a00 */
[----:B------:R-:W-:-:S07]  /*61e30*/  IMAD.MOV.U32 R17, RZ, RZ, R3 ;  /* 0x000000ffff117224 */ /* 0x000fce00078e0003 */
[C---:B----4-:R-:W-:Y:S08]  /*61e40*/  HMMA.16816.F32 R12, R4.reuse, R16, R12 ;  /* 0x00000010040c723c */ /* 0x050ff0000000180c */
[C---:B--2---:R-:W-:Y:S01]  /*61e50*/  HMMA.16816.F32 R8, R4.reuse, R8, R20 ;  /* 0x000000080408723c */ /* 0x044fe20000001814 */
[----:B------:R-:W2:Y:S01]  /*61e60*/  LDL.LU.64 R22, [R1+0x4090] ;  /* 0x0040900001167983 */ /* 0x000ea20000300a00 */
[----:B------:R-:W2:Y:S11]  /*61e70*/  LDL.LU.64 R20, [R1+0x4088] ;  /* 0x0040880001147983 */ /* 0x000eb60000300a00 */
[----:B------:R-:W-:Y:S10]  /*61e80*/  @!UPT UIADD3 URZ, URZ, URZ, URZ ;  /* 0x0000003f3f3ff290 */ /* 0x000ff4000fffe03f */
[----:B------:R0:W-:Y:S01]  /*61e90*/  STL.64 [R1+0xc70], R8 ;  /* 0x000c700801007387 */ /* 0x0001e20000100a00 */
[----:B------:R-:W-:Y:S03]  /*61ea0*/  STL.64 [R1+0xc78], R10 ;  /* 0x000c780a01007387 */ /* 0x000fe60000100a00 */
[----:B0-----:R-:W2:Y:S01]  /*61eb0*/  LDL.LU.64 R8, [R1+0x4080] ;  /* 0x0040800001087983 */ /* 0x001ea20000300a00 */
[----:B------:R-:W4:Y:S02]  /*61ec0*/  LDL.LU R16, [R1+0x4d0] ;  /* 0x0004d00001107983 */ /* 0x000f240000300800 */
[----:B------:R-:W-:Y:S02]  /*61ed0*/  STL.64 [R1+0xc60], R12 ;  /* 0x000c600c01007387 */ /* 0x000fe40000100a00 */
[----:B------:R-:W-:Y:S01]  /*61ee0*/  STL.64 [R1+0xc68], R14 ;  /* 0x000c680e01007387 */ /* 0x000fe20000100a00 */
[----:B------:R-:W4:Y:S01]  /*61ef0*/  LDL.LU R17, [R1+0x4d4] ;  /* 0x0004d40001117983 */ /* 0x000f220000300800 */
[----:B------:R-:W2:Y:S02]  /*61f00*/  LDL.LU R18, [R1+0x4d8] ;  /* 0x0004d80001127983 */ /* 0x000ea40000300800 */
[----:B------:R-:W2:Y:S02]  /*61f10*/  LDL.LU R19, [R1+0x4dc] ;  /* 0x0004dc0001137983 */ /* 0x000ea40000300800 */
[----:B--2---:R0:W-:Y:S01]  /*61f20*/  STL.64 [R1+0x3fe0], R18 ;  /* 0x003fe01201007387 */ /* 0x0041e20000100a00 */
[----:B----4-:R-:W-:Y:S03]  /*61f30*/  STL.64 [R1+0x3fd8], R16 ;  /* 0x003fd81001007387 */ /* 0x010fe60000100a00 */
[----:B0-----:R-:W2:Y:S01]  /*61f40*/  LDL.64 R18, [R1+0x18] ;  /* 0x0000180001127983 */ /* 0x001ea20000100a00 */
[C---:B------:R-:W-:Y:S03]  /*61f50*/  HMMA.16816.F32 R8, R4.reuse, R8, R20 ;  /* 0x000000080408723c */ /* 0x040fe60000001814 */
[----:B--2---:R0:W-:Y:S04]  /*61f60*/  STL.64 [R1+0x3fe8], R18 ;  /* 0x003fe81201007387 */ /* 0x0041e80000100a00 */
[----:B0-----:R-:W2:Y:S01]  /*61f70*/  LDL.64 R18, [R1+0x28] ;  /* 0x0000280001127983 */ /* 0x001ea20000100a00 */
[----:B------:R-:W4:Y:S02]  /*61f80*/  LDL.LU R12, [R1+0x4c0] ;  /* 0x0004c000010c7983 */ /* 0x000f240000300800 */
[----:B------:R-:W4:Y:S02]  /*61f90*/  LDL.LU R13, [R1+0x4c4] ;  /* 0x0004c400010d7983 */ /* 0x000f240000300800 */
[----:B------:R-:W4:Y:S01]  /*61fa0*/  LDL.LU R14, [R1+0x4c8] ;  /* 0x0004c800010e7983 */ /* 0x000f220000300800 */
[----:B------:R-:W4:Y:S01]  /*61fb0*/  LDL.LU R15, [R1+0x4cc] ;  /* 0x0004cc00010f7983 */ /* 0x000f220000300800 */
[----:B------:R-:W2:Y:S02]  /*61fc0*/  LDL.LU.64 R22, [R1+0x4078] ;  /* 0x0040780001167983 */ /* 0x000ea40000300a00 */
[----:B------:R-:W2:Y:S07]  /*61fd0*/  LDL.LU.64 R20, [R1+0x4070] ;  /* 0x0040700001147983 */ /* 0x000eae0000300a00 */
        /* <DEDUP_REMOVED lines=33> */
[----:B------:R-:W3:Y:S02]  /*621f0*/  LDL.LU.64 R20, [R1+0x3ff8] ;  /* 0x003ff80001147983 */ /* 0x000ee40000300a00 */
[----:B------:R-:W2:Y:S02]  /*62200*/  LDL.LU R4, [R1+0x4e0] ;  /* 0x0004e00001047983 */ /* 0x000ea40000300800 */
[----:B------:R-:W-:Y:S11]  /*62210*/  IMAD.MOV.U32 R3, RZ, RZ, R19 ;  /* 0x000000ffff037224 */ /* 0x000ff600078e0013 */
[----:B------:R-:W-:Y:S05]  /*62220*/  @!UPT UIADD3 URZ, URZ, URZ, URZ ;  /* 0x0000003f3f3ff290 */ /* 0x000fea000fffe03f */
[----:B------:R0:W-:Y:S01]  /*62230*/  STL.64 [R1+0x8b0], R8 ;  /* 0x0008b00801007387 */ /* 0x0001e20000100a00 */
[----:B------:R1:W-:Y:S02]  /*62240*/  STL.64 [R1+0x8b8], R10 ;  /* 0x0008b80a01007387 */ /* 0x0003e40000100a00 */
[----:B------:R-:W2:Y:S02]  /*62250*/  LDL.LU R5, [R1+0x4e4] ;  /* 0x0004e40001057983 */ /* 0x000ea40000300800 */
[----:B------:R-:W2:Y:S01]  /*62260*/  LDL.LU R6, [R1+0x4e8] ;  /* 0x0004e80001067983 */ /* 0x000ea20000300800 */
[----:B------:R-:W2:Y:S04]  /*62270*/  LDL.LU R7, [R1+0x4ec] ;  /* 0x0004ec0001077983 */ /* 0x000ea80000300800 */
[----:B0-----:R-:W2:Y:S01]  /*62280*/  LDL.LU R8, [R1+0x4b0] ;  /* 0x0004b00001087983 */ /* 0x001ea20000300800 */
[----:B------:R-:W-:-:S02]  /*62290*/  IMAD.MOV.U32 R9, RZ, RZ, R28 ;  /* 0x000000ffff097224 */ /* 0x000fc400078e001c */
[----:B------:R-:W2:Y:S02]  /*622a0*/  LDL.LU R28, [R1+0x3ff4] ;  /* 0x003ff400011c7983 */ /* 0x000ea40000300800 */
[----:B-1----:R-:W-:Y:S02]  /*622b0*/  IMAD.MOV.U32 R10, RZ, RZ, R29 ;  /* 0x000000ffff0a7224 */ /* 0x002fe400078e001d */
[----:B------:R-:W2:Y:S01]  /*622c0*/  LDL.LU R29, [R1+0x3ff0] ;  /* 0x003ff000011d7983 */ /* 0x000ea20000300800 */
[C---:B---3--:R-:W-:Y:S11]  /*622d0*/  HMMA.16816.F32 R24, R20.reuse, R18, R24 ;  /* 0x000000121418723c */ /* 0x048ff60000001818 */
[----:B------:R-:W-:Y:S11]  /*622e0*/  @!UPT UIADD3 URZ, URZ, URZ, URZ ;  /* 0x0000003f3f3ff290 */ /* 0x000ff6000fffe03f */
[----:B------:R-:W-:Y:S01]  /*622f0*/  @!UPT UIADD3 URZ, URZ, URZ, URZ ;  /* 0x0000003f3f3ff290 */ /* 0x000fe2000fffe03f */
[----:B------:R0:W-:Y:S01]  /*62300*/  STL.64 [R1+0x8a0], R24 ;  /* 0x0008a01801007387 */ /* 0x0001e20000100a00 */
[----:B------:R2:W-:Y:S02]  /*62310*/  STL.64 [R1+0x8a8], R26 ;  /* 0x0008a81a01007387 */ /* 0x0005e40000100a00 */
[----:B0-----:R-:W-:Y:S02]  /*62320*/  IMAD.MOV.U32 R24, RZ, RZ, R18 ;  /* 0x000000ffff187224 */ /* 0x001fe400078e0012 */
[----:B------:R-:W3:Y:S01]  /*62330*/  LDL.LU.64 R18, [R1+0x3fe8] ;  /* 0x003fe80001127983 */ /* 0x000ee20000300a00 */
[----:B------:R-:W-:Y:S02]  /*62340*/  IMAD.MOV.U32 R11, RZ, RZ, R0 ;  /* 0x000000ffff0b7224 */ /* 0x000fe400078e0000 */
[----:B--2---:R-:W-:Y:S01]  /*62350*/  IMAD.MOV.U32 R27, RZ, RZ, R28 ;  /* 0x000000ffff1b7224 */ /* 0x004fe200078e001c */
[----:B---3--:R-:W-:Y:S01]  /*62360*/  HMMA.16816.F32 R4, R20, R18, R4 ;  /* 0x000000121404723c */ /* 0x008fe20000001804 */
[----:B------:R-:W-:-:S02]  /*62370*/  IMAD.MOV.U32 R26, RZ, RZ, R18 ;  /* 0x000000ffff1a7224 */ /* 0x000fc400078e0012 */
[----:B------:R-:W-:Y:S02]  /*62380*/  IMAD.MOV.U32 R25, RZ, RZ, R19 ;  /* 0x000000ffff197224 */ /* 0x000fe400078e0013 */
[----:B------:R-:W2:Y:S01]  /*62390*/  LDL.LU.64 R18, [R1+0x3fe0] ;  /* 0x003fe00001127983 */ /* 0x000ea20000300a00 */
[----:B------:R-:W2:Y:S11]  /*623a0*/  LDL.LU.64 R16, [R1+0x3fd8] ;  /* 0x003fd80001107983 */ /* 0x000eb60000300a00 */
[----:B------:R-:W-:Y:S06]  /*623b0*/  @!UPT UIADD3 URZ, URZ, URZ, URZ ;  /* 0x0000003f3f3ff290 */ /* 0x000fec000fffe03f */
[----:B------:R0:W-:Y:S01]  /*623c0*/  STL.64 [R1+0x880], R4 ;  /* 0x0008800401007387 */ /* 0x0001e20000100a00 */
[----:B------:R1:W-:Y:S02]  /*623d0*/  STL [R1+0x888], R6 ;  /* 0x0008880601007387 */ /* 0x0003e40000100800 */
[----:B------:R-:W-:Y:S01]  /*623e0*/  IMAD.MOV.U32 R0, RZ, RZ, R7 ;  /* 0x000000ffff007224 */ /* 0x000fe200078e0007 */
[----:B0-----:R-:W3:Y:S01]  /*623f0*/  LDL.LU R4, [R1+0x4a0] ;  /* 0x0004a00001047983 */ /* 0x001ee20000300800 */
[----:B------:R-:W3:Y:S02]  /*62400*/  LDL.LU R5, [R1+0x4a4] ;  /* 0x0004a40001057983 */ /* 0x000ee40000300800 */
[----:B-1----:R-:W3:Y:S02]  /*62410*/  LDL.LU R6, [R1+0x4a8] ;  /* 0x0004a80001067983 */ /* 0x002ee40000300800 */
[----:B------:R-:W3:Y:S01]  /*62420*/  LDL.LU R7, [R1+0x4ac] ;  /* 0x0004ac0001077983 */ /* 0x000ee20000300800 */
[----:B------:R0:W-:Y:S01]  /*62430*/  STL [R1+0x3f78], R26 ;  /* 0x003f781a01007387 */ /* 0x0001e20000100800 */
[----:B------:R2:W-:Y:S02]  /*62440*/  STL.64 [R1+0x3f70], R24 ;  /* 0x003f701801007387 */ /* 0x0005e40000100a00 */
[----:B0-----:R-:W-:Y:S01]  /*62450*/  IMAD.MOV.U32 R26, RZ, RZ, R29 ;  /* 0x000000ffff1a7224 */ /* 0x001fe200078e001d */
[----:B------:R-:W-:Y:S06]  /*62460*/  STL [R1+0x3720], R0 ;  /* 0x0037200001007387 */ /* 0x000fec0000100800 */
[C---:B--2---:R-:W-:Y:S01]  /*62470*/  HMMA.16816.F32 R24, R20.reuse, R26, R16 ;  /* 0x0000001a1418723c */ /* 0x044fe20000001810 */
[----:B------:R-:W4:Y:S11]  /*62480*/  LDL.LU.64 R18, [R1+0x3fd0] ;  /* 0x003fd00001127983 */ /* 0x000f360000300a00 */
[----:B------:R-:W-:Y:S11]  /*62490*/  @!UPT UIADD3 URZ, URZ, URZ, URZ ;  /* 0x0000003f3f3ff290 */ /* 0x000ff6000fffe03f */
[----:B------:R-:W-:Y:S01]  /*624a0*/  STL.64 [R1+0x870], R24 ;  /* 0x0008701801007387 */ /* 0x000fe20000100a00 */
[----:B------:R0:W-:Y:S03]  /*624b0*/  STL.64 [R1+0x878], R26 ;  /* 0x0008781a01007387 */ /* 0x0001e60000100a00 */
[----:B0-----:R-:W2:Y:S04]  /*624c0*/  LDL.64 R26, [R1+0x1d8] ;  /* 0x0001d800011a7983 */ /* 0x001ea80000100a00 */
[----:B--2---:R0:W-:Y:S04]  /*624d0*/  STL.64 [R1+0x3f88], R26 ;  /* 0x003f881a01007387 */ /* 0x0041e80000100a00 */
[----:B0-----:R-:W2:Y:S01]  /*624e0*/  LDL.64 R26, [R1+0x1e8] ;  /* 0x0001e800011a7983 */ /* 0x001ea20000100a00 */
[C---:B----4-:R-:W-:Y:S11]  /*624f0*/  HMMA.16816.F32 R12, R20.reuse, R18, R12 ;  /* 0x00000012140c723c */ /* 0x050ff6000000180c */
[----:B------:R-:W-:Y:S11]  /*62500*/  @!UPT UIADD3 URZ, URZ, URZ, URZ ;  /* 0x0000003f3f3ff290 */ /* 0x000ff6000fffe03f */
[----:B------:R-:W-:Y:S02]  /*62510*/  @!UPT UIADD3 URZ, URZ, URZ, URZ ;  /* 0x0000003f3f3ff290 */ /* 0x000fe4000fffe03f */
[----:B------:R-:W-:Y:S02]  /*62520*/  IMAD.MOV.U32 R29, RZ, RZ, R14 ;  /* 0x000000ffff1d7224 */ /* 0x000fe400078e000e */
[----:B------:R-:W-:Y:S01]  /*62530*/  IMAD.MOV.U32 R28, RZ, RZ, R15 ;  /* 0x000000ffff1c7224 */ /* 0x000fe200078e000f */
[----:B--2---:R0:W-:Y:S04]  /*62540*/  STL.64 [R1+0x3fa0], R26 ;  /* 0x003fa01a01007387 */ /* 0x0041e80000100a00 */
[----:B0-----:R-:W2:Y:S01]  /*62550*/  LDL.64 R26, [R1+0x38] ;  /* 0x00003800011a7983 */ /* 0x001ea20000100a00 */
[----:B------:R-:W-:Y:S02]  /*62560*/  STL.64 [R1+0x860], R12 ;  /* 0x0008600c01007387 */ /* 0x000fe40000100a00 */
[----:B------:R-:W4:Y:S02]  /*62570*/  LDL.LU.64 R14, [R1+0x3fc8] ;  /* 0x003fc800010e7983 */ /* 0x000f240000300a00 */
[----:B------:R0:W-:Y:S01]  /*62580*/  STL.64 [R1+0x3fa8], R18 ;  /* 0x003fa81201007387 */ /* 0x0001e20000100a00 */
[----:B------:R-:W2:Y:S01]  /*62590*/  LDL.LU R16, [R1+0x830] ;  /* 0x0008300001107983 */ /* 0x000ea20000300800 */
[----:B------:R-:W2:Y:S03]  /*625a0*/  LDL.LU R17, [R1+0x834] ;  /* 0x0008340001117983 */ /* 0x000ea60000300800 */
[----:B0-----:R-:W2:Y:S01]  /*625b0*/  LDL.LU R18, [R1+0x838] ;  /* 0x0008380001127983 */ /* 0x001ea20000300800 */
[----:B------:R-:W2:Y:S02]  /*625c0*/  LDL.LU R19, [R1+0x83c] ;  /* 0x00083c0001137983 */ /* 0x000ea40000300800 */
[----:B------:R-:W-:Y:S02]  /*625d0*/  STL [R1+0x3728], R28 ;  /* 0x0037281c01007387 */ /* 0x000fe40000100800 */
[----:B------:R-:W-:Y:S01]  /*625e0*/  STL [R1+0x3724], R29 ;  /* 0x0037241d01007387 */ /* 0x000fe20000100800 */
[----:B----4-:R-:W-:Y:S11]  /*625f0*/  HMMA.16816.F32 R8, R20, R14, R8 ;  /* 0x0000000e1408723c */ /* 0x010ff60000001808 */
[----:B------:R-:W-:Y:S11]  /*62600*/  @!UPT UIADD3 URZ, URZ, URZ, URZ ;  /* 0x0000003f3f3ff290 */ /* 0x000ff6000fffe03f */
[----:B------:R-:W-:Y:S01]  /*62610*/  @!UPT UIADD3 URZ, URZ, URZ, URZ ;  /* 0x0000003f3f3ff290 */ /* 0x000fe2000fffe03f */
[----:B------:R-:W-:Y:S01]  /*62620*/  STL.64 [R1+0x850], R8 ;  /* 0x0008500801007387 */ /* 0x000fe20000100a00 */
[----:B------:R0:W-:Y:S03]  /*62630*/  STL.64 [R1+0x858], R10 ;  /* 0x0008580a01007387 */ /* 0x0001e60000100a00 */
[----:B0-----:R-:W4:Y:S01]  /*62640*/  LDL.LU.64 R10, [R1+0x3fc0] ;  /* 0x003fc000010a7983 */ /* 0x001f220000300a00 */
[----:B------:R-:W2:Y:S02]  /*62650*/  LDL.LU R8, [R1+0x3fb8] ;  /* 0x003fb80001087983 */ /* 0x000ea40000300800 */
[----:B------:R0:W-:Y:S02]  /*62660*/  STL.64 [R1+0x3e90], R14 ;  /* 0x003e900e01007387 */ /* 0x0001e40000100a00 */
[----:B0-----:R-:W2:Y:S04]  /*62670*/  LDL.64 R14, [R1+0x1c8] ;  /* 0x0001c800010e7983 */ /* 0x001ea80000100a00 */
[----:B--2---:R4:W-:Y:S01]  /*62680*/  STL.64 [R1+0x3f80], R14 ;  /* 0x003f800e01007387 */ /* 0x0049e20000100a00 */
[----:B------:R-:W2:Y:S02]  /*62690*/  LDL.LU R12, [R1+0x810] ;  /* 0x00081000010c7983 */ /* 0x000ea40000300800 */
[----:B------:R-:W2:Y:S02]  /*626a0*/  LDL.LU R13, [R1+0x814] ;  /* 0x00081400010d7983 */ /* 0x000ea40000300800 */
[----:B----4-:R-:W-:-:S02]  /*626b0*/  IMAD.MOV.U32 R14, RZ, RZ, R10 ;  /* 0x000000ffff0e7224 */ /* 0x010fc400078e000a */
[----:B------:R-:W-:Y:S01]  /*626c0*/  IMAD.MOV.U32 R15, RZ, RZ, R11 ;  /* 0x000000ffff0f7224 */ /* 0x000fe200078e000b */
[----:B------:R-:W3:Y:S01]  /*626d0*/  LDL.LU R10, [R1+0x3fb4] ;  /* 0x003fb400010a7983 */ /* 0x000ee20000300800 */
[----:B------:R-:W3:Y:S03]  /*626e0*/  LDL.LU R11, [R1+0x3fb0] ;  /* 0x003fb000010b7983 */ /* 0x000ee60000300800 */
[----:B------:R-:W-:Y:S01]  /*626f0*/  STL.64 [R1+0x3f98], R14 ;  /* 0x003f980e01007387 */ /* 0x000fe20000100a00 */
[C---:B------:R-:W-:Y:S08]  /*62700*/  HMMA.16816.F32 R16, R20.reuse, R26, R16 ;  /* 0x0000001a1410723c */ /* 0x040ff00000001810 */
[----:B---3--:R-:W-:Y:S01]  /*62710*/  HMMA.16816.F32 R4, R20, R10, R4 ;  /* 0x0000000a1404723c */ /* 0x008fe20000001804 */
[----:B--2---:R0:W-:Y:S04]  /*62720*/  STL.64 [R1+0x3f90], R12 ;  /* 0x003f900c01007387 */ /* 0x0041e80000100a00 */
[----:B0-----:R-:W2:Y:S01]  /*62730*/  LDL.LU R12, [R1+0x820] ;  /* 0x00082000010c7983 */ /* 0x001ea20000300800 */
[----:B------:R-:W2:Y:S02]  /*62740*/  LDL.LU R13, [R1+0x824] ;  /* 0x00082400010d7983 */ /* 0x000ea40000300800 */
[----:B------:R-:W2:Y:S02]  /*62750*/  LDL.LU R14, [R1+0x828] ;  /* 0x00082800010e7983 */ /* 0x000ea40000300800 */
[----:B------:R-:W2:Y:S01]  /*62760*/  LDL.LU R15, [R1+0x82c] ;  /* 0x00082c00010f7983 */ /* 0x000ea20000300800 */
[----:B------:R-:W-:Y:S01]  /*62770*/  STL.64 [R1+0x3e88], R10 ;  /* 0x003e880a01007387 */ /* 0x000fe20000100a00 */
[----:B------:R0:W-:Y:S11]  /*62780*/  STL [R1+0x3e84], R8 ;  /* 0x003e840801007387 */ /* 0x0001f60000100800 */
[----:B------:R-:W-:Y:S01]  /*62790*/  STL.64 [R1+0x840], R4 ;  /* 0x0008400401007387 */ /* 0x000fe20000100a00 */
[----:B------:R-:W-:Y:S02]  /*627a0*/  STL.64 [R1+0x848], R6 ;  /* 0x0008480601007387 */ /* 0x000fe40000100a00 */
[----:B------:R-:W1:Y:S01]  /*627b0*/  LDSM.16.MT88.4 R4, [R2+0xa100] ;  /* 0x00a100000204783b */ /* 0x000e620000004200 */
[----:B0-----:R-:W3:Y:S03]  /*627c0*/  LDL.LU R8, [R1+0x800] ;  /* 0x0008000001087983 */ /* 0x001ee60000300800 */
[----:B------:R-:W3:Y:S02]  /*627d0*/  LDL.LU R9, [R1+0x804] ;  /* 0x0008040001097983 */ /* 0x000ee40000300800 */
[----:B------:R-:W3:Y:S02]  /*627e0*/  LDL.LU R10, [R1+0x808] ;  /* 0x00080800010a7983 */ /* 0x000ee40000300800 */
[----:B------:R-:W3:Y:S01]  /*627f0*/  LDL.LU R11, [R1+0x80c] ;  /* 0x00080c00010b7983 */ /* 0x000ee20000300800 */
[----:B------:R-:W-:Y:S04]  /*62800*/  STL [R1+0x3e50], R2 ;  /* 0x003e500201007387 */ /* 0x000fe80000100800 */
[----:B-1----:R0:W-:Y:S01]  /*62810*/  STL.64 [R1+0x3d68], R6 ;  /* 0x003d680601007387 */ /* 0x0021e20000100a00 */
[----:B------:R1:W-:Y:S03]  /*62820*/  STL.64 [R1+0x3d60], R4 ;  /* 0x003d600401007387 */ /* 0x0003e60000100a00 */
[----:B0-----:R-:W4:Y:S04]  /*62830*/  LDL R6, [R1+0x168] ;  /* 0x0001680001067983 */ /* 0x001f280000100800 */
[----:B------:R-:W4:Y:S01]  /*62840*/  LDL R7, [R1+0x16c] ;  /* 0x00016c0001077983 */ /* 0x000f220000100800 */
[----:B------:R0:W-:Y:S02]  /*62850*/  STL.64 [R1+0x8e0], R16 ;  /* 0x0008e01001007387 */ /* 0x0001e40000100a00 */
[----:B------:R0:W-:Y:S02]  /*62860*/  STL.64 [R1+0x8e8], R18 ;  /* 0x0008e81201007387 */ /* 0x0001e40000100a00 */
[----:B-1----:R-:W-:-:S02]  /*62870*/  IMAD.MOV.U32 R5, RZ, RZ, R27 ;  /* 0x000000ffff057224 */ /* 0x002fc400078e001b */
[----:B0-----:R-:W-:Y:S01]  /*62880*/  IMAD.MOV.U32 R16, RZ, RZ, R26 ;  /* 0x000000ffff107224 */ /* 0x001fe200078e001a */
[----:B------:R-:W2:Y:S01]  /*62890*/  LDL.LU.64 R18, [R1+0x3fa8] ;  /* 0x003fa80001127983 */ /* 0x000ea20000300a00 */
[----:B------:R-:W2:Y:S02]  /*628a0*/  LDL.LU.64 R26, [R1+0x3fa0] ;  /* 0x003fa000011a7983 */ /* 0x000ea40000300a00 */
[----:B------:R-:W-:Y:S01]  /*628b0*/  STL [R1+0x3e58], R5 ;  /* 0x003e580501007387 */ /* 0x000fe20000100800 */
[----:B------:R-:W-:Y:S01]  /*628c0*/  STL [R1+0x3e54], R16 ;  /* 0x003e541001007387 */ /* 0x000fe20000100800 */
        /* <DEDUP_REMOVED lines=11> */
[C---:B--2---:R-:W-:Y:S11]  /*62980*/  HMMA.16816.F32 R12, R20.reuse, R26, R12 ;  /* 0x0000001a140c723c */ /* 0x044ff6000000180c */
[----:B------:R-:W-:Y:S11]  /*62990*/  @!UPT UIADD3 URZ, URZ, URZ, URZ ;  /* 0x0000003f3f3ff290 */ /* 0x000ff6000fffe03f */
[----:B------:R-:W-:Y:S01]  /*629a0*/  @!UPT UIADD3 URZ, URZ, URZ, URZ ;  /* 0x0000003f3f3ff290 */ /* 0x000fe2000fffe03f */
[----:B------:R-:W-:Y:S01]  /*629b0*/  STL.64 [R1+0x8c0], R12 ;  /* 0x0008c00c01007387 */ /* 0x000fe20000100a00 */
[----:B------:R0:W-:Y:S03]  /*629c0*/  STL.64 [R1+0x8c8], R14 ;  /* 0x0008c80e01007387 */ /* 0x0001e60000100a00 */
[----:B0-----:R-:W3:Y:S01]  /*629d0*/  LDL.LU.64 R14, [R1+0x3f80] ;  /* 0x003f8000010e7983 */ /* 0x001ee20000300a00 */
[----:B------:R-:W-:Y:S02]  /*629e0*/  IMAD.MOV.U32 R29, RZ, RZ, R27 ;  /* 0x000000ffff1d7224 */ /* 0x000fe400078e001b */
[----:B------:R-:W-:Y:S02]  /*629f0*/  IMAD.MOV.U32 R2, RZ, RZ, R26 ;  /* 0x000000ffff027224 */ /* 0x000fe400078e001a */
[----:B------:R-:W2:Y:S01]  /*62a00*/  LDL.LU R26, [R1+0x3f78] ;  /* 0x003f7800011a7983 */ /* 0x000ea20000300800 */
[----:B------:R-:W2:Y:S02]  /*62a10*/  LDL.LU.64 R24, [R1+0x3f70] ;  /* 0x003f700001187983 */ /* 0x000ea40000300a00 */
[----:B------:R-:W-:Y:S02]  /*62a20*/  STL [R1+0x3e68], R29 ;  /* 0x003e681d01007387 */ /* 0x000fe40000100800 */
[----:B------:R-:W-:Y:S01]  /*62a30*/  STL [R1+0x3e64], R2 ;  /* 0x003e640201007387 */ /* 0x000fe20000100800 */
[----:B---3--:R-:W-:Y:S11]  /*62a40*/  HMMA.16816.F32 R8, R20, R14, R8 ;  /* 0x0000000e1408723c */ /* 0x008ff60000001808 */
[----:B------:R-:W-:Y:S11]  /*62a50*/  @!UPT UIADD3 URZ, URZ, URZ, URZ ;  /* 0x0000003f3f3ff290 */ /* 0x000ff6000fffe03f */
[----:B------:R-:W-:Y:S01]  /*62a60*/  @!UPT UIADD3 URZ, URZ, URZ, URZ ;  /* 0x0000003f3f3ff290 */ /* 0x000fe2000fffe03f */
[----:B------:R0:W-:Y:S01]  /*62a70*/  STL.64 [R1+0xc00], R8 ;  /* 0x000c000801007387 */ /* 0x0001e20000100a00 */
[----:B------:R1:W-:Y:S03]  /*62a80*/  STL.64 [R1+0xc08], R10 ;  /* 0x000c080a01007387 */ /* 0x0003e60000100a00 */
[----:B0-----:R-:W3:Y:S01]  /*62a90*/  LDL.LU R8, [R1+0x3c0] ;  /* 0x0003c00001087983 */ /* 0x001ee20000300800 */
[----:B------:R-:W3:Y:S02]  /*62aa0*/  LDL.LU R9, [R1+0x3c4] ;  /* 0x0003c40001097983 */ /* 0x000ee40000300800 */
[----:B-1----:R-:W2:Y:S02]  /*62ab0*/  LDL.LU R10, [R1+0x3c8] ;  /* 0x0003c800010a7983 */ /* 0x002ea40000300800 */
[----:B------:R-:W2:Y:S02]  /*62ac0*/  LDL.LU R11, [R1+0x3cc] ;  /* 0x0003cc00010b7983 */ /* 0x000ea40000300800 */
[----:B------:R-:W-:-:S02]  /*62ad0*/  IMAD.MOV.U32 R5, RZ, RZ, R14 ;  /* 0x000000ffff057224 */ /* 0x000fc400078e000e */
[----:B------:R-:W-:Y:S01]  /*62ae0*/  IMAD.MOV.U32 R16, RZ, RZ, R15 ;  /* 0x000000ffff107224 */ /* 0x000fe200078e000f */
[----:B--2---:R-:W-:Y:S01]  /*62af0*/  STL.64 [R1+0x3ea0], R10 ;  /* 0x003ea00a01007387 */ /* 0x004fe20000100a00 */
[----:B---3--:R-:W-:Y:S02]  /*62b00*/  STL.64 [R1+0x3e98], R8 ;  /* 0x003e980801007387 */ /* 0x008fe40000100a00 */
        /* <DEDUP_REMOVED lines=8> */
[----:B------:R-:W3:Y:S02]  /*62b90*/  LDL.LU R14, [R1+0x3e8] ;  /* 0x0003e800010e7983 */ /* 0x000ee40000300800 */
[----:B------:R-:W3:Y:S02]  /*62ba0*/  LDL.LU R15, [R1+0x3ec] ;  /* 0x0003ec00010f7983 */ /* 0x000ee40000300800 */
[----:B---3--:R0:W-:Y:S01]  /*62bb0*/  STL.64 [R1+0x3ec0], R14 ;  /* 0x003ec00e01007387 */ /* 0x0081e20000100a00 */
[----:B--2---:R-:W-:Y:S02]  /*62bc0*/  STL.64 [R1+0x3eb8], R12 ;  /* 0x003eb80c01007387 */ /* 0x004fe40000100a00 */
[----:B0-----:R-:W-:-:S02]  /*62bd0*/  IMAD.MOV.U32 R14, RZ, RZ, R26 ;  /* 0x000000ffff0e7224 */ /* 0x001fc400078e001a */
[----:B------:R-:W-:-:S05]  /*62be0*/  IMAD.MOV.U32 R15, RZ, RZ, R25 ;  /* 0x000000ffff0f7224 */ /* 0x000fca00078e0019 */
[----:B------:R0:W-:Y:S02]  /*62bf0*/  STL.64 [R1+0x3ed0], R14 ;  /* 0x003ed00e01007387 */ /* 0x0001e40000100a00 */
[----:B0-----:R-:W-:Y:S02]  /*62c00*/  IMAD.MOV.U32 R14, RZ, RZ, R24 ;  /* 0x000000ffff0e7224 */ /* 0x001fe400078e0018 */
[----:B------:R-:W-:-:S05]  /*62c10*/  IMAD.MOV.U32 R15, RZ, RZ, R3 ;  /* 0x000000ffff0f7224 */ /* 0x000fca00078e0003 */
[----:B------:R-:W-:Y:S01]  /*62c20*/  STL.64 [R1+0x3ef8], R14 ;  /* 0x003ef80e01007387 */ /* 0x000fe20000100a00 */
        /* <DEDUP_REMOVED lines=10> */
[----:B---3--:R0:W-:Y:S01]  /*62cd0*/  STL.64 [R1+0x3f18], R26 ;  /* 0x003f181a01007387 */ /* 0x0081e20000100a00 */
[----:B--2---:R-:W-:Y:S03]  /*62ce0*/  STL.64 [R1+0x3f10], R24 ;  /* 0x003f101801007387 */ /* 0x004fe60000100a00 */
[----:B0-----:R-:W2:Y:S04]  /*62cf0*/  LDL.64 R26, [R1+0x188] ;  /* 0x00018800011a7983 */ /* 0x001ea80000100a00 */
[----:B--2---:R0:W-:Y:S04]  /*62d00*/  STL.64 [R1+0x3f28], R26 ;  /* 0x003f281a01007387 */ /* 0x0041e80000100a00 */
[----:B0-----:R-:W2:Y:S04]  /*62d10*/  LDL.64 R26, [R1+0x198] ;  /* 0x00019800011a7983 */ /* 0x001ea80000100a00 */
[----:B--2---:R0:W-:Y:S04]  /*62d20*/  STL.64 [R1+0x3f40], R26 ;  /* 0x003f401a01007387 */ /* 0x0041e80000100a00 */
[----:B0-----:R-:W2:Y:S04]  /*62d30*/  LDL.64 R26, [R1+0x1a8] ;  /* 0x0001a800011a7983 */ /* 0x001ea80000100a00 */
[----:B--2---:R0:W-:Y:S01]  /*62d40*/  STL.64 [R1+0x3f58], R26 ;  /* 0x003f581a01007387 */ /* 0x0041e20000100a00 */
[----:B------:R-:W2:Y:S03]  /*62d50*/  LDL.64 R14, [R1+0x178] ;  /* 0x00017800010e7983 */ /* 0x000ea60000100a00 */
[----:B0-----:R-:W3:Y:S04]  /*62d60*/  LDL.64 R26, [R1+0x1b8] ;  /* 0x0001b800011a7983 */ /* 0x001ee80000100a00 */
        /* <DEDUP_REMOVED lines=19> */
[----:B0-----:R-:W3:Y:S01]  /*62ea0*/  LDL.LU R12, [R1+0x7f0] ;  /* 0x0007f000010c7983 */ /* 0x001ee20000300800 */
        /* <DEDUP_REMOVED lines=8> */
[----:B------:R-:W2:Y:S01]  /*62f30*/  LDL.LU R11, [R1+0x3fc] ;  /* 0x0003fc00010b7983 */ /* 0x000ea20000300800 */
[----:B---3--:R-:W-:Y:S02]  /*62f40*/  HMMA.16816.F32 R12, R20, R26, R12 ;  /* 0x0000001a140c723c */ /* 0x008fe4000000180c */
        /* <DEDUP_REMOVED lines=8> */
[----:B------:R-:W3:Y:S02]  /*62fd0*/  LDL R3, [R1+0x1de0] ;  /* 0x001de00001037983 */ /* 0x000ee40000100800 */
[----:B------:R-:W-:-:S02]  /*62fe0*/  IMAD.MOV.U32 R17, RZ, RZ, R26 ;  /* 0x000000ffff117224 */ /* 0x000fc400078e001a */
[----:B------:R-:W-:Y:S01]  /*62ff0*/  IMAD.MOV.U32 R28, RZ, RZ, R27 ;  /* 0x000000ffff1c7224 */ /* 0x000fe200078e001b */
[----:B---3--:R-:W-:Y:S03]  /*63000*/  STL [R1+0x3e74], R3 ;  /* 0x003e740301007387 */ /* 0x008fe60000100800 */
[----:B------:R-:W-:Y:S02]  /*63010*/  STL.64 [R1+0xbf0], R12 ;  /* 0x000bf00c01007387 */ /* 0x000fe40000100a00 */
[----:B------:R0:W-:Y:S02]  /*63020*/  STL.64 [R1+0xbf8], R14 ;  /* 0x000bf80e01007387 */ /* 0x0001e40000100a00 */
        /* <DEDUP_REMOVED lines=40> */
[----:B------:R-:W-:Y:S02]  /*632b0*/  IMAD.MOV.U32 R29, RZ, RZ, R14 ;  /* 0x000000ffff1d7224 */ /* 0x000fe400078e000e */
        /* <DEDUP_REMOVED lines=8> */
[----:B0-----:R-:W3:Y:S01]  /*63340*/  LDL.LU R20, [R1+0x3b0] ;  /* 0x0003b00001147983 */ /* 0x001ee20000300800 */
[----:B------:R-:W3:Y:S02]  /*63350*/  LDL.LU R21, [R1+0x3b4] ;  /* 0x0003b40001157983 */ /* 0x000ee40000300800 */
[----:B-1----:R-:W3:Y:S02]  /*63360*/  LDL.LU R22, [R1+0x3b8] ;  /* 0x0003b80001167983 */ /* 0x002ee40000300800 */
[----:B------:R-:W3:Y:S01]  /*63370*/  LDL.LU R23, [R1+0x3bc] ;  /* 0x0003bc0001177983 */ /* 0x000ee20000300800 */
[----:B------:R-:W-:Y:S01]  /*63380*/  STL.64 [R1+0x3d78], R6 ;  /* 0x003d780601007387 */ /* 0x000fe20000100a00 */
        /* <DEDUP_REMOVED lines=22> */
[----:B------:R-:W-:Y:S02]  /*634f0*/  IMAD.MOV.U32 R0, RZ, RZ, R11 ;  /* 0x000000ffff007224 */ /* 0x000fe400078e000b */
[----:B------:R-:W4:Y:S01]  /*63500*/  LDL.LU.64 R10, [R1+0x3ea0] ;  /* 0x003ea000010a7983 */ /* 0x000f220000300a00 */
[----:B------:R-:W4:Y:S01]  /*63510*/  LDL.LU.64 R8, [R1+0x3e98] ;  /* 0x003e980001087983 */ /* 0x000f220000300a00 */
[C---:B--2---:R-:W-:Y:S11]  /*63520*/  HMMA.16816.F32 R12, R24.reuse, R18, R12 ;  /* 0x00000012180c723c */ /* 0x044ff6000000180c */
[----:B------:R-:W-:Y:S11]  /*63530*/  @!UPT UIADD3 URZ, URZ, URZ, URZ ;  /* 0x0000003f3f3ff290 */ /* 0x000ff6000fffe03f */
[----:B------:R-:W-:Y:S01]  /*63540*/  @!UPT UIADD3 URZ, URZ, URZ, URZ ;  /* 0x0000003f3f3ff290 */ /* 0x000fe2000fffe03f */
[----:B------:R-:W-:Y:S01]  /*63550*/  STL.64 [R1+0x4c0], R12 ;  /* 0x0004c00c01007387 */ /* 0x000fe20000100a00 */
[----:B------:R0:W-:Y:S03]  /*63560*/  STL.64 [R1+0x4c8], R14 ;  /* 0x0004c80e01007387 */ /* 0x0001e60000100a00 */
[----:B0-----:R-:W4:Y:S01]  /*63570*/  LDL.LU.64 R14, [R1+0x3e90] ;  /* 0x003e9000010e7983 */ /* 0x001f220000300a00 */
[----:B------:R-:W-:Y:S01]  /*63580*/  STL.64 [R1+0x3d30], R18 ;  /* 0x003d301201007387 */ /* 0x000fe20000100a00 */
[C---:B----4-:R-:W-:Y:S11]  /*63590*/  HMMA.16816.F32 R8, R24.reuse, R14, R8 ;  /* 0x0000000e1808723c */ /* 0x050ff60000001808 */
[----:B------:R-:W-:Y:S11]  /*635a0*/  @!UPT UIADD3 URZ, URZ, URZ, URZ ;  /* 0x0000003f3f3ff290 */ /* 0x000ff6000fffe03f */
[----:B------:R-:W-:Y:S01]  /*635b0*/  @!UPT UIADD3 URZ, URZ, URZ, URZ ;  /* 0x0000003f3f3ff290 */ /* 0x000fe2000fffe03f */
[----:B------:R-:W-:Y:S01]  /*635c0*/  STL.64 [R1+0x4b0], R8 ;  /* 0x0004b00801007387 */ /* 0x000fe20000100a00 */
[----:B------:R0:W-:Y:S03]  /*635d0*/  STL.64 [R1+0x4b8], R10 ;  /* 0x0004b80a01007387 */ /* 0x0001e60000100a00 */
[----:B0-----:R-:W3:Y:S01]  /*635e0*/  LDL.LU.64 R10, [R1+0x3e88] ;  /* 0x003e8800010a7983 */ /* 0x001ee20000300a00 */
[----:B------:R-:W2:Y:S02]  /*635f0*/  LDL.LU R8, [R1+0x3e84] ;  /* 0x003e840001087983 */ /* 0x000ea40000300800 */
[----:B------:R3:W-:Y:S02]  /*63600*/  STL.64 [R1+0x3d28], R14 ;  /* 0x003d280e01007387 */ /* 0x0007e40000100a00 */
[----:B---3--:R-:W-:Y:S01]  /*63610*/  HMMA.16816.F32 R12, R24, R10, R20 ;  /* 0x0000000a180c723c */ /* 0x008fe20000001814 */
[----:B------:R0:W-:Y:S01]  /*63620*/  STL.64 [R1+0x3d50], R10 ;  /* 0x003d500a01007387 */ /* 0x0001e20000100a00 */
[----:B--2---:R-:W-:Y:S11]  /*63630*/  STL [R1+0x3d48], R8 ;  /* 0x003d480801007387 */ /* 0x004ff60000100800 */
[----:B------:R-:W-:Y:S10]  /*63640*/  @!UPT UIADD3 URZ, URZ, URZ, URZ ;  /* 0x0000003f3f3ff290 */ /* 0x000ff4000fffe03f */
[----:B------:R1:W-:Y:S01]  /*63650*/  STL.64 [R1+0x400], R12 ;  /* 0x0004000c01007387 */ /* 0x0003e20000100a00 */
[----:B------:R2:W-:Y:S02]  /*63660*/  STL.64 [R1+0x408], R14 ;  /* 0x0004080e01007387 */ /* 0x0005e40000100a00 */
[----:B0-----:R-:W3:Y:S02]  /*63670*/  LDL.64 R10, [R1+0x28] ;  /* 0x00002800010a7983 */ /* 0x001ee40000100a00 */
[----:B---3--:R0:W-:Y:S01]  /*63680*/  STL.64 [R1+0x3d70], R10 ;  /* 0x003d700a01007387 */ /* 0x0081e20000100a00 */
[----:B-1----:R-:W3:Y:S02]  /*63690*/  LDL.LU R12, [R1+0x350] ;  /* 0x00035000010c7983 */ /* 0x002ee40000300800 */
[----:B------:R-:W3:Y:S02]  /*636a0*/  LDL.LU R13, [R1+0x354] ;  /* 0x00035400010d7983 */ /* 0x000ee40000300800 */
[----:B--2---:R-:W2:Y:S01]  /*636b0*/  LDL.LU R14, [R1+0x358] ;  /* 0x00035800010e7983 */ /* 0x004ea20000300800 */
[----:B------:R-:W2:Y:S01]  /*636c0*/  LDL.LU R15, [R1+0x35c] ;  /* 0x00035c00010f7983 */ /* 0x000ea20000300800 */
[----:B------:R-:W4:Y:S02]  /*636d0*/  LDL.LU R8, [R1+0x3a0] ;  /* 0x0003a00001087983 */ /* 0x000f240000300800 */
[----:B------:R-:W4:Y:S01]  /*636e0*/  LDL.LU R9, [R1+0x3a4] ;  /* 0x0003a40001097983 */ /* 0x000f220000300800 */
[----:B0-----:R-:W2:Y:S01]  /*636f0*/  LDL.LU R10, [R1+0x3a8] ;  /* 0x0003a800010a7983 */ /* 0x001ea20000300800 */
[----:B------:R-:W2:Y:S02]  /*63700*/  LDL.LU R11, [R1+0x3ac] ;  /* 0x0003ac00010b7983 */ /* 0x000ea40000300800 */
[----:B------:R-:W-:-:S02]  /*63710*/  IMAD.MOV.U32 R6, RZ, RZ, R29 ;  /* 0x000000ffff067224 */ /* 0x000fc400078e001d */
[----:B------:R-:W-:Y:S01]  /*63720*/  IMAD.MOV.U32 R7, RZ, RZ, R28 ;  /* 0x000000ffff077224 */ /* 0x000fe200078e001c */
[----:B--2---:R-:W-:Y:S01]  /*63730*/  STL.64 [R1+0x3d88], R10 ;  /* 0x003d880a01007387 */ /* 0x004fe20000100a00 */
[----:B----4-:R-:W-:Y:S02]  /*63740*/  STL.64 [R1+0x3d80], R8 ;  /* 0x003d800801007387 */ /* 0x010fe40000100a00 */
[----:B------:R-:W2:Y:S02]  /*63750*/  LDL.LU R29, [R1+0x3e80] ;  /* 0x003e8000011d7983 */ /* 0x000ea40000300800 */
[----:B------:R-:W4:Y:S01]  /*63760*/  LDL.LU R28, [R1+0x3e7c] ;  /* 0x003e7c00011c7983 */ /* 0x000f220000300800 */
        /* <DEDUP_REMOVED lines=33> */
[----:B----4-:R-:W-:Y:S01]  /*63980*/  IMAD.MOV.U32 R7, RZ, RZ, R28 ;  /* 0x000000ffff077224 */ /* 0x010fe200078e001c */
[----:B------:R-:W4:Y:S01]  /*63990*/  LDL.LU R17, [R1+0x3e60] ;  /* 0x003e600001117983 */ /* 0x000f220000300800 */
        /* <DEDUP_REMOVED lines=21> */
[----:B------:R-:W3:Y:S04]  /*63af0*/  LDL.LU R2, [R1+0x3e50] ;  /* 0x003e500001027983 */ /* 0x000ee80000300800 */
[----:B------:R0:W-:Y:S02]  /*63b00*/  STL.64 [R1+0x3e20], R6 ;  /* 0x003e200601007387 */ /* 0x0001e40000100a00 */
[----:B0-----:R-:W-:Y:S02]  /*63b10*/  IMAD.MOV.U32 R6, RZ, RZ, R28 ;  /* 0x000000ffff067224 */ /* 0x001fe400078e001c */
[----:B----4-:R-:W-:-:S05]  /*63b20*/  IMAD.MOV.U32 R7, RZ, RZ, R17 ;  /* 0x000000ffff077224 */ /* 0x010fca00078e0011 */
[----:B------:R-:W-:Y:S04]  /*63b30*/  STL.64 [R1+0x3e38], R6 ;  /* 0x003e380601007387 */ /* 0x000fe80000100a00 */
[----:B--2---:R-:W-:Y:S01]  /*63b40*/  STL.64 [R1+0x3e00], R10 ;  /* 0x003e000a01007387 */ /* 0x004fe20000100a00 */
[----:B------:R0:W-:Y:S03]  /*63b50*/  STL.64 [R1+0x3df8], R8 ;  /* 0x003df80801007387 */ /* 0x0001e60000100a00 */
[----:B---3--:R-:W1:Y:S04]  /*63b60*/  LDSM.16.MT88.4 R20, [R2+0xa180] ;  /* 0x00a180000214783b */ /* 0x008e680000004200 */
        /* <DEDUP_REMOVED lines=20> */
[----:B0-----:R-:W2:Y:S01]  /*63cb0*/  LDL.LU R8, [R1+0x720] ;  /* 0x0007200001087983 */ /* 0x001ea20000300800 */
[----:B------:R-:W2:Y:S02]  /*63cc0*/  LDL.LU R9, [R1+0x724] ;  /* 0x0007240001097983 */ /* 0x000ea40000300800 */
[----:B------:R-:W2:Y:S02]  /*63cd0*/  LDL.LU R10, [R1+0x728] ;  /* 0x00072800010a7983 */ /* 0x000ea40000300800 */
[----:B------:R-:W2:Y:S02]  /*63ce0*/  LDL.LU R11, [R1+0x72c] ;  /* 0x00072c00010b7983 */ /* 0x000ea40000300800 */
[----:B------:R-:W-:-:S02]  /*63cf0*/  IMAD.MOV.U32 R18, RZ, RZ, R4 ;  /* 0x000000ffff127224 */ /* 0x000fc400078e0004 */
[----:B------:R-:W-:Y:S01]  /*63d00*/  IMAD.MOV.U32 R19, RZ, RZ, R0 ;  /* 0x000000ffff137224 */ /* 0x000fe200078e0000 */
[----:B------:R-:W-:Y:S01]  /*63d10*/  STL.64 [R1+0x3d40], R14 ;  /* 0x003d400e01007387 */ /* 0x000fe20000100a00 */
[----:B------:R-:W-:Y:S03]  /*63d20*/  STL.64 [R1+0x3d38], R12 ;  /* 0x003d380c01007387 */ /* 0x000fe60000100a00 */
[----:B------:R0:W-:Y:S01]  /*63d30*/  STL.64 [R1+0x3d58], R18 ;  /* 0x003d581201007387 */ /* 0x0001e20000100a00 */
[----:B------:R-:W3:Y:S02]  /*63d40*/  LDL.LU R16, [R1+0x380] ;  /* 0x0003800001107983 */ /* 0x000ee40000300800 */
[----:B------:R-:W3:Y:S01]  /*63d50*/  LDL.LU R17, [R1+0x384] ;  /* 0x0003840001117983 */ /* 0x000ee20000300800 */
[----:B0-----:R-:W3:Y:S01]  /*63d60*/  LDL.LU R18, [R1+0x388] ;  /* 0x0003880001127983 */ /* 0x001ee20000300800 */
[----:B------:R-:W3:Y:S02]  /*63d70*/  LDL.LU R19, [R1+0x38c] ;  /* 0x00038c0001137983 */ /* 0x000ee40000300800 */
[----:B------:R-:W4:Y:S02]  /*63d80*/  LDL.LU R12, [R1+0x360] ;  /* 0x00036000010c7983 */ /* 0x000f240000300800 */
[----:B------:R-:W4:Y:S01]  /*63d90*/  LDL.LU R13, [R1+0x364] ;  /* 0x00036400010d7983 */ /* 0x000f220000300800 */
[----:B------:R-:W4:Y:S01]  /*63da0*/  LDL.LU R14, [R1+0x368] ;  /* 0x00036800010e7983 */ /* 0x000f220000300800 */
[----:B------:R-:W4:Y:S02]  /*63db0*/  LDL.LU R15, [R1+0x36c] ;  /* 0x00036c00010f7983 */ /* 0x000f240000300800 */
[----:B-1----:R-:W-:Y:S02]  /*63dc0*/  STL [R1+0x3c74], R22 ;  /* 0x003c741601007387 */ /* 0x002fe40000100800 */
[----:B------:R-:W-:Y:S01]  /*63dd0*/  STL [R1+0x3c70], R23 ;  /* 0x003c701701007387 */ /* 0x000fe20000100800 */
[----:B------:R0:W-:Y:S04]  /*63de0*/  STL.64 [R1+0x3cb0], R20 ;  /* 0x003cb01401007387 */ /* 0x0001e80000100a00 */
[----:B0-----:R-:W3:Y:S01]  /*63df0*/  LDL.LU R20, [R1+0x370] ;  /* 0x0003700001147983 */ /* 0x001ee20000300800 */
[----:B------:R-:W3:Y:S02]  /*63e00*/  LDL.LU R21, [R1+0x374] ;  /* 0x0003740001157983 */ /* 0x000ee40000300800 */
[----:B------:R-:W3:Y:S02]  /*63e10*/  LDL.LU R22, [R1+0x378] ;  /* 0x0003780001167983 */ /* 0x000ee40000300800 */
[----:B------:R-:W3:Y:S01]  /*63e20*/  LDL.LU R23, [R1+0x37c] ;  /* 0x00037c0001177983 */ /* 0x000ee20000300800 */
        /* <DEDUP_REMOVED lines=65> */
[----:B------:R-:W3:Y:S01]  /*64240*/  LDL.LU.64 R10, [R1+0x3d70] ;  /* 0x003d7000010a7983 */ /* 0x000ee20000300a00 */
[----:B------:R-:W3:Y:S02]  /*64250*/  LDL.LU.64 R6, [R1+0x3d68] ;  /* 0x003d680001067983 */ /* 0x000ee40000300a00 */
[----:B------:R-:W3:Y:S11]  /*64260*/  LDL.LU.64 R4, [R1+0x3d60] ;  /* 0x003d600001047983 */ /* 0x000ef60000300a00 */
[----:B------:R-:W-:Y:S07]  /*64270*/  @!UPT UIADD3 URZ, URZ, URZ, URZ ;  /* 0x0000003f3f3ff290 */ /* 0x000fee000fffe03f */
[----:B------:R-:W-:Y:S01]  /*64280*/  STL.64 [R1+0x3f0], R24 ;  /* 0x0003f01801007387 */ /* 0x000fe20000100a00 */
[----:B------:R0:W-:Y:S03]  /*64290*/  STL.64 [R1+0x3f8], R26 ;  /* 0x0003f81a01007387 */ /* 0x0001e60000100a00 */
[----:B0-----:R-:W2:Y:S01]  /*642a0*/  LDL.64 R26, [R1+0x18] ;  /* 0x00001800011a7983 */ /* 0x001ea20000100a00 */
[C---:B---3--:R-:W-:Y:S11]  /*642b0*/  HMMA.16816.F32 R16, R4.reuse, R10, R16 ;  /* 0x0000000a0410723c */ /* 0x048ff60000001810 */
[----:B------:R-:W-:Y:S11]  /*642c0*/  @!UPT UIADD3 URZ, URZ, URZ, URZ ;  /* 0x0000003f3f3ff290 */ /* 0x000ff6000fffe03f */
[----:B------:R-:W-:Y:S01]  /*642d0*/  @!UPT UIADD3 URZ, URZ, URZ, URZ ;  /* 0x0000003f3f3ff290 */ /* 0x000fe2000fffe03f */
[----:B------:R-:W-:Y:S01]  /*642e0*/  STL.64 [R1+0x3e0], R16 ;  /* 0x0003e01001007387 */ /* 0x000fe20000100a00 */
[----:B------:R0:W-:Y:S03]  /*642f0*/  STL.64 [R1+0x3e8], R18 ;  /* 0x0003e81201007387 */ /* 0x0001e60000100a00 */
[----:B0-----:R-:W4:Y:S01]  /*64300*/  LDL.LU.64 R18, [R1+0x3d58] ;  /* 0x003d580001127983 */ /* 0x001f220000300a00 */
[C---:B--2---:R-:W-:Y:S01]  /*64310*/  HMMA.16816.F32 R20, R4.reuse, R26, R20 ;  /* 0x0000001a0414723c */ /* 0x044fe20000001814 */
[----:B------:R-:W-:Y:S02]  /*64320*/  IMAD.MOV.U32 R2, RZ, RZ, R10 ;  /* 0x000000ffff027224 */ /* 0x000fe400078e000a */
[----:B------:R-:W-:Y:S02]  /*64330*/  IMAD.MOV.U32 R0, RZ, RZ, R11 ;  /* 0x000000ffff007224 */ /* 0x000fe400078e000b */
[----:B------:R-:W2:Y:S01]  /*64340*/  LDL.LU.64 R10, [R1+0x3d50] ;  /* 0x003d5000010a7983 */ /* 0x000ea20000300a00 */
[----:B------:R-:W3:Y:S02]  /*64350*/  LDL.LU R8, [R1+0x3d48] ;  /* 0x003d480001087983 */ /* 0x000ee40000300800 */
[----:B------:R-:W-:Y:S11]  /*64360*/  IMAD.MOV.U32 R9, RZ, RZ, R27 ;  /* 0x000000ffff097224 */ /* 0x000ff600078e001b */
[----:B------:R-:W-:Y:S04]  /*64370*/  @!UPT UIADD3 URZ, URZ, URZ, URZ ;  /* 0x0000003f3f3ff290 */ /* 0x000fe8000fffe03f */
[----:B------:R0:W-:Y:S01]  /*64380*/  STL.64 [R1+0x3d0], R20 ;  /* 0x0003d01401007387 */ /* 0x0001e20000100a00 */
[----:B------:R-:W-:Y:S02]  /*64390*/  STL.64 [R1+0x3d8], R22 ;  /* 0x0003d81601007387 */ /* 0x000fe40000100a00 */
[----:B------:R-:W2:Y:S02]  /*643a0*/  LDL.LU R24, [R1+0x330] ;  /* 0x0003300001187983 */ /* 0x000ea40000300800 */
[----:B------:R-:W2:Y:S02]  /*643b0*/  LDL.LU R25, [R1+0x334] ;  /* 0x0003340001197983 */ /* 0x000ea40000300800 */
[----:B0-----:R-:W-:Y:S02]  /*643c0*/  IMAD.MOV.U32 R20, RZ, RZ, R26 ;  /* 0x000000ffff147224 */ /* 0x001fe400078e001a */
[----:B------:R-:W2:Y:S01]  /*643d0*/  LDL.LU R26, [R1+0x338] ;  /* 0x00033800011a7983 */ /* 0x000ea20000300800 */
[----:B------:R-:W2:Y:S02]  /*643e0*/  LDL.LU R27, [R1+0x33c] ;  /* 0x00033c00011b7983 */ /* 0x000ea40000300800 */
[----:B------:R0:W-:Y:S02]  /*643f0*/  STL [R1+0x3cd8], R20 ;  /* 0x003cd81401007387 */ /* 0x0001e40000100800 */
        /* <DEDUP_REMOVED lines=9> */
[----:B------:R0:W-:Y:S03]  /*64490*/  STL.64 [R1+0x3c8], R18 ;  /* 0x0003c81201007387 */ /* 0x0001e60000100a00 */
[----:B0-----:R-:W4:Y:S02]  /*644a0*/  LDL.LU.64 R18, [R1+0x3d30] ;  /* 0x003d300001127983 */ /* 0x001f240000300a00 */
[C---:B----4-:R-:W-:Y:S11]  /*644b0*/  HMMA.16816.F32 R12, R4.reuse, R18, R12 ;  /* 0x00000012040c723c */ /* 0x050ff6000000180c */
[----:B------:R-:W-:Y:S11]  /*644c0*/  @!UPT UIADD3 URZ, URZ, URZ, URZ ;  /* 0x0000003f3f3ff290 */ /* 0x000ff6000fffe03f */
[----:B------:R-:W-:Y:S01]  /*644d0*/  @!UPT UIADD3 URZ, URZ, URZ, URZ ;  /* 0x0000003f3f3ff290 */ /* 0x000fe2000fffe03f */
[----:B------:R-:W-:Y:S01]  /*644e0*/  STL.64 [R1+0x3b0], R12 ;  /* 0x0003b00c01007387 */ /* 0x000fe20000100a00 */
[----:B------:R0:W-:Y:S03]  /*644f0*/  STL.64 [R1+0x3b8], R14 ;  /* 0x0003b80e01007387 */ /* 0x0001e60000100a00 */
[----:B0-----:R-:W2:Y:S01]  /*64500*/  LDL.LU.64 R14, [R1+0x3d28] ;  /* 0x003d2800010e7983 */ /* 0x001ea20000300a00 */
[----:B------:R0:W-:Y:S03]  /*64510*/  STL.64 [R1+0x3cf8], R18 ;  /* 0x003cf81201007387 */ /* 0x0001e60000100a00 */
[----:B0-----:R-:W4:Y:S01]  /*64520*/  LDL.64 R18, [R1+0x1d8] ;  /* 0x0001d80001127983 */ /* 0x001f220000100a00 */
[C---:B--2---:R-:W-:Y:S03]  /*64530*/  HMMA.16816.F32 R20, R4.reuse, R14, R20 ;  /* 0x0000000e0414723c */ /* 0x044fe60000001814 */
[----:B----4-:R0:W-:Y:S11]  /*64540*/  STL.64 [R1+0x3d08], R18 ;  /* 0x003d081201007387 */ /* 0x0101f60000100a00 */
[----:B------:R-:W-:Y:S09]  /*64550*/  @!UPT UIADD3 URZ, URZ, URZ, URZ ;  /* 0x0000003f3f3ff290 */ /* 0x000ff2000fffe03f */
[----:B------:R-:W-:Y:S01]  /*64560*/  STL.64 [R1+0x3a0], R20 ;  /* 0x0003a01401007387 */ /* 0x000fe20000100a00 */
[----:B------:R1:W-:Y:S02]  /*64570*/  STL.64 [R1+0x3a8], R22 ;  /* 0x0003a81601007387 */ /* 0x0003e40000100a00 */
[----:B0-----:R-:W2:Y:S02]  /*64580*/  LDL.64 R18, [R1+0x1e8] ;  /* 0x0001e80001127983 */ /* 0x001ea40000100a00 */
[----:B--2---:R0:W-:Y:S01]  /*64590*/  STL.64 [R1+0x3d20], R18 ;  /* 0x003d201201007387 */ /* 0x0041e20000100a00 */
[----:B-1----:R-:W2:Y:S03]  /*645a0*/  LDL.64 R22, [R1+0x1b8] ;  /* 0x0001b80001167983 */ /* 0x002ea60000100a00 */
[----:B0-----:R-:W4:Y:S04]  /*645b0*/  LDL.64 R18, [R1+0x38] ;  /* 0x0000380001127983 */ /* 0x001f280000100a00 */
[----:B--2---:R0:W-:Y:S04]  /*645c0*/  STL.64 [R1+0x3ce0], R22 ;  /* 0x003ce01601007387 */ /* 0x0041e80000100a00 */
[----:B0-----:R-:W2:Y:S01]  /*645d0*/  LDL.64 R22, [R1+0x1c8] ;  /* 0x0001c80001167983 */ /* 0x001ea20000100a00 */
[C---:B------:R-:W-:Y:S03]  /*645e0*/  HMMA.16816.F32 R24, R4.reuse, R10, R24 ;  /* 0x0000000a0418723c */ /* 0x040fe60000001818 */
        /* <DEDUP_REMOVED lines=11> */
[----:B------:R0:W-:Y:S01]  /*646a0*/  STL [R1+0x3c1c], R14 ;  /* 0x003c1c0e01007387 */ /* 0x0001e20000100800 */
[----:B------:R1:W-:Y:S02]  /*646b0*/  STL [R1+0x3c18], R15 ;  /* 0x003c180f01007387 */ /* 0x0003e40000100800 */
[----:B------:R-:W2:Y:S02]  /*646c0*/  LDL.LU R12, [R1+0x5a0] ;  /* 0x0005a000010c7983 */ /* 0x000ea40000300800 */
[----:B------:R-:W2:Y:S01]  /*646d0*/  LDL.LU R13, [R1+0x5a4] ;  /* 0x0005a400010d7983 */ /* 0x000ea20000300800 */
[----:B0-----:R-:W2:Y:S01]  /*646e0*/  LDL.LU R14, [R1+0x5a8] ;  /* 0x0005a800010e7983 */ /* 0x001ea20000300800 */
[----:B-1----:R-:W2:Y:S02]  /*646f0*/  LDL.LU R15, [R1+0x5ac] ;  /* 0x0005ac00010f7983 */ /* 0x002ea40000300800 */
[----:B------:R-:W-:Y:S02]  /*64700*/  STL.64 [R1+0x3cc0], R10 ;  /* 0x003cc00a01007387 */ /* 0x000fe40000100a00 */
[----:B---3--:R0:W-:Y:S01]  /*64710*/  STL [R1+0x3cb8], R8 ;  /* 0x003cb80801007387 */ /* 0x0081e20000100800 */
[----:B------:R-:W-:Y:S01]  /*64720*/  STL.64 [R1+0x380], R24 ;  /* 0x0003801801007387 */ /* 0x000fe20000100a00 */
[----:B------:R-:W-:Y:S02]  /*64730*/  STL.64 [R1+0x388], R26 ;  /* 0x0003881a01007387 */ /* 0x000fe40000100a00 */
[----:B------:R1:W-:Y:S02]  /*64740*/  STL [R1+0x3cdc], R9 ;  /* 0x003cdc0901007387 */ /* 0x0003e40000100800 */
[----:B------:R-:W3:Y:S01]  /*64750*/  LDSM.16.MT88.4 R24, [R3+0xa000] ;  /* 0x00a000000318783b */ /* 0x000ee20000004200 */
[----:B0-----:R-:W3:Y:S03]  /*64760*/  LDL.LU R8, [R1+0x560] ;  /* 0x0005600001087983 */ /* 0x001ee60000300800 */
[----:B-1----:R-:W3:Y:S02]  /*64770*/  LDL.LU R9, [R1+0x564] ;  /* 0x0005640001097983 */ /* 0x002ee40000300800 */
[----:B------:R-:W3:Y:S02]  /*64780*/  LDL.LU R10, [R1+0x568] ;  /* 0x00056800010a7983 */ /* 0x000ee40000300800 */
[----:B------:R-:W3:Y:S02]  /*64790*/  LDL.LU R11, [R1+0x56c] ;  /* 0x00056c00010b7983 */ /* 0x000ee40000300800 */
[----:B----4-:R-:W-:Y:S01]  /*647a0*/  IMAD.MOV.U32 R29, RZ, RZ, R19 ;  /* 0x000000ffff1d7224 */ /* 0x010fe200078e0013 */
[----:B--2---:R-:W-:Y:S01]  /*647b0*/  HMMA.16816.F32 R12, R4, R18, R12 ;  /* 0x00000012040c723c */ /* 0x004fe2000000180c */
[----:B---3--:R-:W-:Y:S01]  /*647c0*/  STL.64 [R1+0x3cf0], R10 ;  /* 0x003cf00a01007387 */ /* 0x008fe20000100a00 */
[----:B------:R0:W-:Y:S03]  /*647d0*/  STL.64 [R1+0x3ce8], R8 ;  /* 0x003ce80801007387 */ /* 0x0001e60000100a00 */
[----:B0-----:R-:W2:Y:S01]  /*647e0*/  LDL.LU R8, [R1+0x570] ;  /* 0x0005700001087983 */ /* 0x001ea20000300800 */
[----:B------:R-:W2:Y:S02]  /*647f0*/  LDL.LU R9, [R1+0x574] ;  /* 0x0005740001097983 */ /* 0x000ea40000300800 */
[----:B------:R-:W2:Y:S02]  /*64800*/  LDL.LU R10, [R1+0x578] ;  /* 0x00057800010a7983 */ /* 0x000ea40000300800 */
[----:B------:R-:W2:Y:S01]  /*64810*/  LDL.LU R11, [R1+0x57c] ;  /* 0x00057c00010b7983 */ /* 0x000ea20000300800 */
[----:B------:R-:W-:Y:S01]  /*64820*/  STL [R1+0x3c24], R3 ;  /* 0x003c240301007387 */ /* 0x000fe20000100800 */
[----:B------:R0:W-:Y:S02]  /*64830*/  STL.64 [R1+0x3b58], R26 ;  /* 0x003b581a01007387 */ /* 0x0001e40000100a00 */
[----:B------:R-:W-:Y:S01]  /*64840*/  STL.64 [R1+0x3b50], R24 ;  /* 0x003b501801007387 */ /* 0x000fe20000100a00 */
[----:B0-----:R-:W3:Y:S08]  /*64850*/  LDL.64 R26, [R1+0x168] ;  /* 0x00016800011a7983 */ /* 0x001ef00000100a00 */
[----:B------:R0:W-:Y:S02]  /*64860*/  STL.64 [R1+0xa30], R12 ;  /* 0x000a300c01007387 */ /* 0x0001e40000100a00 */
[----:B------:R-:W-:Y:S02]  /*64870*/  STL.64 [R1+0xa38], R14 ;  /* 0x000a380e01007387 */ /* 0x000fe40000100a00 */
[----:B0-----:R-:W-:-:S02]  /*64880*/  IMAD.MOV.U32 R12, RZ, RZ, R18 ;  /* 0x000000ffff0c7224 */ /* 0x001fc400078e0012 */
[----:B------:R-:W4:Y:S02]  /*64890*/  LDL.LU.64 R18, [R1+0x3d20] ;  /* 0x003d200001127983 */ /* 0x000f240000300a00 */
        /* <DEDUP_REMOVED lines=9> */
[----:B---3--:R0:W-:Y:S01]  /*64930*/  STL.64 [R1+0x3c90], R26 ;  /* 0x003c901a01007387 */ /* 0x0081e20000100a00 */
[----:B------:R-:W-:Y:S04]  /*64940*/  STL.64 [R1+0x3c88], R24 ;  /* 0x003c881801007387 */ /* 0x000fe80000100a00 */
[----:B0-----:R-:W3:Y:S01]  /*64950*/  LDL.64 R26, [R1+0x1a8] ;  /* 0x0001a800011a7983 */ /* 0x001ee20000100a00 */
[C---:B----4-:R-:W-:Y:S11]  /*64960*/  HMMA.16816.F32 R20, R4.reuse, R18, R20 ;  /* 0x000000120414723c */ /* 0x050ff60000001814 */
[----:B------:R-:W-:Y:S11]  /*64970*/  @!UPT UIADD3 URZ, URZ, URZ, URZ ;  /* 0x0000003f3f3ff290 */ /* 0x000ff6000fffe03f */
[----:B------:R-:W-:Y:S01]  /*64980*/  @!UPT UIADD3 URZ, URZ, URZ, URZ ;  /* 0x0000003f3f3ff290 */ /* 0x000fe2000fffe03f */
[----:B------:R-:W-:Y:S01]  /*64990*/  STL.64 [R1+0xa10], R20 ;  /* 0x000a101401007387 */ /* 0x000fe20000100a00 */
[----:B------:R0:W-:Y:S03]  /*649a0*/  STL.64 [R1+0xa18], R22 ;  /* 0x000a181601007387 */ /* 0x0001e60000100a00 */
[----:B0-----:R-:W2:Y:S01]  /*649b0*/  LDL.LU.64 R22, [R1+0x3d00] ;  /* 0x003d000001167983 */ /* 0x001ea20000300a00 */
[----:B------:R-:W-:Y:S02]  /*649c0*/  IMAD.MOV.U32 R13, RZ, RZ, R18 ;  /* 0x000000ffff0d7224 */ /* 0x000fe400078e0012 */
[----:B------:R-:W-:Y:S02]  /*649d0*/  IMAD.MOV.U32 R17, RZ, RZ, R19 ;  /* 0x000000ffff117224 */ /* 0x000fe400078e0013 */
        /* <DEDUP_REMOVED lines=12> */
[----:B0-----:R-:W3:Y:S01]  /*64aa0*/  LDL.LU R12, [R1+0x550] ;  /* 0x00055000010c7983 */ /* 0x001ee20000300800 */
[----:B------:R-:W3:Y:S02]  /*64ab0*/  LDL.LU R13, [R1+0x554] ;  /* 0x00055400010d7983 */ /* 0x000ee40000300800 */
[----:B------:R-:W3:Y:S02]  /*64ac0*/  LDL.LU R14, [R1+0x558] ;  /* 0x00055800010e7983 */ /* 0x000ee40000300800 */
[----:B------:R-:W3:Y:S01]  /*64ad0*/  LDL.LU R15, [R1+0x55c] ;  /* 0x00055c00010f7983 */ /* 0x000ee20000300800 */
[C---:B--2---:R-:W-:Y:S08]  /*64ae0*/  HMMA.16816.F32 R8, R4.reuse, R22, R8 ;  /* 0x000000160408723c */ /* 0x044ff00000001808 */
[----:B---3--:R-:W-:Y:S01]  /*64af0*/  HMMA.16816.F32 R12, R4, R26, R12 ;  /* 0x0000001a040c723c */ /* 0x008fe2000000180c */
[----:B------:R-:W-:Y:S11]  /*64b00*/  IMAD.MOV.U32 R16, RZ, RZ, R23 ;  /* 0x000000ffff107224 */ /* 0x000ff600078e0017 */
[----:B------:R-:W-:Y:S03]  /*64b10*/  @!UPT UIADD3 URZ, URZ, URZ, URZ ;  /* 0x0000003f3f3ff290 */ /* 0x000fe6000fffe03f */
[----:B------:R0:W-:Y:S01]  /*64b20*/  STL.64 [R1+0x9f0], R8 ;  /* 0x0009f00801007387 */ /* 0x0001e20000100a00 */
[----:B------:R-:W-:Y:S03]  /*64b30*/  STL.64 [R1+0x9f8], R10 ;  /* 0x0009f80a01007387 */ /* 0x000fe60000100a00 */
[----:B0-----:R-:W2:Y:S01]  /*64b40*/  LDL.LU R9, [R1+0x3cdc] ;  /* 0x003cdc0001097983 */ /* 0x001ea20000300800 */
[----:B------:R-:W3:Y:S02]  /*64b50*/  LDL.LU R20, [R1+0x3cd8] ;  /* 0x003cd80001147983 */ /* 0x000ee40000300800 */
[----:B----4-:R-:W-:Y:S02]  /*64b60*/  STL.64 [R1+0x3c40], R18 ;  /* 0x003c401201007387 */ /* 0x010fe40000100a00 */
[----:B------:R-:W-:Y:S01]  /*64b70*/  STL.64 [R1+0x3c38], R16 ;  /* 0x003c381001007387 */ /* 0x000fe20000100a00 */
[----:B------:R0:W-:Y:S01]  /*64b80*/  STL.64 [R1+0x9e0], R12 ;  /* 0x0009e00c01007387 */ /* 0x0001e20000100a00 */
[----:B------:R1:W-:Y:S03]  /*64b90*/  STL.64 [R1+0x9e8], R14 ;  /* 0x0009e80e01007387 */ /* 0x0003e60000100a00 */
[----:B0-----:R-:W4:Y:S01]  /*64ba0*/  LDL.LU R12, [R1+0x200] ;  /* 0x00020000010c7983 */ /* 0x001f220000300800 */
[----:B------:R-:W4:Y:S02]  /*64bb0*/  LDL.LU R13, [R1+0x204] ;  /* 0x00020400010d7983 */ /* 0x000f240000300800 */
[----:B-1----:R-:W2:Y:S02]  /*64bc0*/  LDL.LU R14, [R1+0x208] ;  /* 0x00020800010e7983 */ /* 0x002ea40000300800 */
[----:B------:R-:W2:Y:S02]  /*64bd0*/  LDL.LU R15, [R1+0x20c] ;  /* 0x00020c00010f7983 */ /* 0x000ea40000300800 */
[----:B------:R-:W-:-:S02]  /*64be0*/  IMAD.MOV.U32 R17, RZ, RZ, R26 ;  /* 0x000000ffff117224 */ /* 0x000fc400078e001a */
[----:B------:R-:W-:Y:S01]  /*64bf0*/  IMAD.MOV.U32 R16, RZ, RZ, R27 ;  /* 0x000000ffff107224 */ /* 0x000fe200078e001b */
[----:B--2---:R-:W-:Y:S01]  /*64c00*/  STL.64 [R1+0x3c50], R14 ;  /* 0x003c500e01007387 */ /* 0x004fe20000100a00 */
[----:B----4-:R-:W-:Y:S02]  /*64c10*/  STL.64 [R1+0x3c48], R12 ;  /* 0x003c480c01007387 */ /* 0x010fe40000100a00 */
[----:B------:R-:W2:Y:S02]  /*64c20*/  LDL.64 R26, [R1+0x178] ;  /* 0x00017800011a7983 */ /* 0x000ea40000100a00 */
[----:B---3--:R-:W-:Y:S02]  /*64c30*/  IMAD.MOV.U32 R18, RZ, RZ, R20 ;  /* 0x000000ffff127224 */ /* 0x008fe400078e0014 */
[----:B------:R-:W-:Y:S01]  /*64c40*/  IMAD.MOV.U32 R19, RZ, RZ, R9 ;  /* 0x000000ffff137224 */ /* 0x000fe200078e0009 */
[----:B------:R-:W3:Y:S01]  /*64c50*/  LDL.64 R10, [R1+0x198] ;  /* 0x00019800010a7983 */ /* 0x000ee20000100a00 */
[----:B------:R-:W-:-:S03]  /*64c60*/  IMAD.MOV.U32 R3, RZ, RZ, R22 ;  /* 0x000000ffff037224 */ /* 0x000fc600078e0016 */
[----:B--2---:R-:W-:Y:S01]  /*64c70*/  STL.64 [R1+0x3ca8], R26 ;  /* 0x003ca81a01007387 */ /* 0x004fe20000100a00 */
[----:B------:R0:W-:Y:S02]  /*64c80*/  STL.64 [R1+0x3c58], R18 ;  /* 0x003c581201007387 */ /* 0x0001e40000100a00 */
[----:B------:R-:W2:Y:S02]  /*64c90*/  LDL.LU R20, [R1+0x530] ;  /* 0x0005300001147983 */ /* 0x000ea40000300800 */
[----:B------:R-:W2:Y:S01]  /*64ca0*/  LDL.LU R21, [R1+0x534] ;  /* 0x0005340001157983 */ /* 0x000ea20000300800 */
[----:B------:R-:W4:Y:S01]  /*64cb0*/  LDL.LU R22, [R1+0x538] ;  /* 0x0005380001167983 */ /* 0x000f220000300800 */
[----:B------:R-:W4:Y:S02]  /*64cc0*/  LDL.LU R23, [R1+0x53c] ;  /* 0x00053c0001177983 */ /* 0x000f240000300800 */
[----:B0-----:R-:W-:Y:S02]  /*64cd0*/  IMAD.MOV.U32 R18, RZ, RZ, R2 ;  /* 0x000000ffff127224 */ /* 0x001fe400078e0002 */
[----:B------:R-:W-:Y:S01]  /*64ce0*/  IMAD.MOV.U32 R19, RZ, RZ, R0 ;  /* 0x000000ffff137224 */ /* 0x000fe200078e0000 */
[----:B----4-:R-:W-:Y:S01]  /*64cf0*/  STL.64 [R1+0x3cd0], R22 ;  /* 0x003cd01601007387 */ /* 0x010fe20000100a00 */
[----:B--2---:R0:W-:Y:S03]  /*64d00*/  STL.64 [R1+0x3cc8], R20 ;  /* 0x003cc81401007387 */ /* 0x0041e60000100a00 */
[----:B0-----:R-:W3:Y:S01]  /*64d10*/  LDL.LU R20, [R1+0x540] ;  /* 0x0005400001147983 */ /* 0x001ee20000300800 */
[----:B------:R-:W3:Y:S02]  /*64d20*/  LDL.LU R21, [R1+0x544] ;  /* 0x0005440001157983 */ /* 0x000ee40000300800 */
[----:B------:R-:W3:Y:S02]  /*64d30*/  LDL.LU R22, [R1+0x548] ;  /* 0x0005480001167983 */ /* 0x000ee40000300800 */
[----:B------:R-:W3:Y:S01]  /*64d40*/  LDL.LU R23, [R1+0x54c] ;  /* 0x00054c0001177983 */ /* 0x000ee20000300800 */
[----:B------:R-:W2:Y:S01]  /*64d50*/  LDL.64 R26, [R1+0x188] ;  /* 0x00018800011a7983 */ /* 0x000ea20000100a00 */
[----:B------:R-:W-:Y:S02]  /*64d60*/  STL.64 [R1+0x3c80], R18 ;  /* 0x003c801201007387 */ /* 0x000fe40000100a00 */
        /* <DEDUP_REMOVED lines=11> */
[----:B------:R-:W4:Y:S01]  /*64e20*/  LDL.LU R12, [R1+0x210] ;  /* 0x00021000010c7983 */ /* 0x000f220000300800 */
[----:B------:R-:W4:Y:S02]  /*64e30*/  LDL.LU R13, [R1+0x214] ;  /* 0x00021400010d7983 */ /* 0x000f240000300800 */
[----:B------:R-:W2:Y:S02]  /*64e40*/  LDL.LU R14, [R1+0x218] ;  /* 0x00021800010e7983 */ /* 0x000ea40000300800 */
[----:B------:R-:W2:Y:S01]  /*64e50*/  LDL.LU R15, [R1+0x21c] ;  /* 0x00021c00010f7983 */ /* 0x000ea20000300800 */
[----:B---3--:R-:W-:Y:S01]  /*64e60*/  HMMA.16816.F32 R20, R4, R10, R20 ;  /* 0x0000000a0414723c */ /* 0x008fe20000001814 */
[----:B------:R-:W-:-:S02]  /*64e70*/  IMAD.MOV.U32 R28, RZ, RZ, R10 ;  /* 0x000000ffff1c7224 */ /* 0x000fc400078e000a */
[----:B------:R-:W-:Y:S01]  /*64e80*/  IMAD.MOV.U32 R9, RZ, RZ, R11 ;  /* 0x000000ffff097224 */ /* 0x000fe200078e000b */
[----:B--2---:R-:W-:Y:S01]  /*64e90*/  STL.64 [R1+0x3c68], R14 ;  /* 0x003c680e01007387 */ /* 0x004fe20000100a00 */
[----:B----4-:R0:W-:Y:S03]  /*64ea0*/  STL.64 [R1+0x3c60], R12 ;  /* 0x003c600c01007387 */ /* 0x0101e60000100a00 */
[----:B0-----:R-:W2:Y:S01]  /*64eb0*/  LDL.LU R12, [R1+0x220] ;  /* 0x00022000010c7983 */ /* 0x001ea20000300800 */
[----:B------:R-:W2:Y:S02]  /*64ec0*/  LDL.LU R13, [R1+0x224] ;  /* 0x00022400010d7983 */ /* 0x000ea40000300800 */
[----:B------:R-:W2:Y:S02]  /*64ed0*/  LDL.LU R14, [R1+0x228] ;  /* 0x00022800010e7983 */ /* 0x000ea40000300800 */
[----:B------:R-:W2:Y:S10]  /*64ee0*/  LDL.LU R15, [R1+0x22c] ;  /* 0x00022c00010f7983 */ /* 0x000eb40000300800 */
[----:B------:R-:W-:Y:S01]  /*64ef0*/  STL.64 [R1+0x830], R20 ;  /* 0x0008301401007387 */ /* 0x000fe20000100a00 */
[----:B------:R0:W-:Y:S03]  /*64f00*/  STL.64 [R1+0x838], R22 ;  /* 0x0008381601007387 */ /* 0x0001e60000100a00 */
[----:B0-----:R-:W3:Y:S01]  /*64f10*/  LDL.LU.64 R22, [R1+0x3cd0] ;  /* 0x003cd00001167983 */ /* 0x001ee20000300a00 */
[----:B------:R-:W3:Y:S02]  /*64f20*/  LDL.LU.64 R20, [R1+0x3cc8] ;  /* 0x003cc80001147983 */ /* 0x000ee40000300a00 */
[----:B------:R-:W4:Y:S02]  /*64f30*/  LDL.LU.64 R10, [R1+0x3cc0] ;  /* 0x003cc000010a7983 */ /* 0x000f240000300a00 */
[----:B------:R-:W2:Y:S01]  /*64f40*/  LDL.LU R8, [R1+0x3cb8] ;  /* 0x003cb80001087983 */ /* 0x000ea20000300800 */
[C---:B---3--:R-:W-:Y:S01]  /*64f50*/  HMMA.16816.F32 R20, R4.reuse, R26, R20 ;  /* 0x0000001a0414723c */ /* 0x048fe20000001814 */
[----:B----4-:R-:W-:Y:S01]  /*64f60*/  STL.64 [R1+0x3c08], R10 ;  /* 0x003c080a01007387 */ /* 0x010fe20000100a00 */
[----:B--2---:R0:W-:Y:S03]  /*64f70*/  STL.64 [R1+0x3c00], R8 ;  /* 0x003c000801007387 */ /* 0x0041e60000100a00 */
        /* <DEDUP_REMOVED lines=10> */
[----:B------:R-:W4:Y:S02]  /*65020*/  LDL.LU.64 R26, [R1+0x3ca8] ;  /* 0x003ca800011a7983 */ /* 0x000f240000300a00 */
[----:B----4-:R-:W-:Y:S01]  /*65030*/  HMMA.16816.F32 R16, R4, R26, R16 ;  /* 0x0000001a0410723c */ /* 0x010fe20000001810 */
[----:B------:R-:W-:-:S02]  /*65040*/  IMAD.MOV.U32 R2, RZ, RZ, R26 ;  /* 0x000000ffff027224 */ /* 0x000fc400078e001a */
[----:B------:R-:W-:Y:S11]  /*65050*/  IMAD.MOV.U32 R0, RZ, RZ, R27 ;  /* 0x000000ffff007224 */ /* 0x000ff600078e001b */
[----:B------:R-:W-:Y:S09]  /*65060*/  @!UPT UIADD3 URZ, URZ, URZ, URZ ;  /* 0x0000003f3f3ff290 */ /* 0x000ff2000fffe03f */
[----:B------:R-:W-:Y:S01]  /*65070*/  STL.64 [R1+0x810], R16 ;  /* 0x0008101001007387 */ /* 0x000fe20000100a00 */
[----:B------:R0:W-:Y:S03]  /*65080*/  STL.64 [R1+0x818], R18 ;  /* 0x0008181201007387 */ /* 0x0001e60000100a00 */
[----:B0-----:R-:W4:Y:S01]  /*65090*/  LDL.LU.64 R18, [R1+0x3ca0] ;  /* 0x003ca00001127983 */ /* 0x001f220000300a00 */
[----:B------:R-:W4:Y:S02]  /*650a0*/  LDL.LU.64 R16, [R1+0x3c98] ;  /* 0x003c980001107983 */ /* 0x000f240000300a00 */
[----:B------:R-:W4:Y:S02]  /*650b0*/  LDL.LU.64 R26, [R1+0x3c90] ;  /* 0x003c9000011a7983 */ /* 0x000f240000300a00 */
[----:B------:R-:W2:Y:S01]  /*650c0*/  LDL.LU.64 R24, [R1+0x3c88] ;  /* 0x003c880001187983 */ /* 0x000ea20000300a00 */
[----:B----4-:R-:W-:Y:S01]  /*650d0*/  HMMA.16816.F32 R4, R4, R26, R16 ;  /* 0x0000001a0404723c */ /* 0x010fe20000001810 */
[----:B------:R-:W3:Y:S01]  /*650e0*/  LDL.LU.64 R18, [R1+0x3c80] ;  /* 0x003c800001127983 */ /* 0x000ee20000300a00 */
[----:B------:R-:W4:Y:S11]  /*650f0*/  LDL.LU.64 R16, [R1+0x3c78] ;  /* 0x003c780001107983 */ /* 0x000f360000300a00 */
[----:B------:R-:W-:Y:S10]  /*65100*/  @!UPT UIADD3 URZ, URZ, URZ, URZ ;  /* 0x0000003f3f3ff290 */ /* 0x000ff4000fffe03f */
[----:B------:R-:W-:Y:S01]  /*65110*/  STL.64 [R1+0x370], R4 ;  /* 0x0003700401007387 */ /* 0x000fe20000100a00 */
[----:B------:R0:W-:Y:S02]  /*65120*/  STL.64 [R1+0x378], R6 ;  /* 0x0003780601007387 */ /* 0x0001e40000100a00 */
[----:B0-----:R-:W-:Y:S02]  /*65130*/  IMAD.MOV.U32 R6, RZ, RZ, R22 ;  /* 0x000000ffff067224 */ /* 0x001fe400078e0016 */
[----:B------:R-:W-:Y:S01]  /*65140*/  IMAD.MOV.U32 R7, RZ, RZ, R23 ;  /* 0x000000ffff077224 */ /* 0x000fe200078e0017 */
[----:B------:R-:W3:Y:S01]  /*65150*/  LDL.LU R22, [R1+0x3c74] ;  /* 0x003c740001167983 */ /* 0x000ee20000300800 */
[----:B------:R-:W3:Y:S03]  /*65160*/  LDL.LU R23, [R1+0x3c70] ;  /* 0x003c700001177983 */ /* 0x000ee60000300800 */
[----:B------:R0:W-:Y:S01]  /*65170*/  STL.64 [R1+0x3b78], R6 ;  /* 0x003b780601007387 */ /* 0x0001e20000100a00 */
[----:B------:R-:W2:Y:S02]  /*65180*/  LDL.LU R4, [R1+0xd0] ;  /* 0x0000d00001047983 */ /* 0x000ea40000300800 */
[----:B------:R-:W2:Y:S01]  /*65190*/  LDL.LU R5, [R1+0xd4] ;  /* 0x0000d40001057983 */ /* 0x000ea20000300800 */
[----:B0-----:R-:W2:Y:S01]  /*651a0*/  LDL.LU R6, [R1+0xd8] ;  /* 0x0000d80001067983 */ /* 0x001ea20000300800 */
[----:B------:R-:W2:Y:S03]  /*651b0*/  LDL.LU R7, [R1+0xdc] ;  /* 0x0000dc0001077983 */ /* 0x000ea60000300800 */
[----:B--2---:R4:W-:Y:S02]  /*651c0*/  STL.64 [R1+0x3b88], R6 ;  /* 0x003b880601007387 */ /* 0x0049e40000100a00 */
[----:B----4-:R-:W-:-:S02]  /*651d0*/  IMAD.MOV.U32 R6, RZ, RZ, R17 ;  /* 0x000000ffff067224 */ /* 0x010fc400078e0011 */
[----:B------:R-:W-:Y:S02]  /*651e0*/  IMAD.MOV.U32 R7, RZ, RZ, R16 ;  /* 0x000000ffff077224 */ /* 0x000fe400078e0010 */
[C---:B---3--:R-:W-:Y:S01]  /*651f0*/  HMMA.16816.F32 R16, R20.reuse, R18, R12 ;  /* 0x000000121410723c */ /* 0x048fe2000000180c */
[----:B------:R-:W-:Y:S02]  /*65200*/  STL.64 [R1+0x3b80], R4 ;  /* 0x003b800401007387 */ /* 0x000fe40000100a00 */
[----:B------:R0:W-:Y:S02]  /*65210*/  STL.64 [R1+0x3ba0], R6 ;  /* 0x003ba00601007387 */ /* 0x0001e40000100a00 */
[----:B0-----:R-:W2:Y:S04]  /*65220*/  LDL R6, [R1+0x8] ;  /* 0x0000080001067983 */ /* 0x001ea80000100800 */
[----:B------:R-:W2:Y:S01]  /*65230*/  LDL R7, [R1+0xc] ;  /* 0x00000c0001077983 */ /* 0x000ea20000100800 */
[----:B------:R-:W-:Y:S02]  /*65240*/  STL.64 [R1+0x3b70], R26 ;  /* 0x003b701a01007387 */ /* 0x000fe40000100a00 */
[----:B------:R-:W3:Y:S02]  /*65250*/  LDL.LU.64 R14, [R1+0x3c68] ;  /* 0x003c6800010e7983 */ /* 0x000ee40000300a00 */
[----:B------:R-:W3:Y:S09]  /*65260*/  LDL.LU.64 R12, [R1+0x3c60] ;  /* 0x003c6000010c7983 */ /* 0x000ef20000300a00 */
[----:B------:R-:W-:Y:S01]  /*65270*/  STL.64 [R1+0x340], R16 ;  /* 0x0003401001007387 */ /* 0x000fe20000100a00 */
[----:B------:R0:W-:Y:S03]  /*65280*/  STL.64 [R1+0x348], R18 ;  /* 0x0003481201007387 */ /* 0x0001e60000100a00 */
[----:B0-----:R-:W3:Y:S02]  /*65290*/  LDL.LU.64 R18, [R1+0x3c58] ;  /* 0x003c580001127983 */ /* 0x001ee40000300a00 */
[C---:B---3--:R-:W-:Y:S02]  /*652a0*/  HMMA.16816.F32 R16, R20.reuse, R18, R12 ;  /* 0x000000121410723c */ /* 0x048fe4000000180c */
[----:B------:R-:W2:Y:S01]  /*652b0*/  LDL.LU.64 R14, [R1+0x3c50] ;  /* 0x003c5000010e7983 */ /* 0x000ea20000300a00 */
[----:B------:R-:W2:Y:S11]  /*652c0*/  LDL.LU.64 R12, [R1+0x3c48] ;  /* 0x003c4800010c7983 */ /* 0x000eb60000300a00 */
[----:B------:R-:W-:Y:S09]  /*652d0*/  @!UPT UIADD3 URZ, URZ, URZ, URZ ;  /* 0x0000003f3f3ff290 */ /* 0x000ff2000fffe03f */
[----:B------:R-:W-:Y:S01]  /*652e0*/  STL.64 [R1+0x330], R16 ;  /* 0x0003301001007387 */ /* 0x000fe20000100a00 */
[----:B------:R0:W-:Y:S03]  /*652f0*/  STL.64 [R1+0x338], R18 ;  /* 0x0003381201007387 */ /* 0x0001e60000100a00 */
[----:B0-----:R-:W3:Y:S01]  /*65300*/  LDL.LU.64 R18, [R1+0x3c40] ;  /* 0x003c400001127983 */ /* 0x001ee20000300a00 */
[----:B------:R-:W4:Y:S01]  /*65310*/  LDL.LU.64 R16, [R1+0x3c38] ;  /* 0x003c380001107983 */ /* 0x000f220000300a00 */
[C---:B--2---:R-:W-:Y:S02]  /*65320*/  HMMA.16816.F32 R4, R20.reuse, R6, R12 ;  /* 0x000000061404723c */ /* 0x044fe4000000180c */
[----:B------:R-:W2:Y:S01]  /*65330*/  LDL.LU.64 R14, [R1+0x3c30] ;  /* 0x003c3000010e7983 */ /* 0x000ea20000300a00 */
[----:B------:R-:W2:Y:S05]  /*65340*/  LDL.LU.64 R12, [R1+0x3c28] ;  /* 0x003c2800010c7983 */ /* 0x000eaa0000300a00 */
[----:B---3--:R-:W-:Y:S11]  /*65350*/  HMMA.16816.F32 R8, R20, R18, R8 ;  /* 0x000000121408723c */ /* 0x008ff60000001808 */
[----:B------:R-:W-:Y:S04]  /*65360*/  @!UPT UIADD3 URZ, URZ, URZ, URZ ;  /* 0x0000003f3f3ff290 */ /* 0x000fe8000fffe03f */
[----:B------:R-:W-:Y:S01]  /*65370*/  STL.64 [R1+0x220], R4 ;  /* 0x0002200401007387 */ /* 0x000fe20000100a00 */
[----:B------:R0:W-:Y:S02]  /*65380*/  STL.64 [R1+0x228], R6 ;  /* 0x0002280601007387 */ /* 0x0001e40000100a00 */
[----:B0-----:R-:W-:Y:S02]  /*65390*/  IMAD.MOV.U32 R6, RZ, RZ, R3 ;  /* 0x000000ffff067224 */ /* 0x001fe400078e0003 */
[----:B------:R-:W3:Y:S01]  /*653a0*/  LDL.LU R3, [R1+0x3c24] ;  /* 0x003c240001037983 */ /* 0x000ee20000300800 */
[----:B----4-:R-:W-:-:S03]  /*653b0*/  IMAD.MOV.U32 R7, RZ, RZ, R16 ;  /* 0x000000ffff077224 */ /* 0x010fc600078e0010 */
[----:B------:R-:W-:Y:S01]  /*653c0*/  STL.64 [R1+0x210], R8 ;  /* 0x0002100801007387 */ /* 0x000fe20000100a00 */
[----:B------:R-:W-:Y:S02]  /*653d0*/  STL.64 [R1+0x218], R10 ;  /* 0x0002180a01007387 */ /* 0x000fe40000100a00 */
[----:B------:R-:W4:Y:S02]  /*653e0*/  LDL.LU R16, [R1+0x3c20] ;  /* 0x003c200001107983 */ /* 0x000f240000300800 */
[----:B------:R2:W-:Y:S02]  /*653f0*/  STL.64 [R1+0x3bb8], R6 ;  /* 0x003bb80601007387 */ /* 0x0005e40000100a00 */
[----:B------:R-:W-:Y:S02]  /*65400*/  IMAD.MOV.U32 R27, RZ, RZ, R17 ;  /* 0x000000ffff1b7224 */ /* 0x000fe400078e0011 */
[----:B--2---:R-:W-:Y:S02]  /*65410*/  IMAD.MOV.U32 R6, RZ, RZ, R14 ;  /* 0x000000ffff067224 */ /* 0x004fe400078e000e */
[----:B------:R-:W-:-:S02]  /*65420*/  IMAD.MOV.U32 R7, RZ, RZ, R15 ;  /* 0x000000ffff077224 */ /* 0x000fc400078e000f */
[----:B------:R-:W-:Y:S01]  /*65430*/  IMAD.MOV.U32 R26, RZ, RZ, R13 ;  /* 0x000000ffff1a7224 */ /* 0x000fe200078e000d */
[----:B------:R-:W2:Y:S01]  /*65440*/  LDL.LU R14, [R1+0x3c1c] ;  /* 0x003c1c00010e7983 */ /* 0x000ea20000300800 */
[----:B------:R-:W2:Y:S02]  /*65450*/  LDL.LU R15, [R1+0x3c18] ;  /* 0x003c1800010f7983 */ /* 0x000ea40000300800 */
[----:B------:R0:W-:Y:S02]  /*65460*/  STL.64 [R1+0x3bd0], R6 ;  /* 0x003bd00601007387 */ /* 0x0001e40000100a00 */
[----:B------:R-:W2:Y:S01]  /*65470*/  LDL.LU R13, [R1+0x3c14] ;  /* 0x003c1400010d7983 */ /* 0x000ea20000300800 */
[----:B------:R-:W-:Y:S01]  /*65480*/  STL.64 [R1+0x3bd8], R26 ;  /* 0x003bd81a01007387 */ /* 0x000fe20000100a00 */
[----:B------:R-:W-:Y:S02]  /*65490*/  STL.64 [R1+0x3b48], R18 ;  /* 0x003b481201007387 */ /* 0x000fe40000100a00 */
[----:B0-----:R-:W-:-:S02]  /*654a0*/  IMAD.MOV.U32 R6, RZ, RZ, R25 ;  /* 0x000000ffff067224 */ /* 0x001fc400078e0019 */
[----:B------:R-:W-:Y:S01]  /*654b0*/  IMAD.MOV.U32 R7, RZ, RZ, R24 ;  /* 0x000000ffff077224 */ /* 0x000fe200078e0018 */
[----:B----4-:R0:W-:Y:S04]  /*654c0*/  STL [R1+0x3b40], R16 ;  /* 0x003b401001007387 */ /* 0x0101e80000100800 */
[----:B0-----:R-:W4:Y:S01]  /*654d0*/  LDL.LU R16, [R1+0xc0] ;  /* 0x0000c00001107983 */ /* 0x001f220000300800 */
[----:B------:R-:W4:Y:S02]  /*654e0*/  LDL.LU R17, [R1+0xc4] ;  /* 0x0000c40001117983 */ /* 0x000f240000300800 */
[----:B------:R-:W2:Y:S02]  /*654f0*/  LDL.LU R18, [R1+0xc8] ;  /* 0x0000c80001127983 */ /* 0x000ea40000300800 */
[----:B------:R-:W2:Y:S01]  /*65500*/  LDL.LU R19, [R1+0xcc] ;  /* 0x0000cc0001137983 */ /* 0x000ea20000300800 */
[----:B------:R0:W-:Y:S01]  /*65510*/  STL.64 [R1+0x3be0], R6 ;  /* 0x003be00601007387 */ /* 0x0001e20000100a00 */
[----:B------:R-:W2:Y:S02]  /*65520*/  LDL.LU R24, [R1+0x120] ;  /* 0x0001200001187983 */ /* 0x000ea40000300800 */
[----:B------:R-:W2:Y:S02]  /*65530*/  LDL.LU R25, [R1+0x124] ;  /* 0x0001240001197983 */ /* 0x000ea40000300800 */
[----:B------:R-:W2:Y:S01]  /*65540*/  LDL.LU R26, [R1+0x128] ;  /* 0x00012800011a7983 */ /* 0x000ea20000300800 */
[----:B------:R-:W2:Y:S01]  /*65550*/  LDL.LU R27, [R1+0x12c] ;  /* 0x00012c00011b7983 */ /* 0x000ea20000300800 */
[----:B------:R-:W3:Y:S02]  /*65560*/  LDL.LU R8, [R1+0x150] ;  /* 0x0001500001087983 */ /* 0x000ee40000300800 */
[----:B------:R-:W3:Y:S02]  /*65570*/  LDL.LU R9, [R1+0x154] ;  /* 0x0001540001097983 */ /* 0x000ee40000300800 */
[----:B------:R-:W3:Y:S01]  /*65580*/  LDL.LU R10, [R1+0x158] ;  /* 0x00015800010a7983 */ /* 0x000ee20000300800 */
[----:B------:R-:W3:Y:S01]  /*65590*/  LDL.LU R11, [R1+0x15c] ;  /* 0x00015c00010b7983 */ /* 0x000ee20000300800 */
[----:B0-----:R-:W-:-:S02]  /*655a0*/  IMAD.MOV.U32 R6, RZ, RZ, R12 ;  /* 0x000000ffff067224 */ /* 0x001fc400078e000c */
[----:B------:R-:W-:Y:S01]  /*655b0*/  IMAD.MOV.U32 R7, RZ, RZ, R29 ;  /* 0x000000ffff077224 */ /* 0x000fe200078e001d */
[----:B--2---:R-:W-:Y:S01]  /*655c0*/  STL.64 [R1+0x3bf0], R26 ;  /* 0x003bf01a01007387 */ /* 0x004fe20000100a00 */
[----:B------:R-:W-:Y:S02]  /*655d0*/  STL.64 [R1+0x3be8], R24 ;  /* 0x003be81801007387 */ /* 0x000fe40000100a00 */
[----:B------:R-:W2:Y:S02]  /*655e0*/  LDL.LU R12, [R1+0x3c10] ;  /* 0x003c1000010c7983 */ /* 0x000ea40000300800 */
[----:B------:R0:W-:Y:S01]  /*655f0*/  STL.64 [R1+0x3bf8], R6 ;  /* 0x003bf80601007387 */ /* 0x0001e20000100a00 */
[----:B------:R-:W2:Y:S01]  /*65600*/  LDL.LU R4, [R1+0x140] ;  /* 0x0001400001047983 */ /* 0x000ea20000300800 */
[----:B------:R-:W2:Y:S03]  /*65610*/  LDL.LU R5, [R1+0x144] ;  /* 0x0001440001057983 */ /* 0x000ea60000300800 */
[----:B0-----:R-:W2:Y:S01]  /*65620*/  LDL.LU R6, [R1+0x148] ;  /* 0x0001480001067983 */ /* 0x001ea20000300800 */
[----:B------:R-:W2:Y:S02]  /*65630*/  LDL.LU R7, [R1+0x14c] ;  /* 0x00014c0001077983 */ /* 0x000ea40000300800 */
[----:B------:R-:W2:Y:S02]  /*65640*/  LDL.LU R24, [R1+0x130] ;  /* 0x0001300001187983 */ /* 0x000ea40000300800 */
[----:B------:R-:W2:Y:S01]  /*65650*/  LDL.LU R25, [R1+0x134] ;  /* 0x0001340001197983 */ /* 0x000ea20000300800 */
[----:B------:R-:W2:Y:S01]  /*65660*/  LDL.LU R26, [R1+0x138] ;  /* 0x00013800011a7983 */ /* 0x000ea20000300800 */
[----:B------:R-:W2:Y:S02]  /*65670*/  LDL.LU R27, [R1+0x13c] ;  /* 0x00013c00011b7983 */ /* 0x000ea40000300800 */
[----:B------:R-:W-:Y:S02]  /*65680*/  STL.64 [R1+0x3b98], R18 ;  /* 0x003b981201007387 */ /* 0x000fe40000100a00 */
[----:B----4-:R0:W-:Y:S02]  /*65690*/  STL.64 [R1+0x3b90], R16 ;  /* 0x003b901001007387 */ /* 0x0101e40000100a00 */
        /* <DEDUP_REMOVED lines=22> */
[----:B------:R0:W-:Y:S02]  /*65800*/  STL.64 [R1+0x3af0], R12 ;  /* 0x003af00c01007387 */ /* 0x0001e40000100a00 */
        /* <DEDUP_REMOVED lines=11> */
[----:B----4-:R-:W-:Y:S01]  /*658c0*/  STL [R1+0x3b30], R8 ;  /* 0x003b300801007387 */ /* 0x010fe20000100800 */
        /* <DEDUP_REMOVED lines=13> */
[C---:B--2---:R-:W-:Y:S08]  /*659a0*/  HMMA.16816.F32 R24, R20.reuse, R26, R12 ;  /* 0x0000001a1418723c */ /* 0x044ff0000000180c */
[C---:B---3--:R-:W-:Y:S11]  /*659b0*/  HMMA.16816.F32 R4, R20.reuse, R6, R16 ;  /* 0x000000061404723c */ /* 0x048ff60000001810 */
[----:B------:R-:W-:Y:S04]  /*659c0*/  @!UPT UIADD3 URZ, URZ, URZ, URZ ;  /* 0x0000003f3f3ff290 */ /* 0x000fe8000fffe03f */
[----:B------:R0:W-:Y:S01]  /*659d0*/  STL.64 [R1+0x7e0], R24 ;  /* 0x0007e01801007387 */ /* 0x0001e20000100a00 */
[----:B------:R1:W-:Y:S03]  /*659e0*/  STL.64 [R1+0x7e8], R26 ;  /* 0x0007e81a01007387 */ /* 0x0003e60000100a00 */
[----:B0-----:R-:W2:Y:S01]  /*659f0*/  LDL.LU R24, [R1+0x510] ;  /* 0x0005100001187983 */ /* 0x001ea20000300800 */
[----:B------:R-:W2:Y:S02]  /*65a00*/  LDL.LU R25, [R1+0x514] ;  /* 0x0005140001197983 */ /* 0x000ea40000300800 */
[----:B-1----:R-:W2:Y:S02]  /*65a10*/  LDL.LU R26, [R1+0x518] ;  /* 0x00051800011a7983 */ /* 0x002ea40000300800 */
[----:B------:R-:W2:Y:S01]  /*65a20*/  LDL.LU R27, [R1+0x51c] ;  /* 0x00051c00011b7983 */ /* 0x000ea20000300800 */
[----:B------:R-:W3:Y:S01]  /*65a30*/  LDL.LU.64 R18, [R1+0x3bc8] ;  /* 0x003bc80001127983 */ /* 0x000ee20000300a00 */
[----:B------:R-:W3:Y:S03]  /*65a40*/  LDL.LU.64 R16, [R1+0x3bc0] ;  /* 0x003bc00001107983 */ /* 0x000ee60000300a00 */
        /* <DEDUP_REMOVED lines=23> */
[----:B------:R-:W-:Y:S01]  /*65bc0*/  STL.64 [R1+0x6f0], R8 ;  /* 0x0006f00801007387 */ /* 0x000fe20000100a00 */
[----:B------:R3:W-:Y:S02]  /*65bd0*/  STL.64 [R1+0x6f8], R10 ;  /* 0x0006f80a01007387 */ /* 0x0007e40000100a00 */
[----:B---3--:R-:W-:Y:S01]  /*65be0*/  HMMA.16816.F32 R8, R20, R6, R16 ;  /* 0x000000061408723c */ /* 0x008fe20000001810 */
[----:B------:R-:W0:Y:S04]  /*65bf0*/  LDSM.16.MT88.4 R4, [R3+0xa080] ;  /* 0x00a080000304783b */ /* 0x000e280000004200 */
[----:B0-----:R0:W-:Y:S11]  /*65c00*/  STL [R1+0x3a18], R4 ;  /* 0x003a180401007387 */ /* 0x0011f60000100800 */
[----:B------:R-:W-:Y:S07]  /*65c10*/  @!UPT UIADD3 URZ, URZ, URZ, URZ ;  /* 0x0000003f3f3ff290 */ /* 0x000fee000fffe03f */
[----:B------:R-:W-:Y:S02]  /*65c20*/  STL.64 [R1+0x6e0], R8 ;  /* 0x0006e00801007387 */ /* 0x000fe40000100a00 */
[----:B------:R-:W-:Y:S01]  /*65c30*/  STL.64 [R1+0x6e8], R10 ;  /* 0x0006e80a01007387 */ /* 0x000fe20000100a00 */
[----:B0-----:R-:W3:Y:S01]  /*65c40*/  LDL R4, [R1+0x1de0] ;  /* 0x001de00001047983 */ /* 0x001ee20000100800 */
[----:B------:R-:W-:Y:S02]  /*65c50*/  STL [R1+0x3a14], R5 ;  /* 0x003a140501007387 */ /* 0x000fe40000100800 */
[----:B------:R-:W-:Y:S02]  /*65c60*/  STL [R1+0x3a10], R6 ;  /* 0x003a100601007387 */ /* 0x000fe40000100800 */
[----:B------:R-:W-:Y:S02]  /*65c70*/  STL [R1+0x3a0c], R7 ;  /* 0x003a0c0701007387 */ /* 0x000fe40000100800 */
[----:B------:R-:W-:-:S02]  /*65c80*/  IMAD.MOV.U32 R14, RZ, RZ, R2 ;  /* 0x000000ffff0e7224 */ /* 0x000fc400078e0002 */
[----:B------:R-:W-:Y:S01]  /*65c90*/  IMAD.MOV.U32 R15, RZ, RZ, R0 ;  /* 0x000000ffff0f7224 */ /* 0x000fe200078e0000 */
[----:B---3--:R0:W-:Y:S04]  /*65ca0*/  STL [R1+0x3b10], R4 ;  /* 0x003b100401007387 */ /* 0x0081e80000100800 */
[----:B0-----:R-:W3:Y:S01]  /*65cb0*/  LDL.LU R4, [R1+0x460] ;  /* 0x0004600001047983 */ /* 0x001ee20000300800 */
[----:B------:R-:W3:Y:S02]  /*65cc0*/  LDL.LU R5, [R1+0x464] ;  /* 0x0004640001057983 */ /* 0x000ee40000300800 */
[----:B------:R-:W4:Y:S02]  /*65cd0*/  LDL.LU R6, [R1+0x468] ;  /* 0x0004680001067983 */ /* 0x000f240000300800 */
[----:B------:R-:W4:Y:S01]  /*65ce0*/  LDL.LU R7, [R1+0x46c] ;  /* 0x00046c0001077983 */ /* 0x000f220000300800 */
[----:B------:R-:W3:Y:S01]  /*65cf0*/  LDL.LU R16, [R1+0x480] ;  /* 0x0004800001107983 */ /* 0x000ee20000300800 */
[----:B------:R-:W3:Y:S02]  /*65d00*/  LDL.LU R17, [R1+0x484] ;  /* 0x0004840001117983 */ /* 0x000ee40000300800 */
[----:B------:R-:W3:Y:S02]  /*65d10*/  LDL.LU R18, [R1+0x488] ;  /* 0x0004880001127983 */ /* 0x000ee40000300800 */
[----:B------:R-:W3:Y:S01]  /*65d20*/  LDL.LU R19, [R1+0x48c] ;  /* 0x00048c0001137983 */ /* 0x000ee20000300800 */
[C---:B--2---:R-:W-:Y:S01]  /*65d30*/  HMMA.16816.F32 R12, R20.reuse, R14, R24 ;  /* 0x0000000e140c723c */ /* 0x044fe20000001818 */
[----:B---3--:R-:W-:Y:S01]  /*65d40*/  STL.64 [R1+0x3b68], R18 ;  /* 0x003b681201007387 */ /* 0x008fe20000100a00 */
[----:B------:R0:W-:Y:S03]  /*65d50*/  STL.64 [R1+0x3b60], R16 ;  /* 0x003b601001007387 */ /* 0x0001e60000100a00 */
[----:B0-----:R-:W2:Y:S01]  /*65d60*/  LDL.LU R16, [R1+0xb0] ;  /* 0x0000b00001107983 */ /* 0x001ea20000300800 */
[----:B------:R-:W2:Y:S02]  /*65d70*/  LDL.LU R17, [R1+0xb4] ;  /* 0x0000b40001117983 */ /* 0x000ea40000300800 */
[----:B------:R-:W2:Y:S02]  /*65d80*/  LDL.LU R18, [R1+0xb8] ;  /* 0x0000b80001127983 */ /* 0x000ea40000300800 */
[----:B------:R-:W2:Y:S01]  /*65d90*/  LDL.LU R19, [R1+0xbc] ;  /* 0x0000bc0001137983 */ /* 0x000ea20000300800 */
[----:B------:R-:W3:Y:S01]  /*65da0*/  LDL.64 R10, [R1+0x28] ;  /* 0x00002800010a7983 */ /* 0x000ee20000100a00 */
[----:B----4-:R0:W-:Y:S02]  /*65db0*/  STL.64 [R1+0x3b20], R6 ;  /* 0x003b200601007387 */ /* 0x0101e40000100a00 */
[----:B------:R-:W-:Y:S01]  /*65dc0*/  STL.64 [R1+0x3b18], R4 ;  /* 0x003b180401007387 */ /* 0x000fe20000100a00 */
[----:B0-----:R-:W4:Y:S01]  /*65dd0*/  LDL.64 R6, [R1+0x18] ;  /* 0x0000180001067983 */ /* 0x001f220000100a00 */
[----:B------:R-:W2:Y:S07]  /*65de0*/  LDL.LU.64 R26, [R1+0x3b70] ;  /* 0x003b7000011a7983 */ /* 0x000eae0000300a00 */
[----:B------:R0:W-:Y:S02]  /*65df0*/  STL.64 [R1+0x6d0], R12 ;  /* 0x0006d00c01007387 */ /* 0x0001e40000100a00 */
[----:B------:R1:W-:Y:S01]  /*65e00*/  STL.64 [R1+0x6d8], R14 ;  /* 0x0006d80e01007387 */ /* 0x0003e20000100a00 */
[----:B0-----:R-:W2:Y:S01]  /*65e10*/  LDL.LU R12, [R1+0x450] ;  /* 0x00045000010c7983 */ /* 0x001ea20000300800 */
[----:B------:R-:W2:Y:S02]  /*65e20*/  LDL.LU R13, [R1+0x454] ;  /* 0x00045400010d7983 */ /* 0x000ea40000300800 */
[----:B-1----:R-:W2:Y:S02]  /*65e30*/  LDL.LU R14, [R1+0x458] ;  /* 0x00045800010e7983 */ /* 0x002ea40000300800 */
[----:B------:R-:W2:Y:S02]  /*65e40*/  LDL.LU R15, [R1+0x45c] ;  /* 0x00045c00010f7983 */ /* 0x000ea40000300800 */
[----:B--2---:R0:W-:Y:S01]  /*65e50*/  STL.64 [R1+0x3b08], R14 ;  /* 0x003b080e01007387 */ /* 0x0041e20000100a00 */
[----:B------:R1:W-:Y:S03]  /*65e60*/  STL.64 [R1+0x3b00], R12 ;  /* 0x003b000c01007387 */ /* 0x0003e60000100a00 */
[----:B0-----:R-:W2:Y:S01]  /*65e70*/  LDL.64 R14, [R1+0x8] ;  /* 0x00000800010e7983 */ /* 0x001ea20000100a00 */
[----:B------:R-:W-:Y:S01]  /*65e80*/  HMMA.16816.F32 R20, R20, R26, R16 ;  /* 0x0000001a1414723c */ /* 0x000fe20000001810 */
[----:B------:R-:W-:-:S02]  /*65e90*/  IMAD.MOV.U32 R2, RZ, RZ, R26 ;  /* 0x000000ffff027224 */ /* 0x000fc400078e001a */
[----:B------:R-:W-:Y:S01]  /*65ea0*/  IMAD.MOV.U32 R0, RZ, RZ, R27 ;  /* 0x000000ffff007224 */ /* 0x000fe200078e001b */
[----:B--2---:R0:W-:Y:S01]  /*65eb0*/  STL.64 [R1+0x3b28], R14 ;  /* 0x003b280e01007387 */ /* 0x0041e20000100a00 */
[----:B-1----:R-:W4:Y:S02]  /*65ec0*/  LDL.LU R12, [R1+0x470] ;  /* 0x00047000010c7983 */ /* 0x002f240000300800 */
[----:B------:R-:W4:Y:S01]  /*65ed0*/  LDL.LU R13, [R1+0x474] ;  /* 0x00047400010d7983 */ /* 0x000f220000300800 */
[----:B0-----:R-:W4:Y:S01]  /*65ee0*/  LDL.LU R14, [R1+0x478] ;  /* 0x00047800010e7983 */ /* 0x001f220000300800 */
[----:B------:R-:W4:Y:S02]  /*65ef0*/  LDL.LU R15, [R1+0x47c] ;  /* 0x00047c00010f7983 */ /* 0x000f240000300800 */
[----:B------:R-:W3:Y:S02]  /*65f00*/  LDL.LU.64 R18, [R1+0x3b68] ;  /* 0x003b680001127983 */ /* 0x000ee40000300a00 */
[----:B------:R-:W3:Y:S10]  /*65f10*/  LDL.LU.64 R16, [R1+0x3b60] ;  /* 0x003b600001107983 */ /* 0x000ef40000300a00 */
[----:B------:R-:W-:Y:S01]  /*65f20*/  STL.64 [R1+0x320], R20 ;  /* 0x0003201401007387 */ /* 0x000fe20000100a00 */
[----:B------:R0:W-:Y:S02]  /*65f30*/  STL.64 [R1+0x328], R22 ;  /* 0x0003281601007387 */ /* 0x0001e40000100a00 */
[----:B------:R-:W3:Y:S02]  /*65f40*/  LDL.LU.64 R26, [R1+0x3b58] ;  /* 0x003b5800011a7983 */ /* 0x000ee40000300a00 */
[----:B------:R-:W3:Y:S01]  /*65f50*/  LDL.LU.64 R24, [R1+0x3b50] ;  /* 0x003b500001187983 */ /* 0x000ee20000300a00 */
[----:B0-----:R-:W2:Y:S04]  /*65f60*/  LDL.64 R22, [R1+0x38] ;  /* 0x0000380001167983 */ /* 0x001ea80000100a00 */
[----:B--2---:R0:W-:Y:S01]  /*65f70*/  STL.64 [R1+0x3ad8], R22 ;  /* 0x003ad81601007387 */ /* 0x0041e20000100a00 */
[----:B------:R-:W2:Y:S02]  /*65f80*/  LDL.LU R20, [R1+0x430] ;  /* 0x0004300001147983 */ /* 0x000ea40000300800 */
[----:B------:R-:W2:Y:S01]  /*65f90*/  LDL.LU R21, [R1+0x434] ;  /* 0x0004340001157983 */ /* 0x000ea20000300800 */
[----:B0-----:R-:W2:Y:S01]  /*65fa0*/  LDL.LU R22, [R1+0x438] ;  /* 0x0004380001167983 */ /* 0x001ea20000300800 */
[----:B------:R-:W2:Y:S01]  /*65fb0*/  LDL.LU R23, [R1+0x43c] ;  /* 0x00043c0001177983 */ /* 0x000ea20000300800 */
[C---:B---3--:R-:W-:Y:S08]  /*65fc0*/  HMMA.16816.F32 R16, R24.reuse, R10, R16 ;  /* 0x0000000a1810723c */ /* 0x048ff00000001810 */
[----:B----4-:R-:W-:Y:S01]  /*65fd0*/  HMMA.16816.F32 R12, R24, R6, R12 ;  /* 0x00000006180c723c */ /* 0x010fe2000000180c */
[----:B------:R-:W-:-:S02]  /*65fe0*/  IMAD.MOV.U32 R9, RZ, RZ, R11 ;  /* 0x000000ffff097224 */ /* 0x000fc400078e000b */
[----:B------:R-:W-:Y:S02]  /*65ff0*/  IMAD.MOV.U32 R29, RZ, RZ, R6 ;  /* 0x000000ffff1d7224 */ /* 0x000fe400078e0006 */
[----:B------:R-:W-:Y:S01]  /*66000*/  IMAD.MOV.U32 R28, RZ, RZ, R7 ;  /* 0x000000ffff1c7224 */ /* 0x000fe200078e0007 */
[----:B--2---:R-:W-:Y:S01]  /*66010*/  STL.64 [R1+0x3ae8], R22 ;  /* 0x003ae81601007387 */ /* 0x004fe20000100a00 */
[----:B------:R0:W-:Y:S03]  /*66020*/  STL.64 [R1+0x3ae0], R20 ;  /* 0x003ae01401007387 */ /* 0x0001e60000100a00 */
[----:B0-----:R-:W2:Y:S01]  /*66030*/  LDL.LU R20, [R1+0x440] ;  /* 0x0004400001147983 */ /* 0x001ea20000300800 */
[----:B------:R-:W2:Y:S02]  /*66040*/  LDL.LU R21, [R1+0x444] ;  /* 0x0004440001157983 */ /* 0x000ea40000300800 */
[----:B------:R-:W2:Y:S02]  /*66050*/  LDL.LU R22, [R1+0x448] ;  /* 0x0004480001167983 */ /* 0x000ea40000300800 */
[----:B------:R-:W2:Y:S01]  /*66060*/  LDL.LU R23, [R1+0x44c] ;  /* 0x00044c0001177983 */ /* 0x000ea20000300800 */
[----:B------:R0:W-:Y:S01]  /*66070*/  STL.64 [R1+0x520], R16 ;  /* 0x0005201001007387 */ /* 0x0001e20000100a00 */
[----:B------:R1:W-:Y:S02]  /*66080*/  STL.64 [R1+0x528], R18 ;  /* 0x0005281201007387 */ /* 0x0003e40000100a00 */
[----:B0-----:R-:W-:Y:S01]  /*66090*/  IMAD.MOV.U32 R17, RZ, RZ, R10 ;  /* 0x000000ffff117224 */ /* 0x001fe200078e000a */
[----:B-1----:R-:W3:Y:S01]  /*660a0*/  LDL.LU.64 R18, [R1+0x3b48] ;  /* 0x003b480001127983 */ /* 0x002ee20000300a00 */
[----:B------:R-:W4:Y:S02]  /*660b0*/  LDL.LU R16, [R1+0x3b40] ;  /* 0x003b400001107983 */ /* 0x000f240000300800 */
[----:B------:R-:W2:Y:S02]  /*660c0*/  LDL.LU.64 R10, [R1+0x3b38] ;  /* 0x003b3800010a7983 */ /* 0x000ea40000300a00 */
[----:B------:R-:W2:Y:S01]  /*660d0*/  LDL.LU R8, [R1+0x3b30] ;  /* 0x003b300001087983 */ /* 0x000ea20000300800 */
[----:B------:R-:W-:Y:S01]  /*660e0*/  STL.64 [R1+0x510], R12 ;  /* 0x0005100c01007387 */ /* 0x000fe20000100a00 */
[----:B------:R0:W-:Y:S03]  /*660f0*/  STL.64 [R1+0x518], R14 ;  /* 0x0005180e01007387 */ /* 0x0001e60000100a00 */
        /* <DEDUP_REMOVED lines=8> */
[----:B0-----:R-:W2:Y:S01]  /*66180*/  LDL.LU R4, [R1+0x3b10] ;  /* 0x003b100001047983 */ /* 0x001ea20000300800 */
[----:B-1----:R-:W-:Y:S02]  /*66190*/  IMAD.MOV.U32 R7, RZ, RZ, R14 ;  /* 0x000000ffff077224 */ /* 0x002fe400078e000e */
[----:B------:R-:W3:Y:S02]  /*661a0*/  LDL.LU.64 R14, [R1+0x3b08] ;  /* 0x003b0800010e7983 */ /* 0x000ee40000300a00 */
[----:B------:R-:W3:Y:S01]  /*661b0*/  LDL.LU.64 R12, [R1+0x3b00] ;  /* 0x003b0000010c7983 */ /* 0x000ee20000300a00 */
[----:B------:R-:W-:Y:S01]  /*661c0*/  STL [R1+0x3ad0], R7 ;  /* 0x003ad00701007387 */ /* 0x000fe20000100800 */
[C---:B---3--:R-:W-:Y:S03]  /*661d0*/  HMMA.16816.F32 R12, R24.reuse, R18, R12 ;  /* 0x00000012180c723c */ /* 0x048fe6000000180c */
[----:B--2---:R0:W-:Y:S04]  /*661e0*/  STL [R1+0x3acc], R4 ;  /* 0x003acc0401007387 */ /* 0x0041e80000100800 */
[----:B0-----:R-:W2:Y:S01]  /*661f0*/  LDL.LU R4, [R1+0x420] ;  /* 0x0004200001047983 */ /* 0x001ea20000300800 */
[----:B------:R-:W2:Y:S02]  /*66200*/  LDL.LU R5, [R1+0x424] ;  /* 0x0004240001057983 */ /* 0x000ea40000300800 */
[----:B------:R-:W2:Y:S02]  /*66210*/  LDL.LU R6, [R1+0x428] ;  /* 0x0004280001067983 */ /* 0x000ea40000300800 */
[----:B------:R-:W2:Y:S11]  /*66220*/  LDL.LU R7, [R1+0x42c] ;  /* 0x00042c0001077983 */ /* 0x000eb60000300800 */
[----:B------:R-:W-:Y:S01]  /*66230*/  STL.64 [R1+0x4f0], R12 ;  /* 0x0004f00c01007387 */ /* 0x000fe20000100a00 */
[----:B------:R0:W-:Y:S03]  /*66240*/  STL.64 [R1+0x4f8], R14 ;  /* 0x0004f80e01007387 */ /* 0x0001e60000100a00 */
[----:B0-----:R-:W3:Y:S01]  /*66250*/  LDL.LU.64 R14, [R1+0x3af8] ;  /* 0x003af800010e7983 */ /* 0x001ee20000300a00 */
[----:B------:R-:W2:Y:S02]  /*66260*/  LDL.LU.64 R12, [R1+0x3af0] ;  /* 0x003af000010c7983 */ /* 0x000ea40000300a00 */
[----:B------:R0:W-:Y:S02]  /*66270*/  STL.64 [R1+0x39c0], R18 ;  /* 0x0039c01201007387 */ /* 0x0001e40000100a00 */
[----:B----4-:R-:W-:Y:S01]  /*66280*/  STL [R1+0x39b8], R16 ;  /* 0x0039b81001007387 */ /* 0x010fe20000100800 */
[----:B------:R-:W-:Y:S04]  /*66290*/  STL [R1+0x3ab0], R17 ;  /* 0x003ab01101007387 */ /* 0x000fe80000100800 */
[----:B0-----:R-:W4:Y:S01]  /*662a0*/  LDL.64 R18, [R1+0x1e8] ;  /* 0x0001e80001127983 */ /* 0x001f220000100a00 */
[C---:B---3--:R-:W-:Y:S11]  /*662b0*/  HMMA.16816.F32 R20, R24.reuse, R14, R20 ;  /* 0x0000000e1814723c */ /* 0x048ff60000001814 */
[----:B------:R-:W-:Y:S11]  /*662c0*/  @!UPT UIADD3 URZ, URZ, URZ, URZ ;  /* 0x0000003f3f3ff290 */ /* 0x000ff6000fffe03f */
[----:B------:R-:W-:Y:S01]  /*662d0*/  @!UPT UIADD3 URZ, URZ, URZ, URZ ;  /* 0x0000003f3f3ff290 */ /* 0x000fe2000fffe03f */
[----:B------:R-:W-:Y:S01]  /*662e0*/  STL.64 [R1+0x4e0], R20 ;  /* 0x0004e01401007387 */ /* 0x000fe20000100a00 */
[----:B------:R0:W-:Y:S03]  /*662f0*/  STL.64 [R1+0x4e8], R22 ;  /* 0x0004e81601007387 */ /* 0x0001e60000100a00 */
[----:B0-----:R-:W3:Y:S01]  /*66300*/  LDL.LU.64 R22, [R1+0x3ae8] ;  /* 0x003ae80001167983 */ /* 0x001ee20000300a00 */
[----:B------:R-:W3:Y:S02]  /*66310*/  LDL.LU.64 R20, [R1+0x3ae0] ;  /* 0x003ae00001147983 */ /* 0x000ee40000300a00 */
[----:B------:R-:W-:Y:S02]  /*66320*/  STL.64 [R1+0x39b0], R14 ;  /* 0x0039b00e01007387 */ /* 0x000fe40000100a00 */
[----:B--2---:R0:W-:Y:S02]  /*66330*/  STL.64 [R1+0x39a8], R12 ;  /* 0x0039a80c01007387 */ /* 0x0041e40000100a00 */
        /* <DEDUP_REMOVED lines=9> */
[----:B0-----:R-:W2:Y:S01]  /*663d0*/  LDL.LU.64 R22, [R1+0x3ad8] ;  /* 0x003ad80001167983 */ /* 0x001ea20000300a00 */
[----:B------:R-:W-:Y:S02]  /*663e0*/  STL.64 [R1+0x39a0], R10 ;  /* 0x0039a00a01007387 */ /* 0x000fe40000100a00 */
[----:B------:R-:W-:Y:S01]  /*663f0*/  STL [R1+0x3998], R8 ;  /* 0x0039980801007387 */ /* 0x000fe20000100800 */
[C---:B--2---:R-:W-:Y:S11]  /*66400*/  HMMA.16816.F32 R4, R24.reuse, R22, R4 ;  /* 0x000000161804723c */ /* 0x044ff60000001804 */
[----:B------:R-:W-:Y:S11]  /*66410*/  @!UPT UIADD3 URZ, URZ, URZ, URZ ;  /* 0x0000003f3f3ff290 */ /* 0x000ff6000fffe03f */
[----:B------:R-:W-:Y:S01]  /*66420*/  @!UPT UIADD3 URZ, URZ, URZ, URZ ;  /* 0x0000003f3f3ff290 */ /* 0x000fe2000fffe03f */
[----:B------:R-:W-:Y:S01]  /*66430*/  STL.64 [R1+0xba0], R4 ;  /* 0x000ba00401007387 */ /* 0x000fe20000100a00 */
[----:B------:R0:W-:Y:S03]  /*66440*/  STL.64 [R1+0xba8], R6 ;  /* 0x000ba80601007387 */ /* 0x0001e60000100a00 */
[----:B0-----:R-:W2:Y:S01]  /*66450*/  LDL.LU R7, [R1+0x3ad0] ;  /* 0x003ad00001077983 */ /* 0x001ea20000300800 */
[----:B------:R-:W3:Y:S02]  /*66460*/  LDL.LU R4, [R1+0x3acc] ;  /* 0x003acc0001047983 */ /* 0x000ee40000300800 */
[----:B------:R-:W-:Y:S02]  /*66470*/  IMAD.MOV.U32 R10, RZ, RZ, R22 ;  /* 0x000000ffff0a7224 */ /* 0x000fe400078e0016 */
[----:B------:R-:W-:Y:S02]  /*66480*/  IMAD.MOV.U32 R8, RZ, RZ, R23 ;  /* 0x000000ffff087224 */ /* 0x000fe400078e0017 */
[----:B---3--:R-:W0:Y:S04]  /*66490*/  LDSM.16.MT88.4 R20, [R4+0xa100] ;  /* 0x00a100000414783b */ /* 0x008e280000004200 */
[----:B--2---:R-:W-:Y:S01]  /*664a0*/  STL [R1+0x3a74], R7 ;  /* 0x003a740701007387 */ /* 0x004fe20000100800 */
[----:B------:R-:W-:Y:S03]  /*664b0*/  STL [R1+0x3a70], R4 ;  /* 0x003a700401007387 */ /* 0x000fe60000100800 */
[----:B0-----:R0:W-:Y:S01]  /*664c0*/  STL.64 [R1+0x38d8], R22 ;  /* 0x0038d81601007387 */ /* 0x0011e20000100a00 */
[----:B------:R-:W-:Y:S03]  /*664d0*/  STL.64 [R1+0x38d0], R20 ;  /* 0x0038d01401007387 */ /* 0x000fe60000100a00 */
[----:B0-----:R-:W2:Y:S04]  /*664e0*/  LDL R22, [R1+0x188] ;  /* 0x0001880001167983 */ /* 0x001ea80000100800 */
[----:B------:R-:W2:Y:S01]  /*664f0*/  LDL R23, [R1+0x18c] ;  /* 0x00018c0001177983 */ /* 0x000ea20000100800 */
[----:B----4-:R-:W-:Y:S01]  /*66500*/  HMMA.16816.F32 R4, R24, R18, R12 ;  /* 0x000000121804723c */ /* 0x010fe2000000180c */
[----:B------:R-:W-:-:S06]  /*66510*/  IMAD.MOV.U32 R11, RZ, RZ, R19 ;  /* 0x000000ffff0b7224 */ /* 0x000fcc00078e0013 */
[----:B------:R-:W-:Y:S01]  /*66520*/  IMAD.MOV.U32 R12, RZ, RZ, R18 ;  /* 0x000000ffff0c7224 */ /* 0x000fe200078e0012 */
[----:B--2---:R-:W-:Y:S11]  /*66530*/  STL.64 [R1+0x3a88], R22 ;  /* 0x003a881601007387 */ /* 0x004ff60000100a00 */
[----:B------:R-:W-:Y:S04]  /*66540*/  @!UPT UIADD3 URZ, URZ, URZ, URZ ;  /* 0x0000003f3f3ff290 */ /* 0x000fe8000fffe03f */
[----:B------:R0:W-:Y:S02]  /*66550*/  STL.64 [R1+0xb90], R4 ;  /* 0x000b900401007387 */ /* 0x0001e40000100a00 */
[----:B------:R1:W-:Y:S02]  /*66560*/  STL.64 [R1+0xb98], R6 ;  /* 0x000b980601007387 */ /* 0x0003e40000100a00 */
[----:B------:R2:W-:Y:S01]  /*66570*/  STL [R1+0x3ac8], R12 ;  /* 0x003ac80c01007387 */ /* 0x0005e20000100800 */
[----:B------:R-:W-:Y:S01]  /*66580*/  STL.64 [R1+0x3a28], R10 ;  /* 0x003a280a01007387 */ /* 0x000fe20000100a00 */
[----:B------:R-:W-:Y:S03]  /*66590*/  STL.64 [R1+0x3a20], R8 ;  /* 0x003a200801007387 */ /* 0x000fe60000100a00 */
[----:B0-----:R-:W3:Y:S01]  /*665a0*/  LDL.LU R4, [R1+0x750] ;  /* 0x0007500001047983 */ /* 0x001ee20000300800 */
[----:B------:R-:W3:Y:S02]  /*665b0*/  LDL.LU R5, [R1+0x754] ;  /* 0x0007540001057983 */ /* 0x000ee40000300800 */
[----:B-1----:R-:W4:Y:S02]  /*665c0*/  LDL.LU R6, [R1+0x758] ;  /* 0x0007580001067983 */ /* 0x002f240000300800 */
[----:B------:R-:W4:Y:S01]  /*665d0*/  LDL.LU R7, [R1+0x75c] ;  /* 0x00075c0001077983 */ /* 0x000f220000300800 */
[----:B------:R-:W3:Y:S01]  /*665e0*/  LDL.LU R16, [R1+0x780] ;  /* 0x0007800001107983 */ /* 0x000ee20000300800 */
[----:B------:R-:W3:Y:S02]  /*665f0*/  LDL.LU R17, [R1+0x784] ;  /* 0x0007840001117983 */ /* 0x000ee40000300800 */
[----:B------:R-:W3:Y:S02]  /*66600*/  LDL.LU R18, [R1+0x788] ;  /* 0x0007880001127983 */ /* 0x000ee40000300800 */
[----:B------:R-:W3:Y:S01]  /*66610*/  LDL.LU R19, [R1+0x78c] ;  /* 0x00078c0001137983 */ /* 0x000ee20000300800 */
[----:B--2---:R-:W2:Y:S01]  /*66620*/  LDL.LU R12, [R1+0x790] ;  /* 0x00079000010c7983 */ /* 0x004ea20000300800 */
[----:B------:R-:W2:Y:S02]  /*66630*/  LDL.LU R13, [R1+0x794] ;  /* 0x00079400010d7983 */ /* 0x000ea40000300800 */
[----:B------:R-:W2:Y:S02]  /*66640*/  LDL.LU R14, [R1+0x798] ;  /* 0x00079800010e7983 */ /* 0x000ea40000300800 */
[----:B------:R-:W2:Y:S01]  /*66650*/  LDL.LU R15, [R1+0x79c] ;  /* 0x00079c00010f7983 */ /* 0x000ea20000300800 */
[----:B---3--:R0:W-:Y:S01]  /*66660*/  STL.64 [R1+0x3ac0], R18 ;  /* 0x003ac01201007387 */ /* 0x0081e20000100a00 */
[----:B------:R-:W-:Y:S03]  /*66670*/  STL.64 [R1+0x3ab8], R16 ;  /* 0x003ab81001007387 */ /* 0x000fe60000100a00 */
[----:B0-----:R-:W2:Y:S01]  /*66680*/  LDL.64 R18, [R1+0x1d8] ;  /* 0x0001d80001127983 */ /* 0x001ea20000100a00 */
[----:B------:R-:W3:Y:S02]  /*66690*/  LDL.LU R20, [R1+0x760] ;  /* 0x0007600001147983 */ /* 0x000ee40000300800 */
[----:B------:R-:W3:Y:S02]  /*666a0*/  LDL.LU R21, [R1+0x764] ;  /* 0x0007640001157983 */ /* 0x000ee40000300800 */
[----:B------:R-:W2:Y:S01]  /*666b0*/  LDL.LU R22, [R1+0x768] ;  /* 0x0007680001167983 */ /* 0x000ea20000300800 */
[----:B------:R-:W2:Y:S04]  /*666c0*/  LDL.LU R23, [R1+0x76c] ;  /* 0x00076c0001177983 */ /* 0x000ea80000300800 */
[----:B--2---:R0:W-:Y:S01]  /*666d0*/  STL.64 [R1+0x3a98], R22 ;  /* 0x003a981601007387 */ /* 0x0041e20000100a00 */
[----:B---3--:R-:W-:Y:S03]  /*666e0*/  STL.64 [R1+0x3a90], R20 ;  /* 0x003a901401007387 */ /* 0x008fe60000100a00 */
[----:B0-----:R-:W2:Y:S04]  /*666f0*/  LDL.64 R22, [R1+0x1b8] ;  /* 0x0001b80001167983 */ /* 0x001ea80000100a00 */
[----:B--2---:R0:W-:Y:S04]  /*66700*/  STL.64 [R1+0x3aa8], R22 ;  /* 0x003aa81601007387 */ /* 0x0041e80000100a00 */
[----:B0-----:R-:W2:Y:S01]  /*66710*/  LDL.64 R22, [R1+0x1c8] ;  /* 0x0001c80001167983 */ /* 0x001ea20000100a00 */
[----:B----4-:R0:W-:Y:S02]  /*66720*/  STL.64 [R1+0x3a80], R6 ;  /* 0x003a800601007387 */ /* 0x0101e40000100a00 */
[----:B------:R1:W-:Y:S01]  /*66730*/  STL.64 [R1+0x3a78], R4 ;  /* 0x003a780401007387 */ /* 0x0003e20000100a00 */
[----:B0-----:R-:W3:Y:S01]  /*66740*/  LDL.64 R6, [R1+0x1a8] ;  /* 0x0001a80001067983 */ /* 0x001ee20000100a00 */
[----:B------:R-:W-:-:S02]  /*66750*/  IMAD.MOV.U32 R10, RZ, RZ, R2 ;  /* 0x000000ffff0a7224 */ /* 0x000fc400078e0002 */
[----:B------:R-:W-:Y:S01]  /*66760*/  IMAD.MOV.U32 R11, RZ, RZ, R0 ;  /* 0x000000ffff0b7224 */ /* 0x000fe200078e0000 */
[----:B---3--:R0:W-:Y:S01]  /*66770*/  STL.64 [R1+0x3aa0], R6 ;  /* 0x003aa00601007387 */ /* 0x0081e20000100a00 */
[----:B-1----:R-:W3:Y:S02]  /*66780*/  LDL.LU R4, [R1+0x770] ;  /* 0x0007700001047983 */ /* 0x002ee40000300800 */
[----:B------:R-:W3:Y:S01]  /*66790*/  LDL.LU R5, [R1+0x774] ;  /* 0x0007740001057983 */ /* 0x000ee20000300800 */
[----:B0-----:R-:W3:Y:S01]  /*667a0*/  LDL.LU R6, [R1+0x778] ;  /* 0x0007780001067983 */ /* 0x001ee20000300800 */
[----:B------:R-:W3:Y:S02]  /*667b0*/  LDL.LU R7, [R1+0x77c] ;  /* 0x00077c0001077983 */ /* 0x000ee40000300800 */
[----:B------:R0:W-:Y:S02]  /*667c0*/  STL.64 [R1+0x3a40], R10 ;  /* 0x003a400a01007387 */ /* 0x0001e40000100a00 */
[----:B0-----:R-:W4:Y:S01]  /*667d0*/  LDL.64 R10, [R1+0x178] ;  /* 0x00017800010a7983 */ /* 0x001f220000100a00 */
[----:B------:R-:W-:Y:S03]  /*667e0*/  HMMA.16816.F32 R12, R24, R18, R12 ;  /* 0x00000012180c723c */ /* 0x000fe6000000180c */
[----:B----4-:R0:W-:Y:S01]  /*667f0*/  STL.64 [R1+0x3a58], R10 ;  /* 0x003a580a01007387 */ /* 0x0101e20000100a00 */
[----:B------:R-:W4:Y:S02]  /*66800*/  LDL.LU R8, [R1+0x740] ;  /* 0x0007400001087983 */ /* 0x000f240000300800 */
[----:B------:R-:W4:Y:S01]  /*66810*/  LDL.LU R9, [R1+0x744] ;  /* 0x0007440001097983 */ /* 0x000f220000300800 */
[----:B0-----:R-:W2:Y:S01]  /*66820*/  LDL.LU R10, [R1+0x748] ;  /* 0x00074800010a7983 */ /* 0x001ea20000300800 */
[----:B------:R-:W2:Y:S03]  /*66830*/  LDL.LU R11, [R1+0x74c] ;  /* 0x00074c00010b7983 */ /* 0x000ea60000300800 */
[----:B--2---:R0:W-:Y:S01]  /*66840*/  STL.64 [R1+0x3a68], R10 ;  /* 0x003a680a01007387 */ /* 0x0041e20000100a00 */
[----:B----4-:R-:W-:Y:S03]  /*66850*/  STL.64 [R1+0x3a60], R8 ;  /* 0x003a600801007387 */ /* 0x010fe60000100a00 */
[----:B0-----:R-:W2:Y:S08]  /*66860*/  LDL.64 R10, [R1+0x198] ;  /* 0x00019800010a7983 */ /* 0x001eb00000100a00 */
[----:B------:R0:W-:Y:S02]  /*66870*/  STL.64 [R1+0xb80], R12 ;  /* 0x000b800c01007387 */ /* 0x0001e40000100a00 */
[----:B------:R1:W-:Y:S01]  /*66880*/  STL.64 [R1+0xb88], R14 ;  /* 0x000b880e01007387 */ /* 0x0003e20000100a00 */
[----:B0-----:R-:W4:Y:S01]  /*66890*/  LDL.LU R12, [R1+0x3ac8] ;  /* 0x003ac800010c7983 */ /* 0x001f220000300800 */
[----:B-1----:R-:W-:-:S02]  /*668a0*/  IMAD.MOV.U32 R14, RZ, RZ, R18 ;  /* 0x000000ffff0e7224 */ /* 0x002fc400078e0012 */
[----:B------:R-:W-:Y:S02]  /*668b0*/  IMAD.MOV.U32 R13, RZ, RZ, R19 ;  /* 0x000000ffff0d7224 */ /* 0x000fe400078e0013 */
[----:B------:R-:W2:Y:S01]  /*668c0*/  LDL.LU.64 R18, [R1+0x3ac0] ;  /* 0x003ac00001127983 */ /* 0x000ea20000300a00 */
[----:B------:R-:W2:Y:S02]  /*668d0*/  LDL.LU.64 R16, [R1+0x3ab8] ;  /* 0x003ab80001107983 */ /* 0x000ea40000300a00 */
[----:B------:R-:W-:Y:S01]  /*668e0*/  IMAD.MOV.U32 R15, RZ, RZ, R23 ;  /* 0x000000ffff0f7224 */ /* 0x000fe200078e0017 */
[C---:B--2---:R-:W-:Y:S11]  /*668f0*/  HMMA.16816.F32 R16, R24.reuse, R22, R16 ;  /* 0x000000161810723c */ /* 0x044ff60000001810 */
[----:B------:R-:W-:Y:S11]  /*66900*/  @!UPT UIADD3 URZ, URZ, URZ, URZ ;  /* 0x0000003f3f3ff290 */ /* 0x000ff6000fffe03f */
[----:B------:R-:W-:Y:S01]  /*66910*/  @!UPT UIADD3 URZ, URZ, URZ, URZ ;  /* 0x0000003f3f3ff290 */ /* 0x000fe2000fffe03f */
[----:B------:R0:W-:Y:S01]  /*66920*/  STL.64 [R1+0xb70], R16 ;  /* 0x000b701001007387 */ /* 0x0001e20000100a00 */
[----:B------:R-:W-:Y:S03]  /*66930*/  STL.64 [R1+0xb78], R18 ;  /* 0x000b781201007387 */ /* 0x000fe60000100a00 */
[----:B0-----:R-:W2:Y:S01]  /*66940*/  LDL.LU R17, [R1+0x3ab0] ;  /* 0x003ab00001117983 */ /* 0x001ea20000300800 */
[----:B------:R-:W-:Y:S02]  /*66950*/  IMAD.MOV.U32 R16, RZ, RZ, R22 ;  /* 0x000000ffff107224 */ /* 0x000fe400078e0016 */
[----:B------:R-:W3:Y:S02]  /*66960*/  LDL.LU.64 R22, [R1+0x3aa8] ;  /* 0x003aa80001167983 */ /* 0x000ee40000300a00 */
[----:B------:R-:W-:Y:S01]  /*66970*/  STL.64 [R1+0x3a38], R14 ;  /* 0x003a380e01007387 */ /* 0x000fe20000100a00 */
[----:B----4-:R0:W-:Y:S04]  /*66980*/  STL.64 [R1+0x3a30], R12 ;  /* 0x003a300c01007387 */ /* 0x0101e80000100a00 */
[----:B0-----:R-:W4:Y:S01]  /*66990*/  LDL.LU R12, [R1+0x410] ;  /* 0x00041000010c7983 */ /* 0x001f220000300800 */
        /* <DEDUP_REMOVED lines=26> */
[----:B------:R-:W4:Y:S02]  /*66b40*/  LDL.LU.64 R4, [R1+0x3a78] ;  /* 0x003a780001047983 */ /* 0x000f240000300a00 */
[C---:B----4-:R-:W-:Y:S11]  /*66b50*/  HMMA.16816.F32 R4, R24.reuse, R10, R4 ;  /* 0x0000000a1804723c */ /* 0x050ff60000001804 */
[----:B------:R-:W-:Y:S11]  /*66b60*/  @!UPT UIADD3 URZ, URZ, URZ, URZ ;  /* 0x0000003f3f3ff290 */ /* 0x000ff6000fffe03f */
[----:B------:R-:W-:Y:S01]  /*66b70*/  @!UPT UIADD3 URZ, URZ, URZ, URZ ;  /* 0x0000003f3f3ff290 */ /* 0x000fe2000fffe03f */
[----:B------:R0:W-:Y:S01]  /*66b80*/  STL.64 [R1+0xb40], R4 ;  /* 0x000b400401007387 */ /* 0x0001e20000100a00 */
[----:B------:R1:W-:Y:S02]  /*66b90*/  STL.64 [R1+0xb48], R6 ;  /* 0x000b480601007387 */ /* 0x0003e40000100a00 */
[----:B0-----:R-:W-:Y:S01]  /*66ba0*/  IMAD.MOV.U32 R5, RZ, RZ, R10 ;  /* 0x000000ffff057224 */ /* 0x001fe200078e000a */
[----:B-1----:R-:W4:Y:S01]  /*66bb0*/  LDL.LU R7, [R1+0x3a74] ;  /* 0x003a740001077983 */ /* 0x002f220000300800 */
[----:B------:R-:W2:Y:S02]  /*66bc0*/  LDL.LU R4, [R1+0x3a70] ;  /* 0x003a700001047983 */ /* 0x000ea40000300800 */
        /* <DEDUP_REMOVED lines=8> */
[----:B0-----:R-:W2:Y:S01]  /*66c50*/  LDL.LU.64 R10, [R1+0x3a58] ;  /* 0x003a5800010a7983 */ /* 0x001ea20000300a00 */
[----:B------:R-:W-:Y:S01]  /*66c60*/  STL.64 [R1+0x38e8], R22 ;  /* 0x0038e81601007387 */ /* 0x000fe20000100a00 */
        /* <DEDUP_REMOVED lines=9> */
[----:B------:R-:W-:Y:S02]  /*66d00*/  IMAD.MOV.U32 R22, RZ, RZ, R5 ;  /* 0x000000ffff167224 */ /* 0x000fe400078e0005 */
[----:B------:R-:W-:Y:S01]  /*66d10*/  IMAD.MOV.U32 R23, RZ, RZ, R6 ;  /* 0x000000ffff177224 */ /* 0x000fe200078e0006 */
[----:B--2---:R-:W-:Y:S01]  /*66d20*/  HMMA.16816.F32 R24, R24, R10, R12 ;  /* 0x0000000a1818723c */ /* 0x004fe2000000180c */
[----:B------:R-:W2:Y:S01]  /*66d30*/  LDL.LU.64 R14, [R1+0x3a38] ;  /* 0x003a3800010e7983 */ /* 0x000ea20000300a00 */
[----:B------:R-:W3:Y:S02]  /*66d40*/  LDL.LU.64 R12, [R1+0x3a30] ;  /* 0x003a3000010c7983 */ /* 0x000ee40000300a00 */
[----:B------:R-:W2:Y:S02]  /*66d50*/  LDL.LU.64 R10, [R1+0x3a28] ;  /* 0x003a2800010a7983 */ /* 0x000ea40000300a00 */
[----:B------:R-:W2:Y:S11]  /*66d60*/  LDL.LU.64 R8, [R1+0x3a20] ;  /* 0x003a200001087983 */ /* 0x000eb60000300a00 */
[----:B------:R-:W-:Y:S06]  /*66d70*/  @!UPT UIADD3 URZ, URZ, URZ, URZ ;  /* 0x0000003f3f3ff290 */ /* 0x000fec000fffe03f */
[----:B------:R-:W-:Y:S01]  /*66d80*/  STL.64 [R1+0x6b0], R24 ;  /* 0x0006b01801007387 */ /* 0x000fe20000100a00 */
[----:B------:R-:W-:Y:S02]  /*66d90*/  STL.64 [R1+0x6b8], R26 ;  /* 0x0006b81a01007387 */ /* 0x000fe40000100a00 */
[----:B------:R0:W1:Y:S02]  /*66da0*/  LDSM.16.MT88.4 R24, [R4+0xa180] ;  /* 0x00a180000418783b */ /* 0x0000640000004200 */
[----:B0-----:R-:W2:Y:S02]  /*66db0*/  LDL.LU R4, [R1+0x3a18] ;  /* 0x003a180001047983 */ /* 0x001ea40000300800 */
[----:B------:R-:W2:Y:S02]  /*66dc0*/  LDL.LU R5, [R1+0x3a14] ;  /* 0x003a140001057983 */ /* 0x000ea40000300800 */
[----:B------:R-:W2:Y:S02]  /*66dd0*/  LDL.LU R6, [R1+0x3a10] ;  /* 0x003a100001067983 */ /* 0x000ea40000300800 */
[----:B------:R-:W-:Y:S01]  /*66de0*/  STL.64 [R1+0x3900], R22 ;  /* 0x0039001601007387 */ /* 0x000fe20000100a00 */
[----:B-1----:R0:W-:Y:S01]  /*66df0*/  STL.64 [R1+0x37d8], R26 ;  /* 0x0037d81a01007387 */ /* 0x0021e20000100a00 */
[----:B------:R1:W-:Y:S03]  /*66e00*/  STL.64 [R1+0x37d0], R24 ;  /* 0x0037d01801007387 */ /* 0x0003e60000100a00 */
[----:B0-----:R-:W2:Y:S01]  /*66e10*/  LDL.LU.64 R26, [R1+0x168] ;  /* 0x00016800011a7983 */ /* 0x001ea20000300a00 */
[----:B------:R-:W-:-:S02]  /*66e20*/  IMAD.MOV.U32 R22, RZ, RZ, R21 ;  /* 0x000000ffff167224 */ /* 0x000fc400078e0015 */
[----:B------:R-:W-:Y:S01]  /*66e30*/  IMAD.MOV.U32 R23, RZ, RZ, R20 ;  /* 0x000000ffff177224 */ /* 0x000fe200078e0014 */
[----:B--2---:R0:W-:Y:S01]  /*66e40*/  STL.64 [R1+0x38e0], R26 ;  /* 0x0038e01a01007387 */ /* 0x0041e20000100a00 */
[----:B-1----:R-:W2:Y:S02]  /*66e50*/  LDL.LU R24, [R1+0x5c0] ;  /* 0x0005c00001187983 */ /* 0x002ea40000300800 */
[----:B------:R-:W2:Y:S01]  /*66e60*/  LDL.LU R25, [R1+0x5c4] ;  /* 0x0005c40001197983 */ /* 0x000ea20000300800 */
[----:B0-----:R-:W2:Y:S01]  /*66e70*/  LDL.LU R26, [R1+0x5c8] ;  /* 0x0005c800011a7983 */ /* 0x001ea20000300800 */
[----:B------:R-:W2:Y:S02]  /*66e80*/  LDL.LU R27, [R1+0x5cc] ;  /* 0x0005cc00011b7983 */ /* 0x000ea40000300800 */
[----:B------:R-:W-:Y:S01]  /*66e90*/  STL.64 [R1+0x3918], R22 ;  /* 0x0039181601007387 */ /* 0x000fe20000100a00 */
[----:B--2---:R-:W-:Y:S01]  /*66ea0*/  STL.64 [R1+0x38f8], R26 ;  /* 0x0038f81a01007387 */ /* 0x004fe20000100a00 */
[----:B------:R0:W-:Y:S03]  /*66eb0*/  STL.64 [R1+0x38f0], R24 ;  /* 0x0038f01801007387 */ /* 0x0001e60000100a00 */
[----:B0-----:R-:W2:Y:S01]  /*66ec0*/  LDL.LU R24, [R1+0x5d0] ;  /* 0x0005d00001187983 */ /* 0x001ea20000300800 */
[----:B------:R-:W2:Y:S02]  /*66ed0*/  LDL.LU R25, [R1+0x5d4] ;  /* 0x0005d40001197983 */ /* 0x000ea40000300800 */
[----:B------:R-:W2:Y:S02]  /*66ee0*/  LDL.LU R26, [R1+0x5d8] ;  /* 0x0005d800011a7983 */ /* 0x000ea40000300800 */
        /* <DEDUP_REMOVED lines=20> */
[----:B---3--:R-:W-:-:S05]  /*67030*/  IMAD.MOV.U32 R23, RZ, RZ, R13 ;  /* 0x000000ffff177224 */ /* 0x008fca00078e000d */
[----:B------:R0:W-:Y:S01]  /*67040*/  STL.64 [R1+0x3960], R22 ;  /* 0x0039601601007387 */ /* 0x0001e20000100a00 */
[----:B----4-:R-:W-:Y:S02]  /*67050*/  IMAD.MOV.U32 R18, RZ, RZ, R7 ;  /* 0x000000ffff127224 */ /* 0x010fe400078e0007 */
[----:B------:R-:W-:Y:S02]  /*67060*/  IMAD.MOV.U32 R19, RZ, RZ, R3 ;  /* 0x000000ffff137224 */ /* 0x000fe400078e0003 */
[----:B0-----:R-:W-:Y:S02]  /*67070*/  IMAD.MOV.U32 R22, RZ, RZ, R12 ;  /* 0x000000ffff167224 */ /* 0x001fe400078e000c */
[----:B------:R-:W-:-:S05]  /*67080*/  IMAD.MOV.U32 R23, RZ, RZ, R11 ;  /* 0x000000ffff177224 */ /* 0x000fca00078e000b */
[----:B------:R-:W-:Y:S04]  /*67090*/  STL.64 [R1+0x3978], R22 ;  /* 0x0039781601007387 */ /* 0x000fe80000100a00 */
[----:B--2---:R-:W-:Y:S01]  /*670a0*/  STL.64 [R1+0x3940], R26 ;  /* 0x0039401a01007387 */ /* 0x004fe20000100a00 */
[----:B------:R0:W-:Y:S03]  /*670b0*/  STL.64 [R1+0x3938], R24 ;  /* 0x0039381801007387 */ /* 0x0001e60000100a00 */
[----:B0-----:R-:W2:Y:S01]  /*670c0*/  LDL.LU R24, [R1+0x600] ;  /* 0x0006000001187983 */ /* 0x001ea20000300800 */
[----:B------:R-:W2:Y:S02]  /*670d0*/  LDL.LU R25, [R1+0x604] ;  /* 0x0006040001197983 */ /* 0x000ea40000300800 */
[----:B------:R-:W3:Y:S02]  /*670e0*/  LDL.LU R26, [R1+0x608] ;  /* 0x00060800011a7983 */ /* 0x000ee40000300800 */
[----:B------:R-:W3:Y:S01]  /*670f0*/  LDL.LU R27, [R1+0x60c] ;  /* 0x00060c00011b7983 */ /* 0x000ee20000300800 */
        /* <DEDUP_REMOVED lines=24> */
[----:B------:R-:W-:Y:S01]  /*67280*/  IMAD.MOV.U32 R19, RZ, RZ, R9 ;  /* 0x000000ffff137224 */ /* 0x000fe200078e0009 */
[----:B--2---:R-:W-:Y:S01]  /*67290*/  STL.64 [R1+0x3a00], R14 ;  /* 0x003a000e01007387 */ /* 0x004fe20000100a00 */
[----:B------:R0:W-:Y:S03]  /*672a0*/  STL.64 [R1+0x39f8], R12 ;  /* 0x0039f80c01007387 */ /* 0x0001e60000100a00 */
[----:B0-----:R-:W4:Y:S01]  /*672b0*/  LDL.LU R12, [R1+0x690] ;  /* 0x00069000010c7983 */ /* 0x001f220000300800 */
[----:B------:R-:W4:Y:S02]  /*672c0*/  LDL.LU R13, [R1+0x694] ;  /* 0x00069400010d7983 */ /* 0x000f240000300800 */
[----:B------:R-:W4:Y:S02]  /*672d0*/  LDL.LU R14, [R1+0x698] ;  /* 0x00069800010e7983 */ /* 0x000f240000300800 */
[----:B------:R-:W4:Y:S01]  /*672e0*/  LDL.LU R15, [R1+0x69c] ;  /* 0x00069c00010f7983 */ /* 0x000f220000300800 */
[----:B------:R-:W2:Y:S01]  /*672f0*/  LDL.LU R8, [R1+0x650] ;  /* 0x0006500001087983 */ /* 0x000ea20000300800 */
[----:B------:R-:W2:Y:S02]  /*67300*/  LDL.LU R9, [R1+0x654] ;  /* 0x0006540001097983 */ /* 0x000ea40000300800 */
[----:B------:R-:W2:Y:S02]  /*67310*/  LDL.LU R10, [R1+0x658] ;  /* 0x00065800010a7983 */ /* 0x000ea40000300800 */
[----:B------:R-:W2:Y:S01]  /*67320*/  LDL.LU R11, [R1+0x65c] ;  /* 0x00065c00010b7983 */ /* 0x000ea20000300800 */
[----:B------:R0:W-:Y:S01]  /*67330*/  STL.64 [R1+0x3990], R22 ;  /* 0x0039901601007387 */ /* 0x0001e20000100a00 */
        /* <DEDUP_REMOVED lines=10> */
[----:B------:R-:W-:Y:S01]  /*673e0*/  IMAD.MOV.U32 R18, RZ, RZ, R17 ;  /* 0x000000ffff127224 */ /* 0x000fe200078e0011 */
        /* <DEDUP_REMOVED lines=31> */
[----:B0-----:R-:W3:Y:S01]  /*675e0*/  LDL.LU.64 R18, [R1+0x39c0] ;  /* 0x0039c00001127983 */ /* 0x001ee20000300a00 */
[----:B------:R-:W4:Y:S01]  /*675f0*/  LDL.LU R16, [R1+0x39b8] ;  /* 0x0039b80001107983 */ /* 0x000f220000300800 */
[C---:B---3--:R-:W-:Y:S11]  /*67600*/  HMMA.16816.F32 R12, R4.reuse, R18, R12 ;  /* 0x00000012040c723c */ /* 0x048ff6000000180c */
[----:B------:R-:W-:Y:S11]  /*67610*/  @!UPT UIADD3 URZ, URZ, URZ, URZ ;  /* 0x0000003f3f3ff290 */ /* 0x000ff6000fffe03f */
[----:B------:R-:W-:Y:S01]  /*67620*/  @!UPT UIADD3 URZ, URZ, URZ, URZ ;  /* 0x0000003f3f3ff290 */ /* 0x000fe2000fffe03f */
[----:B------:R-:W-:Y:S01]  /*67630*/  STL.64 [R1+0x670], R12 ;  /* 0x0006700c01007387 */ /* 0x000fe20000100a00 */
[----:B------:R0:W-:Y:S03]  /*67640*/  STL.64 [R1+0x678], R14 ;  /* 0x0006780e01007387 */ /* 0x0001e60000100a00 */
[----:B0-----:R-:W3:Y:S01]  /*67650*/  LDL.LU.64 R14, [R1+0x39b0] ;  /* 0x0039b000010e7983 */ /* 0x001ee20000300a00 */
[----:B------:R-:W2:Y:S02]  /*67660*/  LDL.LU.64 R12, [R1+0x39a8] ;  /* 0x0039a800010c7983 */ /* 0x000ea40000300a00 */
[----:B------:R-:W-:Y:S02]  /*67670*/  STL.64 [R1+0x38a0], R18 ;  /* 0x0038a01201007387 */ /* 0x000fe40000100a00 */
[----:B----4-:R0:W-:Y:S02]  /*67680*/  STL [R1+0x3898], R16 ;  /* 0x0038981001007387 */ /* 0x0101e40000100800 */
        /* <DEDUP_REMOVED lines=10> */
[----:B------:R-:W4:Y:S02]  /*67730*/  LDL.LU R8, [R1+0x3998] ;  /* 0x0039980001087983 */ /* 0x000f240000300800 */
[----:B------:R-:W-:Y:S02]  /*67740*/  STL.64 [R1+0x3890], R14 ;  /* 0x0038900e01007387 */ /* 0x000fe40000100a00 */
[----:B--2---:R-:W-:Y:S01]  /*67750*/  STL.64 [R1+0x3888], R12 ;  /* 0x0038880c01007387 */ /* 0x004fe20000100a00 */
[C---:B---3--:R-:W-:Y:S11]  /*67760*/  HMMA.16816.F32 R20, R4.reuse, R10, R20 ;  /* 0x0000000a0414723c */ /* 0x048ff60000001814 */
[----:B------:R-:W-:Y:S11]  /*67770*/  @!UPT UIADD3 URZ, URZ, URZ, URZ ;  /* 0x0000003f3f3ff290 */ /* 0x000ff6000fffe03f */
[----:B------:R-:W-:Y:S01]  /*67780*/  @!UPT UIADD3 URZ, URZ, URZ, URZ ;  /* 0x0000003f3f3ff290 */ /* 0x000fe2000fffe03f */
[----:B------:R-:W-:Y:S01]  /*67790*/  STL.64 [R1+0x430], R20 ;  /* 0x0004301401007387 */ /* 0x000fe20000100a00 */
[----:B------:R0:W-:Y:S03]  /*677a0*/  STL.64 [R1+0x438], R22 ;  /* 0x0004381601007387 */ /* 0x0001e60000100a00 */
[----:B0-----:R-:W2:Y:S01]  /*677b0*/  LDL.LU.64 R22, [R1+0x3990] ;  /* 0x0039900001167983 */ /* 0x001ea20000300a00 */
[----:B------:R-:W-:Y:S02]  /*677c0*/  STL.64 [R1+0x3880], R10 ;  /* 0x0038800a01007387 */ /* 0x000fe40000100a00 */
[----:B----4-:R0:W-:Y:S02]  /*677d0*/  STL [R1+0x3878], R8 ;  /* 0x0038780801007387 */ /* 0x0101e40000100800 */
        /* <DEDUP_REMOVED lines=53> */
[----:B------:R-:W-:Y:S02]  /*67b30*/  IMAD.MOV.U32 R14, RZ, RZ, R2 ;  /* 0x000000ffff0e7224 */ /* 0x000fe400078e0002 */
[----:B------:R-:W-:Y:S01]  /*67b40*/  IMAD.MOV.U32 R15, RZ, RZ, R0 ;  /* 0x000000ffff0f7224 */ /* 0x000fe200078e0000 */
[C---:B--2---:R-:W-:Y:S01]  /*67b50*/  HMMA.16816.F32 R20, R4.reuse, R22, R24 ;  /* 0x000000160414723c */ /* 0x044fe20000001818 */
[----:B------:R-:W2:Y:S07]  /*67b60*/  LDL.LU.64 R26, [R1+0x38e0] ;  /* 0x0038e000011a7983 */ /* 0x000eae0000300a00 */
[C---:B---3--:R-:W-:Y:S11]  /*67b70*/  HMMA.16816.F32 R8, R4.reuse, R14, R8 ;  /* 0x0000000e0408723c */ /* 0x048ff60000001808 */
[----:B------:R-:W-:Y:S04]  /*67b80*/  @!UPT UIADD3 URZ, URZ, URZ, URZ ;  /* 0x0000003f3f3ff290 */ /* 0x000fe8000fffe03f */
[----:B------:R-:W-:Y:S01]  /*67b90*/  STL.64 [R1+0xa50], R20 ;  /* 0x000a501401007387 */ /* 0x000fe20000100a00 */
[----:B------:R0:W-:Y:S03]  /*67ba0*/  STL.64 [R1+0xa58], R22 ;  /* 0x000a581601007387 */ /* 0x0001e60000100a00 */
[----:B0-----:R-:W3:Y:S01]  /*67bb0*/  LDL.LU.64 R22, [R1+0x38d8] ;  /* 0x0038d80001167983 */ /* 0x001ee20000300a00 */
[----:B------:R-:W3:Y:S01]  /*67bc0*/  LDL.LU.64 R20, [R1+0x38d0] ;  /* 0x0038d00001147983 */ /* 0x000ee20000300a00 */
[----:B--2---:R-:W-:Y:S02]  /*67bd0*/  HMMA.16816.F32 R4, R4, R26, R16 ;  /* 0x0000001a0404723c */ /* 0x004fe40000001810 */
[----:B------:R-:W2:Y:S01]  /*67be0*/  LDL.LU.64 R18, [R1+0x8] ;  /* 0x0000080001127983 */ /* 0x000ea20000300a00 */
[----:B------:R-:W-:Y:S02]  /*67bf0*/  STL.64 [R1+0xa40], R8 ;  /* 0x000a400801007387 */ /* 0x000fe40000100a00 */
[----:B------:R-:W-:Y:S01]  /*67c00*/  STL.64 [R1+0xa48], R10 ;  /* 0x000a480a01007387 */ /* 0x000fe20000100a00 */
[----:B--2---:R-:W-:Y:S11]  /*67c10*/  STL.64 [R1+0x38b8], R18 ;  /* 0x0038b81201007387 */ /* 0x004ff60000100a00 */
[----:B------:R-:W-:Y:S06]  /*67c20*/  @!UPT UIADD3 URZ, URZ, URZ, URZ ;  /* 0x0000003f3f3ff290 */ /* 0x000fec000fffe03f */
[----:B------:R0:W-:Y:S02]  /*67c30*/  STL.64 [R1+0x390], R4 ;  /* 0x0003900401007387 */ /* 0x0001e40000100a00 */
[----:B------:R1:W-:Y:S01]  /*67c40*/  STL.64 [R1+0x398], R6 ;  /* 0x0003980601007387 */ /* 0x0003e20000100a00 */
[----:B0-----:R-:W2:Y:S01]  /*67c50*/  LDL.LU R4, [R1+0x2a0] ;  /* 0x0002a00001047983 */ /* 0x001ea20000300800 */
[----:B------:R-:W2:Y:S02]  /*67c60*/  LDL.LU R5, [R1+0x2a4] ;  /* 0x0002a40001057983 */ /* 0x000ea40000300800 */
[----:B-1----:R-:W4:Y:S02]  /*67c70*/  LDL.LU R6, [R1+0x2a8] ;  /* 0x0002a80001067983 */ /* 0x002f240000300800 */
[----:B------:R-:W-:Y:S02]  /*67c80*/  IMAD.MOV.U32 R7, RZ, RZ, R3 ;  /* 0x000000ffff077224 */ /* 0x000fe400078e0003 */
[----:B------:R-:W2:Y:S01]  /*67c90*/  LDL.LU R3, [R1+0x38cc] ;  /* 0x0038cc0001037983 */ /* 0x000ea20000300800 */
[----:B------:R-:W2:Y:S03]  /*67ca0*/  LDL.LU.64 R18, [R1+0x18] ;  /* 0x0000180001127983 */ /* 0x000ea60000300a00 */
[----:B--2---:R0:W-:Y:S04]  /*67cb0*/  STL.64 [R1+0x38c0], R18 ;  /* 0x0038c01201007387 */ /* 0x0041e80000100a00 */
        /* <DEDUP_REMOVED lines=26> */
[----:B------:R-:W-:-:S02]  /*67e60*/  IMAD.MOV.U32 R7, RZ, RZ, R3 ;  /* 0x000000ffff077224 */ /* 0x000fc400078e0003 */
[----:B------:R-:W4:Y:S01]  /*67e70*/  LDL.LU R3, [R1+0x38c8] ;  /* 0x0038c80001037983 */ /* 0x000f220000300800 */
[----:B------:R0:W-:Y:S02]  /*67e80*/  STL.64 [R1+0x37e8], R26 ;  /* 0x0037e81a01007387 */ /* 0x0001e40000100a00 */
[----:B------:R-:W3:Y:S02]  /*67e90*/  LDL.LU R24, [R1+0x310] ;  /* 0x0003100001187983 */ /* 0x000ee40000300800 */
[----:B------:R-:W3:Y:S01]  /*67ea0*/  LDL.LU R25, [R1+0x314] ;  /* 0x0003140001197983 */ /* 0x000ee20000300800 */
[----:B0-----:R-:W3:Y:S01]  /*67eb0*/  LDL.LU R26, [R1+0x318] ;  /* 0x00031800011a7983 */ /* 0x001ee20000300800 */
[----:B------:R-:W3:Y:S02]  /*67ec0*/  LDL.LU R27, [R1+0x31c] ;  /* 0x00031c00011b7983 */ /* 0x000ee40000300800 */
[----:B------:R-:W-:Y:S01]  /*67ed0*/  IMAD.MOV.U32 R0, RZ, RZ, R19 ;  /* 0x000000ffff007224 */ /* 0x000fe200078e0013 */
[----:B---3--:R-:W-:Y:S11]  /*67ee0*/  HMMA.16816.F32 R24, R20, R18, R24 ;  /* 0x000000121418723c */ /* 0x008ff60000001818 */
[----:B------:R-:W-:Y:S11]  /*67ef0*/  @!UPT UIADD3 URZ, URZ, URZ, URZ ;  /* 0x0000003f3f3ff290 */ /* 0x000ff6000fffe03f */
[----:B------:R-:W-:Y:S01]  /*67f00*/  @!UPT UIADD3 URZ, URZ, URZ, URZ ;  /* 0x0000003f3f3ff290 */ /* 0x000fe2000fffe03f */
[----:B------:R0:W-:Y:S01]  /*67f10*/  STL.64 [R1+0x360], R24 ;  /* 0x0003601801007387 */ /* 0x0001e20000100a00 */
[----:B------:R-:W-:Y:S02]  /*67f20*/  STL.64 [R1+0x368], R26 ;  /* 0x0003681a01007387 */ /* 0x000fe40000100a00 */
[----:B0-----:R-:W-:Y:S02]  /*67f30*/  IMAD.MOV.U32 R24, RZ, RZ, R18 ;  /* 0x000000ffff187224 */ /* 0x001fe400078e0012 */
[----:B------:R-:W3:Y:S03]  /*67f40*/  LDL.LU.64 R18, [R1+0x38c0] ;  /* 0x0038c00001127983 */ /* 0x000ee60000300a00 */
[----:B------:R0:W-:Y:S02]  /*67f50*/  STL [R1+0x3830], R24 ;  /* 0x0038301801007387 */ /* 0x0001e40000100800 */
[----:B0-----:R-:W3:Y:S01]  /*67f60*/  LDL.LU R24, [R1+0x300] ;  /* 0x0003000001187983 */ /* 0x001ee20000300800 */
[----:B------:R-:W3:Y:S02]  /*67f70*/  LDL.LU R25, [R1+0x304] ;  /* 0x0003040001197983 */ /* 0x000ee40000300800 */
[----:B------:R-:W3:Y:S02]  /*67f80*/  LDL.LU R26, [R1+0x308] ;  /* 0x00030800011a7983 */ /* 0x000ee40000300800 */
[----:B----4-:R-:W-:-:S07]  /*67f90*/  IMAD.MOV.U32 R27, RZ, RZ, R3 ;  /* 0x000000ffff1b7224 */ /* 0x010fce00078e0003 */
[C---:B---3--:R-:W-:Y:S11]  /*67fa0*/  HMMA.16816.F32 R24, R20.reuse, R18, R24 ;  /* 0x000000121418723c */ /* 0x048ff60000001818 */
[----:B------:R-:W-:Y:S11]  /*67fb0*/  @!UPT UIADD3 URZ, URZ, URZ, URZ ;  /* 0x0000003f3f3ff290 */ /* 0x000ff6000fffe03f */
[----:B------:R-:W-:Y:S01]  /*67fc0*/  @!UPT UIADD3 URZ, URZ, URZ, URZ ;  /* 0x0000003f3f3ff290 */ /* 0x000fe2000fffe03f */
[----:B------:R0:W-:Y:S01]  /*67fd0*/  STL.64 [R1+0x350], R24 ;  /* 0x0003501801007387 */ /* 0x0001e20000100a00 */
[----:B------:R1:W-:Y:S02]  /*67fe0*/  STL.64 [R1+0x358], R26 ;  /* 0x0003581a01007387 */ /* 0x0003e40000100a00 */
[----:B0-----:R-:W-:Y:S02]  /*67ff0*/  IMAD.MOV.U32 R25, RZ, RZ, R19 ;  /* 0x000000ffff197224 */ /* 0x001fe400078e0013 */
[----:B-1----:R-:W-:Y:S02]  /*68000*/  IMAD.MOV.U32 R26, RZ, RZ, R18 ;  /* 0x000000ffff1a7224 */ /* 0x002fe400078e0012 */
        /* <DEDUP_REMOVED lines=9> */
[----:B------:R-:W4:Y:S02]  /*680a0*/  LDL.LU.64 R18, [R1+0x38a0] ;  /* 0x0038a00001127983 */ /* 0x000f240000300a00 */
[----:B------:R-:W2:Y:S01]  /*680b0*/  LDL.LU R16, [R1+0x3898] ;  /* 0x0038980001107983 */ /* 0x000ea20000300800 */
[----:B------:R0:W-:Y:S01]  /*680c0*/  STL.64 [R1+0x3840], R26 ;  /* 0x0038401a01007387 */ /* 0x0001e20000100a00 */
[----:B------:R-:W-:Y:S03]  /*680d0*/  STL.64 [R1+0x3838], R24 ;  /* 0x0038381801007387 */ /* 0x000fe60000100a00 */
[----:B0-----:R-:W2:Y:S04]  /*680e0*/  LDL.LU.64 R26, [R1+0x1d8] ;  /* 0x0001d800011a7983 */ /* 0x001ea80000300a00 */
[----:B--2---:R0:W-:Y:S04]  /*680f0*/  STL.64 [R1+0x3848], R26 ;  /* 0x0038481a01007387 */ /* 0x0041e80000100a00 */
[----:B0-----:R-:W2:Y:S01]  /*68100*/  LDL.LU.64 R26, [R1+0x1e8] ;  /* 0x0001e800011a7983 */ /* 0x001ea20000300a00 */
[C---:B----4-:R-:W-:Y:S03]  /*68110*/  HMMA.16816.F32 R12, R20.reuse, R18, R12 ;  /* 0x00000012140c723c */ /* 0x050fe6000000180c */
[----:B--2---:R0:W-:Y:S04]  /*68120*/  STL.64 [R1+0x3860], R26 ;  /* 0x0038601a01007387 */ /* 0x0041e80000100a00 */
[----:B0-----:R-:W2:Y:S11]  /*68130*/  LDL.LU.64 R26, [R1+0x38] ;  /* 0x00003800011a7983 */ /* 0x001eb60000300a00 */
[----:B------:R-:W-:Y:S05]  /*68140*/  @!UPT UIADD3 URZ, URZ, URZ, URZ ;  /* 0x0000003f3f3ff290 */ /* 0x000fea000fffe03f */
[----:B------:R-:W-:Y:S02]  /*68150*/  STL.64 [R1+0x300], R12 ;  /* 0x0003000c01007387 */ /* 0x000fe40000100a00 */
[----:B------:R0:W-:Y:S02]  /*68160*/  STL.64 [R1+0x308], R14 ;  /* 0x0003080e01007387 */ /* 0x0001e40000100a00 */
[----:B0-----:R-:W3:Y:S01]  /*68170*/  LDL.LU.64 R14, [R1+0x3890] ;  /* 0x00389000010e7983 */ /* 0x001ee20000300a00 */
[----:B------:R-:W4:Y:S01]  /*68180*/  LDL.LU.64 R12, [R1+0x3888] ;  /* 0x00388800010c7983 */ /* 0x000f220000300a00 */
[C---:B---3--:R-:W-:Y:S11]  /*68190*/  HMMA.16816.F32 R8, R20.reuse, R14, R8 ;  /* 0x0000000e1408723c */ /* 0x048ff60000001808 */
[----:B------:R-:W-:Y:S11]  /*681a0*/  @!UPT UIADD3 URZ, URZ, URZ, URZ ;  /* 0x0000003f3f3ff290 */ /* 0x000ff6000fffe03f */
[----:B------:R-:W-:Y:S01]  /*681b0*/  @!UPT UIADD3 URZ, URZ, URZ, URZ ;  /* 0x0000003f3f3ff290 */ /* 0x000fe2000fffe03f */
[----:B------:R-:W-:Y:S01]  /*681c0*/  STL.64 [R1+0x2f0], R8 ;  /* 0x0002f00801007387 */ /* 0x000fe20000100a00 */
[----:B------:R0:W-:Y:S03]  /*681d0*/  STL.64 [R1+0x2f8], R10 ;  /* 0x0002f80a01007387 */ /* 0x0001e60000100a00 */
[----:B0-----:R-:W3:Y:S01]  /*681e0*/  LDL.LU.64 R10, [R1+0x3880] ;  /* 0x00388000010a7983 */ /* 0x001ee20000300a00 */
[----:B------:R-:W2:Y:S02]  /*681f0*/  LDL.LU R8, [R1+0x3878] ;  /* 0x0038780001087983 */ /* 0x000ea40000300800 */
[----:B------:R0:W-:Y:S02]  /*68200*/  STL.64 [R1+0x3778], R14 ;  /* 0x0037780e01007387 */ /* 0x0001e40000100a00 */
[----:B----4-:R-:W-:Y:S01]  /*68210*/  STL.64 [R1+0x3770], R12 ;  /* 0x0037700c01007387 */ /* 0x010fe20000100a00 */
[----:B0-----:R-:W4:Y:S01]  /*68220*/  LDL.LU.64 R14, [R1+0x1c8] ;  /* 0x0001c800010e7983 */ /* 0x001f220000300a00 */
[C---:B---3--:R-:W-:Y:S11]  /*68230*/  HMMA.16816.F32 R4, R20.reuse, R10, R4 ;  /* 0x0000000a1404723c */ /* 0x048ff60000001804 */
[----:B------:R-:W-:Y:S11]  /*68240*/  @!UPT UIADD3 URZ, URZ, URZ, URZ ;  /* 0x0000003f3f3ff290 */ /* 0x000ff6000fffe03f */
[----:B------:R-:W-:Y:S01]  /*68250*/  @!UPT UIADD3 URZ, URZ, URZ, URZ ;  /* 0x0000003f3f3ff290 */ /* 0x000fe2000fffe03f */
[----:B------:R-:W-:Y:S01]  /*68260*/  STL.64 [R1+0x2e0], R4 ;  /* 0x0002e00401007387 */ /* 0x000fe20000100a00 */
[----:B------:R0:W-:Y:S03]  /*68270*/  STL.64 [R1+0x2e8], R6 ;  /* 0x0002e80601007387 */ /* 0x0001e60000100a00 */
[----:B0-----:R-:W3:Y:S01]  /*68280*/  LDL.LU.64 R6, [R1+0x3870] ;  /* 0x0038700001067983 */ /* 0x001ee20000300a00 */
[----:B------:R-:W3:Y:S02]  /*68290*/  LDL.LU.64 R4, [R1+0x3868] ;  /* 0x0038680001047983 */ /* 0x000ee40000300a00 */
[----:B--2---:R-:W-:Y:S02]  /*682a0*/  IMAD.MOV.U32 R2, RZ, RZ, R26 ;  /* 0x000000ffff027224 */ /* 0x004fe400078e001a */
[----:B------:R-:W-:Y:S01]  /*682b0*/  IMAD.MOV.U32 R17, RZ, RZ, R27 ;  /* 0x000000ffff117224 */ /* 0x000fe200078e001b */
[C---:B---3--:R-:W-:Y:S01]  /*682c0*/  HMMA.16816.F32 R4, R20.reuse, R26, R4 ;  /* 0x0000001a1404723c */ /* 0x048fe20000001804 */
[----:B------:R-:W2:Y:S11]  /*682d0*/  LDL.LU.64 R26, [R1+0x3860] ;  /* 0x00386000011a7983 */ /* 0x000eb60000300a00 */
[----:B------:R-:W-:Y:S11]  /*682e0*/  @!UPT UIADD3 URZ, URZ, URZ, URZ ;  /* 0x0000003f3f3ff290 */ /* 0x000ff6000fffe03f */
[----:B------:R-:W-:Y:S01]  /*682f0*/  STL.64 [R1+0x2d0], R4 ;  /* 0x0002d00401007387 */ /* 0x000fe20000100a00 */
[----:B------:R0:W-:Y:S02]  /*68300*/  STL [R1+0x2d8], R6 ;  /* 0x0002d80601007387 */ /* 0x0001e40000100800 */
[----:B------:R-:W-:Y:S02]  /*68310*/  IMAD.MOV.U32 R3, RZ, RZ, R7 ;  /* 0x000000ffff037224 */ /* 0x000fe400078e0007 */
[----:B0-----:R-:W2:Y:S01]  /*68320*/  LDL.LU.64 R6, [R1+0x3858] ;  /* 0x0038580001067983 */ /* 0x001ea20000300a00 */
[----:B------:R-:W2:Y:S02]  /*68330*/  LDL.LU.64 R4, [R1+0x3850] ;  /* 0x0038500001047983 */ /* 0x000ea40000300a00 */
[----:B------:R-:W-:Y:S02]  /*68340*/  STL.64 [R1+0x3788], R18 ;  /* 0x0037881201007387 */ /* 0x000fe40000100a00 */
[----:B------:R0:W-:Y:S02]  /*68350*/  STL.64 [R1+0x3780], R16 ;  /* 0x0037801001007387 */ /* 0x0001e40000100a00 */
[----:B0-----:R-:W4:Y:S01]  /*68360*/  LDL.LU R16, [R1+0x280] ;  /* 0x0002800001107983 */ /* 0x001f220000300800 */
[----:B------:R-:W4:Y:S02]  /*68370*/  LDL.LU R17, [R1+0x284] ;  /* 0x0002840001117983 */ /* 0x000f240000300800 */
[----:B------:R-:W4:Y:S02]  /*68380*/  LDL.LU R18, [R1+0x288] ;  /* 0x0002880001127983 */ /* 0x000f240000300800 */
[----:B------:R-:W4:Y:S01]  /*68390*/  LDL.LU R19, [R1+0x28c] ;  /* 0x00028c0001137983 */ /* 0x000f220000300800 */
[----:B------:R-:W-:Y:S01]  /*683a0*/  STL [R1+0x30b8], R3 ;  /* 0x0030b80301007387 */ /* 0x000fe20000100800 */
        /* <DEDUP_REMOVED lines=8> */
[----:B------:R0:W-:Y:S02]  /*68430*/  STL [R1+0x3730], R4 ;  /* 0x0037300401007387 */ /* 0x0001e40000100800 */
[----:B------:R1:W-:Y:S01]  /*68440*/  STL [R1+0x372c], R5 ;  /* 0x00372c0501007387 */ /* 0x0003e20000100800 */
[----:B0-----:R-:W2:Y:S01]  /*68450*/  LDL.LU R4, [R1+0x290] ;  /* 0x0002900001047983 */ /* 0x001ea20000300800 */
[----:B-1----:R-:W2:Y:S02]  /*68460*/  LDL.LU R5, [R1+0x294] ;  /* 0x0002940001057983 */ /* 0x002ea40000300800 */
[----:B------:R-:W2:Y:S02]  /*68470*/  LDL.LU R6, [R1+0x298] ;  /* 0x0002980001067983 */ /* 0x000ea40000300800 */
[----:B------:R-:W2:Y:S02]  /*68480*/  LDL.LU R7, [R1+0x29c] ;  /* 0x00029c0001077983 */ /* 0x000ea40000300800 */
[C---:B--2---:R-:W-:Y:S11]  /*68490*/  HMMA.16816.F32 R4, R20.reuse, R26, R4 ;  /* 0x0000001a1404723c */ /* 0x044ff60000001804 */
[----:B------:R-:W-:Y:S11]  /*684a0*/  @!UPT UIADD3 URZ, URZ, URZ, URZ ;  /* 0x0000003f3f3ff290 */ /* 0x000ff6000fffe03f */
[----:B------:R-:W-:Y:S01]  /*684b0*/  @!UPT UIADD3 URZ, URZ, URZ, URZ ;  /* 0x0000003f3f3ff290 */ /* 0x000fe2000fffe03f */
[----:B------:R-:W-:Y:S01]  /*684c0*/  STL.64 [R1+0x9c0], R4 ;  /* 0x0009c00401007387 */ /* 0x000fe20000100a00 */
[----:B------:R0:W-:Y:S02]  /*684d0*/  STL.64 [R1+0x9c8], R6 ;  /* 0x0009c80601007387 */ /* 0x0001e40000100a00 */
[----:B0-----:R-:W-:Y:S02]  /*684e0*/  IMAD.MOV.U32 R6, RZ, RZ, R27 ;  /* 0x000000ffff067224 */ /* 0x001fe400078e001b */
[----:B------:R-:W-:Y:S02]  /*684f0*/  IMAD.MOV.U32 R7, RZ, RZ, R26 ;  /* 0x000000ffff077224 */ /* 0x000fe400078e001a */
[----:B------:R-:W2:Y:S01]  /*68500*/  LDL.LU.64 R26, [R1+0x3840] ;  /* 0x00384000011a7983 */ /* 0x000ea20000300a00 */
[----:B------:R-:W3:Y:S02]  /*68510*/  LDL.LU.64 R24, [R1+0x3838] ;  /* 0x0038380001187983 */ /* 0x000ee40000300a00 */
[----:B------:R-:W-:Y:S02]  /*68520*/  STL [R1+0x3738], R6 ;  /* 0x0037380601007387 */ /* 0x000fe40000100800 */
[----:B------:R4:W-:Y:S02]  /*68530*/  STL [R1+0x3734], R7 ;  /* 0x0037340701007387 */ /* 0x0009e40000100800 */
[----:B----4-:R-:W-:Y:S11]  /*68540*/  HMMA.16816.F32 R4, R20, R14, R16 ;  /* 0x0000000e1404723c */ /* 0x010ff60000001810 */
[----:B------:R-:W-:Y:S11]  /*68550*/  @!UPT UIADD3 URZ, URZ, URZ, URZ ;  /* 0x0000003f3f3ff290 */ /* 0x000ff6000fffe03f */
[----:B------:R-:W-:Y:S01]  /*68560*/  @!UPT UIADD3 URZ, URZ, URZ, URZ ;  /* 0x0000003f3f3ff290 */ /* 0x000fe2000fffe03f */
[----:B------:R-:W-:Y:S01]  /*68570*/  STL.64 [R1+0x9b0], R4 ;  /* 0x0009b00401007387 */ /* 0x000fe20000100a00 */
[----:B------:R-:W-:Y:S02]  /*68580*/  STL.64 [R1+0x9b8], R6 ;  /* 0x0009b80601007387 */ /* 0x000fe40000100a00 */
[----:B------:R-:W4:Y:S02]  /*68590*/  LDL R9, [R1+0x97c] ;  /* 0x00097c0001097983 */ /* 0x000f240000100800 */
[----:B------:R-:W-:Y:S01]  /*685a0*/  STL.64 [R1+0x3760], R10 ;  /* 0x0037600a01007387 */ /* 0x000fe20000100a00 */
[----:B----4-:R0:W-:Y:S04]  /*685b0*/  STL.64 [R1+0x3758], R8 ;  /* 0x0037580801007387 */ /* 0x0101e80000100a00 */
[----:B0-----:R-:W4:Y:S01]  /*685c0*/  LDL.LU R8, [R1+0x50] ;  /* 0x0000500001087983 */ /* 0x001f220000300800 */
[----:B------:R-:W4:Y:S02]  /*685d0*/  LDL.LU R9, [R1+0x54] ;  /* 0x0000540001097983 */ /* 0x000f240000300800 */
[----:B------:R-:W2:Y:S02]  /*685e0*/  LDL.LU R10, [R1+0x58] ;  /* 0x00005800010a7983 */ /* 0x000ea40000300800 */
[----:B------:R-:W2:Y:S02]  /*685f0*/  LDL.LU R11, [R1+0x5c] ;  /* 0x00005c00010b7983 */ /* 0x000ea40000300800 */
[----:B------:R-:W-:-:S02]  /*68600*/  IMAD.MOV.U32 R28, RZ, RZ, R14 ;  /* 0x000000ffff1c7224 */ /* 0x000fc400078e000e */
[----:B------:R-:W-:Y:S01]  /*68610*/  IMAD.MOV.U32 R29, RZ, RZ, R15 ;  /* 0x000000ffff1d7224 */ /* 0x000fe200078e000f */
[----:B--2---:R-:W-:Y:S01]  /*68620*/  STL.64 [R1+0x3798], R10 ;  /* 0x0037980a01007387 */ /* 0x004fe20000100a00 */
[----:B----4-:R-:W-:Y:S02]  /*68630*/  STL.64 [R1+0x3790], R8 ;  /* 0x0037900801007387 */ /* 0x010fe40000100a00 */
[----:B------:R-:W2:Y:S02]  /*68640*/  LDL.LU R12, [R1+0x60] ;  /* 0x00006000010c7983 */ /* 0x000ea40000300800 */
[----:B------:R-:W2:Y:S01]  /*68650*/  LDL.LU R13, [R1+0x64] ;  /* 0x00006400010d7983 */ /* 0x000ea20000300800 */
[----:B------:R-:W4:Y:S01]  /*68660*/  LDL.LU R14, [R1+0x68] ;  /* 0x00006800010e7983 */ /* 0x000f220000300800 */
[----:B------:R-:W4:Y:S02]  /*68670*/  LDL.LU R15, [R1+0x6c] ;  /* 0x00006c00010f7983 */ /* 0x000f240000300800 */
[----:B---3--:R-:W-:-:S02]  /*68680*/  IMAD.MOV.U32 R18, RZ, RZ, R24 ;  /* 0x000000ffff127224 */ /* 0x008fc400078e0018 */
[----:B------:R-:W-:Y:S01]  /*68690*/  IMAD.MOV.U32 R19, RZ, RZ, R27 ;  /* 0x000000ffff137224 */ /* 0x000fe200078e001b */
[----:B----4-:R0:W-:Y:S01]  /*686a0*/  STL.64 [R1+0x37a8], R14 ;  /* 0x0037a80e01007387 */ /* 0x0101e20000100a00 */
[----:B--2---:R-:W-:Y:S02]  /*686b0*/  STL.64 [R1+0x37a0], R12 ;  /* 0x0037a00c01007387 */ /* 0x004fe40000100a00 */
[----:B------:R-:W2:Y:S02]  /*686c0*/  LDL.LU R24, [R1+0x3830] ;  /* 0x0038300001187983 */ /* 0x000ea40000300800 */
[----:B------:R1:W-:Y:S02]  /*686d0*/  STL.64 [R1+0x37b0], R18 ;  /* 0x0037b01201007387 */ /* 0x0003e40000100a00 */
[----:B0-----:R-:W-:Y:S02]  /*686e0*/  IMAD.MOV.U32 R14, RZ, RZ, R26 ;  /* 0x000000ffff0e7224 */ /* 0x001fe400078e001a */
[----:B------:R-:W-:-:S05]  /*686f0*/  IMAD.MOV.U32 R15, RZ, RZ, R25 ;  /* 0x000000ffff0f7224 */ /* 0x000fca00078e0019 */
[----:B------:R2:W-:Y:S01]  /*68700*/  STL.64 [R1+0x37b8], R14 ;  /* 0x0037b80e01007387 */ /* 0x0005e20000100a00 */
[----:B------:R-:W3:Y:S02]  /*68710*/  LDL.LU R16, [R1+0x80] ;  /* 0x0000800001107983 */ /* 0x000ee40000300800 */
[----:B------:R-:W3:Y:S02]  /*68720*/  LDL.LU R17, [R1+0x84] ;  /* 0x0000840001117983 */ /* 0x000ee40000300800 */
[----:B-1----:R-:W4:Y:S01]  /*68730*/  LDL.LU R18, [R1+0x88] ;  /* 0x0000880001127983 */ /* 0x002f220000300800 */
[----:B------:R-:W4:Y:S04]  /*68740*/  LDL.LU R19, [R1+0x8c] ;  /* 0x00008c0001137983 */ /* 0x000f280000300800 */
[----:B----4-:R-:W-:Y:S01]  /*68750*/  STL.64 [R1+0x37c8], R18 ;  /* 0x0037c81201007387 */ /* 0x010fe20000100a00 */
[----:B---3--:R-:W-:Y:S02]  /*68760*/  STL.64 [R1+0x37c0], R16 ;  /* 0x0037c01001007387 */ /* 0x008fe40000100a00 */
[----:B------:R-:W3:Y:S02]  /*68770*/  LDL.LU R4, [R1+0x270] ;  /* 0x0002700001047983 */ /* 0x000ee40000300800 */
[----:B------:R-:W3:Y:S01]  /*68780*/  LDL.LU R5, [R1+0x274] ;  /* 0x0002740001057983 */ /* 0x000ee20000300800 */
[----:B------:R-:W3:Y:S01]  /*68790*/  LDL.LU R6, [R1+0x278] ;  /* 0x0002780001067983 */ /* 0x000ee20000300800 */
[----:B------:R-:W3:Y:S02]  /*687a0*/  LDL.LU R7, [R1+0x27c] ;  /* 0x00027c0001077983 */ /* 0x000ee40000300800 */
[----:B------:R-:W4:Y:S02]  /*687b0*/  LDL.LU.64 R26, [R1+0x178] ;  /* 0x00017800011a7983 */ /* 0x000f240000300a00 */
[----:B--2---:R-:W-:-:S02]  /*687c0*/  IMAD.MOV.U32 R14, RZ, RZ, R24 ;  /* 0x000000ffff0e7224 */ /* 0x004fc400078e0018 */
[----:B------:R-:W-:Y:S01]  /*687d0*/  IMAD.MOV.U32 R15, RZ, RZ, R0 ;  /* 0x000000ffff0f7224 */ /* 0x000fe200078e0000 */
[----:B----4-:R0:W-:Y:S04]  /*687e0*/  STL.64 [R1+0x3800], R26 ;  /* 0x0038001a01007387 */ /* 0x0101e80000100a00 */
[----:B0-----:R-:W2:Y:S04]  /*687f0*/  LDL.LU.64 R26, [R1+0x188] ;  /* 0x00018800011a7983 */ /* 0x001ea80000300a00 */
[----:B--2---:R-:W-:Y:S01]  /*68800*/  STL.64 [R1+0x3808], R26 ;  /* 0x0038081a01007387 */ /* 0x004fe20000100a00 */
[----:B------:R0:W-:Y:S02]  /*68810*/  STL.64 [R1+0x37e0], R14 ;  /* 0x0037e00e01007387 */ /* 0x0001e40000100a00 */
[----:B------:R-:W2:Y:S02]  /*68820*/  LDL.LU R12, [R1+0xa0] ;  /* 0x0000a000010c7983 */ /* 0x000ea40000300800 */
[----:B------:R-:W2:Y:S01]  /*68830*/  LDL.LU R13, [R1+0xa4] ;  /* 0x0000a400010d7983 */ /* 0x000ea20000300800 */
[----:B0-----:R-:W4:Y:S01]  /*68840*/  LDL.LU R14, [R1+0xa8] ;  /* 0x0000a800010e7983 */ /* 0x001f220000300800 */
[----:B------:R-:W4:Y:S02]  /*68850*/  LDL.LU R15, [R1+0xac] ;  /* 0x0000ac00010f7983 */ /* 0x000f240000300800 */
[----:B------:R-:W2:Y:S02]  /*68860*/  LDL.LU.64 R26, [R1+0x198] ;  /* 0x00019800011a7983 */ /* 0x000ea40000300a00 */
[----:B--2---:R0:W-:Y:S04]  /*68870*/  STL.64 [R1+0x3820], R26 ;  /* 0x0038201a01007387 */ /* 0x0041e80000100a00 */
[----:B0-----:R-:W2:Y:S04]  /*68880*/  LDL.LU.64 R26, [R1+0x1a8] ;  /* 0x0001a800011a7983 */ /* 0x001ea80000300a00 */
[----:B--2---:R0:W-:Y:S04]  /*68890*/  STL.64 [R1+0x3828], R26 ;  /* 0x0038281a01007387 */ /* 0x0041e80000100a00 */
[----:B0-----:R-:W3:Y:S01]  /*688a0*/  LDL.LU.64 R26, [R1+0x1b8] ;  /* 0x0001b800011a7983 */ /* 0x001ee20000300a00 */
[----:B----4-:R-:W-:Y:S02]  /*688b0*/  STL.64 [R1+0x37f8], R14 ;  /* 0x0037f80e01007387 */ /* 0x010fe40000100a00 */
[----:B------:R0:W-:Y:S02]  /*688c0*/  STL.64 [R1+0x37f0], R12 ;  /* 0x0037f00c01007387 */ /* 0x0001e40000100a00 */
        /* <DEDUP_REMOVED lines=20> */
[----:B------:R-:W-:Y:S02]  /*68a10*/  STL [R1+0x373c], R28 ;  /* 0x00373c1c01007387 */ /* 0x000fe40000100800 */
[----:B------:R0:W-:Y:S02]  /*68a20*/  STL.64 [R1+0x9a0], R4 ;  /* 0x0009a00401007387 */ /* 0x0001e40000100a00 */
[----:B------:R-:W-:Y:S02]  /*68a30*/  STL.64 [R1+0x9a8], R6 ;  /* 0x0009a80601007387 */ /* 0x000fe40000100a00 */
[----:B0-----:R-:W-:-:S02]  /*68a40*/  IMAD.MOV.U32 R5, RZ, RZ, R27 ;  /* 0x000000ffff057224 */ /* 0x001fc400078e001b */
[----:B------:R-:W-:Y:S02]  /*68a50*/  IMAD.MOV.U32 R4, RZ, RZ, R26 ;  /* 0x000000ffff047224 */ /* 0x000fe400078e001a */
[----:B------:R-:W2:Y:S01]  /*68a60*/  LDL.LU.64 R26, [R1+0x3828] ;  /* 0x00382800011a7983 */ /* 0x000ea20000300a00 */
[----:B------:R-:W-:Y:S02]  /*68a70*/  STL [R1+0x3748], R5 ;  /* 0x0037480501007387 */ /* 0x000fe40000100800 */
[----:B------:R0:W-:Y:S02]  /*68a80*/  STL [R1+0x3744], R4 ;  /* 0x0037440401007387 */ /* 0x0001e40000100800 */
        /* <DEDUP_REMOVED lines=11> */
[----:B------:R-:W2:Y:S03]  /*68b40*/  LDL.LU.64 R26, [R1+0x3820] ;  /* 0x00382000011a7983 */ /* 0x000ea60000300a00 */
[----:B------:R-:W-:Y:S02]  /*68b50*/  STL [R1+0x3750], R7 ;  /* 0x0037500701007387 */ /* 0x000fe40000100800 */
[----:B------:R0:W-:Y:S02]  /*68b60*/  STL [R1+0x374c], R6 ;  /* 0x00374c0601007387 */ /* 0x0001e40000100800 */
[----:B------:R-:W3:Y:S01]  /*68b70*/  LDL.LU R4, [R1+0x240] ;  /* 0x0002400001047983 */ /* 0x000ee20000300800 */
[----:B------:R-:W3:Y:S04]  /*68b80*/  LDL.LU R5, [R1+0x244] ;  /* 0x0002440001057983 */ /* 0x000ee80000300800 */
[----:B0-----:R-:W3:Y:S01]  /*68b90*/  LDL.LU R6, [R1+0x248] ;  /* 0x0002480001067983 */ /* 0x001ee20000300800 */
        /* <DEDUP_REMOVED lines=28> */
[----:B------:R-:W2:Y:S01]  /*68d60*/  LDL.LU.64 R14, [R1+0x37e0] ;  /* 0x0037e000010e7983 */ /* 0x000ea20000300a00 */
[----:B------:R-:W-:-:S02]  /*68d70*/  IMAD.MOV.U32 R0, RZ, RZ, R26 ;  /* 0x000000ffff007224 */ /* 0x000fc400078e001a */
[----:B------:R-:W-:Y:S11]  /*68d80*/  IMAD.MOV.U32 R3, RZ, RZ, R27 ;  /* 0x000000ffff037224 */ /* 0x000ff600078e001b */
[----:B------:R-:W-:Y:S08]  /*68d90*/  @!UPT UIADD3 URZ, URZ, URZ, URZ ;  /* 0x0000003f3f3ff290 */ /* 0x000ff0000fffe03f */
[----:B------:R0:W-:Y:S01]  /*68da0*/  STL.64 [R1+0x940], R20 ;  /* 0x0009401401007387 */ /* 0x0001e20000100a00 */
[----:B------:R1:W-:Y:S02]  /*68db0*/  STL.64 [R1+0x948], R22 ;  /* 0x0009481601007387 */ /* 0x0003e40000100a00 */
[----:B------:R-:W2:Y:S02]  /*68dc0*/  LDL.LU.64 R26, [R1+0x37d8] ;  /* 0x0037d800011a7983 */ /* 0x000ea40000300a00 */
[----:B------:R-:W2:Y:S01]  /*68dd0*/  LDL.LU.64 R24, [R1+0x37d0] ;  /* 0x0037d00001187983 */ /* 0x000ea20000300a00 */
[----:B0-----:R-:W3:Y:S01]  /*68de0*/  LDL.LU R20, [R1+0x40] ;  /* 0x0000400001147983 */ /* 0x001ee20000300800 */
[----:B------:R-:W3:Y:S02]  /*68df0*/  LDL.LU R21, [R1+0x44] ;  /* 0x0000440001157983 */ /* 0x000ee40000300800 */
[----:B-1----:R-:W3:Y:S02]  /*68e00*/  LDL.LU R22, [R1+0x48] ;  /* 0x0000480001167983 */ /* 0x002ee40000300800 */
        /* <DEDUP_REMOVED lines=9> */
[----:B------:R-:W4:Y:S11]  /*68ea0*/  LDL.LU.64 R18, [R1+0x37b0] ;  /* 0x0037b00001127983 */ /* 0x000f360000300a00 */
[----:B------:R-:W-:Y:S10]  /*68eb0*/  @!UPT UIADD3 URZ, URZ, URZ, URZ ;  /* 0x0000003f3f3ff290 */ /* 0x000ff4000fffe03f */
[----:B------:R-:W-:Y:S01]  /*68ec0*/  STL.64 [R1+0x920], R12 ;  /* 0x0009200c01007387 */ /* 0x000fe20000100a00 */
[----:B------:R0:W-:Y:S03]  /*68ed0*/  STL.64 [R1+0x928], R14 ;  /* 0x0009280e01007387 */ /* 0x0001e60000100a00 */
[----:B0-----:R-:W2:Y:S01]  /*68ee0*/  LDL.LU.64 R14, [R1+0x37a8] ;  /* 0x0037a800010e7983 */ /* 0x001ea20000300a00 */
[----:B------:R-:W2:Y:S01]  /*68ef0*/  LDL.LU.64 R12, [R1+0x37a0] ;  /* 0x0037a000010c7983 */ /* 0x000ea20000300a00 */
[C---:B----4-:R-:W-:Y:S02]  /*68f00*/  HMMA.16816.F32 R16, R24.reuse, R18, R8 ;  /* 0x000000121810723c */ /* 0x050fe40000001808 */
[----:B------:R-:W4:Y:S01]  /*68f10*/  LDL.LU.64 R10, [R1+0x3798] ;  /* 0x00379800010a7983 */ /* 0x000f220000300a00 */
[----:B------:R-:W4:Y:S11]  /*68f20*/  LDL.LU.64 R8, [R1+0x3790] ;  /* 0x0037900001087983 */ /* 0x000f360000300a00 */
[----:B------:R-:W-:Y:S09]  /*68f30*/  @!UPT UIADD3 URZ, URZ, URZ, URZ ;  /* 0x0000003f3f3ff290 */ /* 0x000ff2000fffe03f */
[----:B------:R-:W-:Y:S01]  /*68f40*/  STL.64 [R1+0x910], R16 ;  /* 0x0009101001007387 */ /* 0x000fe20000100a00 */
[----:B------:R0:W-:Y:S03]  /*68f50*/  STL.64 [R1+0x918], R18 ;  /* 0x0009181201007387 */ /* 0x0001e60000100a00 */
[----:B0-----:R-:W2:Y:S01]  /*68f60*/  LDL.LU.64 R18, [R1+0x3788] ;  /* 0x0037880001127983 */ /* 0x001ea20000300a00 */
[----:B------:R-:W3:Y:S01]  /*68f70*/  LDL.LU.64 R16, [R1+0x3780] ;  /* 0x0037800001107983 */ /* 0x000ee20000300a00 */
[C---:B--2---:R-:W-:Y:S11]  /*68f80*/  HMMA.16816.F32 R12, R24.reuse, R18, R12 ;  /* 0x00000012180c723c */ /* 0x044ff6000000180c */
[----:B------:R-:W-:Y:S11]  /*68f90*/  @!UPT UIADD3 URZ, URZ, URZ, URZ ;  /* 0x0000003f3f3ff290 */ /* 0x000ff6000fffe03f */
[----:B------:R-:W-:Y:S01]  /*68fa0*/  @!UPT UIADD3 URZ, URZ, URZ, URZ ;  /* 0x0000003f3f3ff290 */ /* 0x000fe2000fffe03f */
[----:B------:R-:W-:Y:S01]  /*68fb0*/  STL.64 [R1+0x900], R12 ;  /* 0x0009000c01007387 */ /* 0x000fe20000100a00 */
[----:B------:R0:W-:Y:S03]  /*68fc0*/  STL.64 [R1+0x908], R14 ;  /* 0x0009080e01007387 */ /* 0x0001e60000100a00 */
[----:B0-----:R-:W4:Y:S01]  /*68fd0*/  LDL.LU.64 R14, [R1+0x3778] ;  /* 0x00377800010e7983 */ /* 0x001f220000300a00 */
[----:B------:R-:W2:Y:S02]  /*68fe0*/  LDL.LU.64 R12, [R1+0x3770] ;  /* 0x00377000010c7983 */ /* 0x000ea40000300a00 */
[----:B------:R-:W-:Y:S02]  /*68ff0*/  IMAD.MOV.U32 R18, RZ, RZ, R2 ;  /* 0x000000ffff127224 */ /* 0x000fe400078e0002 */
[----:B------:R-:W2:Y:S01]  /*69000*/  LDL.LU R2, [R1+0x3768] ;  /* 0x0037680001027983 */ /* 0x000ea20000300800 */
[C---:B----4-:R-:W-:Y:S11]  /*69010*/  HMMA.16816.F32 R8, R24.reuse, R14, R8 ;  /* 0x0000000e1808723c */ /* 0x050ff60000001808 */
[----:B------:R-:W-:Y:S11]  /*69020*/  @!UPT UIADD3 URZ, URZ, URZ, URZ ;  /* 0x0000003f3f3ff290 */ /* 0x000ff6000fffe03f */
[----:B------:R-:W-:Y:S01]  /*69030*/  @!UPT UIADD3 URZ, URZ, URZ, URZ ;  /* 0x0000003f3f3ff290 */ /* 0x000fe2000fffe03f */
[----:B------:R-:W-:Y:S01]  /*69040*/  STL.64 [R1+0x8f0], R8 ;  /* 0x0008f00801007387 */ /* 0x000fe20000100a00 */
[----:B------:R0:W-:Y:S03]  /*69050*/  STL.64 [R1+0x8f8], R10 ;  /* 0x0008f80a01007387 */ /* 0x0001e60000100a00 */
[----:B0-----:R-:W3:Y:S01]  /*69060*/  LDL.LU.64 R10, [R1+0x3760] ;  /* 0x00376000010a7983 */ /* 0x001ee20000300a00 */
[----:B------:R-:W4:Y:S01]  /*69070*/  LDL.LU.64 R8, [R1+0x3758] ;  /* 0x0037580001087983 */ /* 0x000f220000300a00 */
[----:B---3--:R-:W-:Y:S11]  /*69080*/  HMMA.16816.F32 R20, R24, R10, R20 ;  /* 0x0000000a1814723c */ /* 0x008ff60000001814 */
[----:B------:R-:W-:Y:S11]  /*69090*/  @!UPT UIADD3 URZ, URZ, URZ, URZ ;  /* 0x0000003f3f3ff290 */ /* 0x000ff6000fffe03f */
[----:B------:R-:W-:Y:S01]  /*690a0*/  @!UPT UIADD3 URZ, URZ, URZ, URZ ;  /* 0x0000003f3f3ff290 */ /* 0x000fe2000fffe03f */
[----:B------:R-:W-:Y:S01]  /*690b0*/  STL.64 [R1+0xf0], R20 ;  /* 0x0000f01401007387 */ /* 0x000fe20000100a00 */
[----:B------:R-:W-:Y:S02]  /*690c0*/  STL.64 [R1+0xf8], R22 ;  /* 0x0000f81601007387 */ /* 0x000fe40000100a00 */
[----:B--2---:R-:W0:Y:S02]  /*690d0*/  LDSM.16.MT88.4 R20, [R2+0xc000] ;  /* 0x00c000000214783b */ /* 0x004e240000004200 */
[----:B0-----:R-:W-:Y:S02]  /*690e0*/  STL.64 [R1+0x3670], R22 ;  /* 0x0036701601007387 */ /* 0x001fe40000100a00 */
[----:B------:R-:W-:Y:S02]  /*690f0*/  STL.64 [R1+0x3668], R20 ;  /* 0x0036681401007387 */ /* 0x000fe40000100a00 */
[----:B----4-:R-:W0:Y:S02]  /*69100*/  LDSM.16.M88.4 R20, [R9+0x10080] ;  /* 0x010080000914783b */ /* 0x010e240000000200 */
        /* <DEDUP_REMOVED lines=11> */
[----:B------:R-:W0:Y:S04]  /*691c0*/  LDSM.16.M88.4 R20, [R9+0x14080] ;  /* 0x014080000914783b */ /* 0x000e280000000200 */
[----:B------:R-:W-:-:S02]  /*691d0*/  IMAD.MOV.U32 R19, RZ, RZ, R17 ;  /* 0x000000ffff137224 */ /* 0x000fc400078e0011 */
[----:B------:R-:W-:Y:S02]  /*691e0*/  IMAD.MOV.U32 R14, RZ, RZ, R16 ;  /* 0x000000ffff0e7224 */ /* 0x000fe400078e0010 */
[----:B------:R-:W-:Y:S01]  /*691f0*/  IMAD.MOV.U32 R15, RZ, RZ, R8 ;  /* 0x000000ffff0f7224 */ /* 0x000fe200078e0008 */
[----:B0-----:R-:W-:Y:S01]  /*69200*/  STL.64 [R1+0x80], R20 ;  /* 0x0000801401007387 */ /* 0x001fe20000100a00 */
[----:B------:R-:W-:Y:S02]  /*69210*/  STL.64 [R1+0x88], R22 ;  /* 0x0000881601007387 */ /* 0x000fe40000100a00 */
[----:B------:R-:W0:Y:S02]  /*69220*/  LDSM.16.M88.4 R20, [R9+0x15080] ;  /* 0x015080000914783b */ /* 0x000e240000000200 */
[----:B0-----:R-:W-:Y:S02]  /*69230*/  STL.64 [R1+0x70], R20 ;  /* 0x0000701401007387 */ /* 0x001fe40000100a00 */
[----:B------:R0:W-:Y:S02]  /*69240*/  STL.64 [R1+0x78], R22 ;  /* 0x0000781601007387 */ /* 0x0001e40000100a00 */
[----:B0-----:R-:W-:Y:S01]  /*69250*/  HMMA.16816.F32 R20, R24, R18, R12 ;  /* 0x000000121814723c */ /* 0x001fe2000000180c */
[----:B------:R-:W0:Y:S04]  /*69260*/  LDSM.16.M88.4 R12, [R9+0x16080] ;  /* 0x01608000090c783b */ /* 0x000e280000000200 */
[----:B------:R-:W1:Y:S11]  /*69270*/  LDSM.16.M88.4 R16, [R9+0x17080] ;  /* 0x017080000910783b */ /* 0x000e760000000200 */
[----:B------:R-:W-:Y:S07]  /*69280*/  @!UPT UIADD3 URZ, URZ, URZ, URZ ;  /* 0x0000003f3f3ff290 */ /* 0x000fee000fffe03f */
[----:B------:R-:W-:Y:S01]  /*69290*/  STL.64 [R1+0xe0], R20 ;  /* 0x0000e01401007387 */ /* 0x000fe20000100a00 */
[----:B------:R-:W-:Y:S02]  /*692a0*/  STL.64 [R1+0xe8], R22 ;  /* 0x0000e81601007387 */ /* 0x000fe40000100a00 */
[----:B------:R-:W2:Y:S01]  /*692b0*/  LDSM.16.M88.4 R20, [R9+0x18080] ;  /* 0x018080000914783b */ /* 0x000ea20000000200 */
[----:B0-----:R-:W-:Y:S03]  /*692c0*/  STL.64 [R1+0x60], R12 ;  /* 0x0000600c01007387 */ /* 0x001fe60000100a00 */
[----:B------:R-:W-:Y:S02]  /*692d0*/  STL.64 [R1+0x68], R14 ;  /* 0x0000680e01007387 */ /* 0x000fe40000100a00 */
[----:B------:R-:W0:Y:S04]  /*692e0*/  LDSM.16.M88.4 R12, [R9+0x19080] ;  /* 0x01908000090c783b */ /* 0x000e280000000200 */
[----:B-1----:R-:W-:Y:S01]  /*692f0*/  STL.64 [R1+0x50], R16 ;  /* 0x0000501001007387 */ /* 0x002fe20000100a00 */
[----:B------:R-:W-:Y:S02]  /*69300*/  STL.64 [R1+0x58], R18 ;  /* 0x0000581201007387 */ /* 0x000fe40000100a00 */
[----:B------:R-:W1:Y:S02]  /*69310*/  LDSM.16.M88.4 R16, [R9+0x1a080] ;  /* 0x01a080000910783b */ /* 0x000e640000000200 */
[----:B--2---:R-:W-:Y:S02]  /*69320*/  STL.64 [R1+0x40], R20 ;  /* 0x0000401401007387 */ /* 0x004fe40000100a00 */
[----:B------:R-:W-:Y:S02]  /*69330*/  STL.64 [R1+0x48], R22 ;  /* 0x0000481601007387 */ /* 0x000fe40000100a00 */
[----:B------:R-:W2:Y:S01]  /*69340*/  LDSM.16.M88.4 R20, [R9+0x1b080] ;  /* 0x01b080000914783b */ /* 0x000ea20000000200 */
[----:B0-----:R-:W-:Y:S03]  /*69350*/  STL.64 [R1+0x30], R12 ;  /* 0x0000300c01007387 */ /* 0x001fe60000100a00 */
[----:B------:R-:W-:Y:S02]  /*69360*/  STL.64 [R1+0x38], R14 ;  /* 0x0000380e01007387 */ /* 0x000fe40000100a00 */
[----:B-1----:R-:W-:Y:S02]  /*69370*/  STL.64 [R1+0x20], R16 ;  /* 0x0000201001007387 */ /* 0x002fe40000100a00 */
[----:B------:R-:W-:Y:S02]  /*69380*/  STL.64 [R1+0x28], R18 ;  /* 0x0000281201007387 */ /* 0x000fe40000100a00 */
[----:B------:R-:W0:Y:S04]  /*69390*/  LDSM.16.M88.4 R16, [R9+0x1d080] ;  /* 0x01d080000910783b */ /* 0x000e280000000200 */
[----:B------:R-:W1:Y:S04]  /*693a0*/  LDSM.16.M88.4 R12, [R9+0x1c080] ;  /* 0x01c08000090c783b */ /* 0x000e680000000200 */
[----:B--2---:R-:W-:Y:S01]  /*693b0*/  STL.64 [R1+0x10], R20 ;  /* 0x0000101401007387 */ /* 0x004fe20000100a00 */
[----:B------:R-:W-:Y:S03]  /*693c0*/  STL.64 [R1+0x18], R22 ;  /* 0x0000181601007387 */ /* 0x000fe60000100a00 */
[----:B0-----:R-:W-:Y:S01]  /*693d0*/  STL [R1+0x2cdc], R18 ;  /* 0x002cdc1201007387 */ /* 0x001fe20000100800 */
[----:B-1----:R-:W-:Y:S02]  /*693e0*/  STL.64 [R1], R12 ;  /* 0x0000000c01007387 */ /* 0x002fe40000100a00 */
[----:B------:R-:W-:Y:S02]  /*693f0*/  STL.64 [R1+0x8], R14 ;  /* 0x0000080e01007387 */ /* 0x000fe40000100a00 */
[----:B------:R-:W0:Y:S04]  /*69400*/  LDSM.16.M88.4 R12, [R9+0x1e080] ;  /* 0x01e08000090c783b */ /* 0x000e280000000200 */
[----:B------:R-:W-:Y:S01]  /*69410*/  STL [R1+0x2cd8], R19 ;  /* 0x002cd81301007387 */ /* 0x000fe20000100800 */
[----:B------:R-:W-:Y:S03]  /*69420*/  STL.64 [R1+0x3648], R16 ;  /* 0x0036481001007387 */ /* 0x000fe60000100a00 */
[----:B------:R-:W1:Y:S04]  /*69430*/  LDSM.16.M88.4 R8, [R9+0x1f080] ;  /* 0x01f080000908783b */ /* 0x000e680000000200 */
[----:B0-----:R-:W-:Y:S01]  /*69440*/  STL [R1+0x3578], R12 ;  /* 0x0035780c01007387 */ /* 0x001fe20000100800 */
[----:B------:R-:W-:Y:S02]  /*69450*/  STL [R1+0x3574], R13 ;  /* 0x0035740d01007387 */ /* 0x000fe40000100800 */
[----:B------:R-:W-:Y:S02]  /*69460*/  STL [R1+0x2c54], R14 ;  /* 0x002c540e01007387 */ /* 0x000fe40000100800 */
[----:B------:R-:W-:Y:S01]  /*69470*/  STL [R1+0x2c50], R15 ;  /* 0x002c500f01007387 */ /* 0x000fe20000100800 */
[----:B------:R-:W2:Y:S01]  /*69480*/  LDL.LU R20, [R1+0x8b0] ;  /* 0x0008b00001147983 */ /* 0x000ea20000300800 */
[----:B------:R-:W2:Y:S02]  /*69490*/  LDL.LU R21, [R1+0x8b4] ;  /* 0x0008b40001157983 */ /* 0x000ea40000300800 */
[----:B------:R-:W3:Y:S02]  /*694a0*/  LDL.LU R22, [R1+0x8b8] ;  /* 0x0008b80001167983 */ /* 0x000ee40000300800 */
[----:B------:R-:W3:Y:S02]  /*694b0*/  LDL.LU R23, [R1+0x8bc] ;  /* 0x0008bc0001177983 */ /* 0x000ee40000300800 */
[----:B---3--:R0:W-:Y:S01]  /*694c0*/  STL.64 [R1+0x3680], R22 ;  /* 0x0036801601007387 */ /* 0x0081e20000100a00 */
[----:B--2---:R-:W-:Y:S02]  /*694d0*/  STL.64 [R1+0x3678], R20 ;  /* 0x0036781401007387 */ /* 0x004fe40000100a00 */
[----:B0-----:R-:W-:-:S02]  /*694e0*/  IMAD.MOV.U32 R22, RZ, RZ, R7 ;  /* 0x000000ffff167224 */ /* 0x001fc400078e0007 */
[----:B------:R-:W-:Y:S01]  /*694f0*/  IMAD.MOV.U32 R23, RZ, RZ, R6 ;  /* 0x000000ffff177224 */ /* 0x000fe200078e0006 */
[----:B------:R-:W2:Y:S01]  /*69500*/  LDL.LU R7, [R1+0x3750] ;  /* 0x0037500001077983 */ /* 0x000ea20000300800 */
[----:B------:R-:W3:Y:S03]  /*69510*/  LDL.LU R6, [R1+0x374c] ;  /* 0x00374c0001067983 */ /* 0x000ee60000300800 */
[----:B------:R0:W-:Y:S02]  /*69520*/  STL.64 [R1+0x3698], R22 ;  /* 0x0036981601007387 */ /* 0x0001e40000100a00 */
[----:B0-----:R-:W-:Y:S02]  /*69530*/  IMAD.MOV.U32 R22, RZ, RZ, R5 ;  /* 0x000000ffff167224 */ /* 0x001fe400078e0005 */
[----:B------:R-:W-:Y:S01]  /*69540*/  IMAD.MOV.U32 R23, RZ, RZ, R4 ;  /* 0x000000ffff177224 */ /* 0x000fe200078e0004 */
[----:B------:R-:W4:Y:S01]  /*69550*/  LDL.LU R5, [R1+0x3748] ;  /* 0x0037480001057983 */ /* 0x000f220000300800 */
[----:B------:R-:W2:Y:S03]  /*69560*/  LDL.LU R4, [R1+0x3744] ;  /* 0x0037440001047983 */ /* 0x000ea60000300800 */
[----:B------:R-:W-:Y:S01]  /*69570*/  STL.64 [R1+0x36b0], R22 ;  /* 0x0036b01601007387 */ /* 0x000fe20000100a00 */
[----:B-1----:R-:W-:Y:S02]  /*69580*/  STL [R1+0x2ce4], R10 ;  /* 0x002ce40a01007387 */ /* 0x002fe40000100800 */
[----:B------:R-:W-:Y:S02]  /*69590*/  STL [R1+0x2ce0], R11 ;  /* 0x002ce00b01007387 */ /* 0x000fe40000100800 */
[----:B------:R0:W-:Y:S02]  /*695a0*/  STL.64 [R1+0x3640], R8 ;  /* 0x0036400801007387 */ /* 0x0001e40000100a00 */
[----:B0-----:R-:W3:Y:S01]  /*695b0*/  LDL.64 R8, [R1+0xb0] ;  /* 0x0000b00001087983 */ /* 0x001ee20000100a00 */
[----:B------:R-:W-:-:S02]  /*695c0*/  IMAD.MOV.U32 R22, RZ, RZ, R29 ;  /* 0x000000ffff167224 */ /* 0x000fc400078e001d */
[----:B------:R-:W-:Y:S02]  /*695d0*/  IMAD.MOV.U32 R23, RZ, RZ, R28 ;  /* 0x000000ffff177224 */ /* 0x000fe400078e001c */
[----:B----4-:R-:W-:Y:S02]  /*695e0*/  IMAD.MOV.U32 R19, RZ, RZ, R5 ;  /* 0x000000ffff137224 */ /* 0x010fe400078e0005 */
[----:B--2---:R-:W-:Y:S01]  /*695f0*/  IMAD.MOV.U32 R18, RZ, RZ, R4 ;  /* 0x000000ffff127224 */ /* 0x004fe200078e0004 */
[----:B---3--:R0:W-:Y:S04]  /*69600*/  STL.64 [R1+0x3650], R8 ;  /* 0x0036500801007387 */ /* 0x0081e80000100a00 */
[----:B0-----:R-:W2:Y:S01]  /*69610*/  LDL.LU R8, [R1+0x8a0] ;  /* 0x0008a00001087983 */ /* 0x001ea20000300800 */
[----:B------:R-:W2:Y:S02]  /*69620*/  LDL.LU R9, [R1+0x8a4] ;  /* 0x0008a40001097983 */ /* 0x000ea40000300800 */
[----:B------:R-:W3:Y:S02]  /*69630*/  LDL.LU R10, [R1+0x8a8] ;  /* 0x0008a800010a7983 */ /* 0x000ee40000300800 */
[----:B------:R-:W3:Y:S01]  /*69640*/  LDL.LU R11, [R1+0x8ac] ;  /* 0x0008ac00010b7983 */ /* 0x000ee20000300800 */
[----:B------:R-:W4:Y:S01]  /*69650*/  LDL.LU R29, [R1+0x3740] ;  /* 0x00374000011d7983 */ /* 0x000f220000300800 */
[----:B------:R-:W2:Y:S02]  /*69660*/  LDL.LU R28, [R1+0x373c] ;  /* 0x00373c00011c7983 */ /* 0x000ea40000300800 */
[----:B------:R0:W-:Y:S02]  /*69670*/  STL.64 [R1+0x36c8], R22 ;  /* 0x0036c81601007387 */ /* 0x0001e40000100a00 */
[----:B0-----:R-:W-:-:S02]  /*69680*/  IMAD.MOV.U32 R22, RZ, RZ, R6 ;  /* 0x000000ffff167224 */ /* 0x001fc400078e0006 */
[----:B------:R-:W-:Y:S01]  /*69690*/  IMAD.MOV.U32 R23, RZ, RZ, R7 ;  /* 0x000000ffff177224 */ /* 0x000fe200078e0007 */
[----:B------:R-:W3:Y:S01]  /*696a0*/  LDL.LU R6, [R1+0x3738] ;  /* 0x0037380001067983 */ /* 0x000ee20000300800 */
[----:B------:R-:W3:Y:S03]  /*696b0*/  LDL.LU R7, [R1+0x3734] ;  /* 0x0037340001077983 */ /* 0x000ee60000300800 */
[----:B------:R4:W-:Y:S01]  /*696c0*/  STL.64 [R1+0x36e0], R22 ;  /* 0x0036e01601007387 */ /* 0x0009e20000100a00 */
[----:B------:R-:W3:Y:S02]  /*696d0*/  LDL.LU R4, [R1+0x3730] ;  /* 0x0037300001047983 */ /* 0x000ee40000300800 */
[----:B------:R-:W3:Y:S02]  /*696e0*/  LDL.LU R5, [R1+0x372c] ;  /* 0x00372c0001057983 */ /* 0x000ee40000300800 */
[----:B------:R0:W-:Y:S01]  /*696f0*/  STL.64 [R1+0x36e8], R18 ;  /* 0x0036e81201007387 */ /* 0x0001e20000100a00 */
[----:B------:R-:W3:Y:S01]  /*69700*/  LDL.LU R12, [R1+0xc50] ;  /* 0x000c5000010c7983 */ /* 0x000ee20000300800 */
[----:B------:R-:W3:Y:S02]  /*69710*/  LDL.LU R13, [R1+0xc54] ;  /* 0x000c5400010d7983 */ /* 0x000ee40000300800 */
[----:B------:R-:W3:Y:S02]  /*69720*/  LDL.LU R14, [R1+0xc58] ;  /* 0x000c5800010e7983 */ /* 0x000ee40000300800 */
[----:B------:R-:W3:Y:S02]  /*69730*/  LDL.LU R15, [R1+0xc5c] ;  /* 0x000c5c00010f7983 */ /* 0x000ee40000300800 */
[----:B----4-:R-:W-:-:S02]  /*69740*/  IMAD.MOV.U32 R23, RZ, RZ, R29 ;  /* 0x000000ffff177224 */ /* 0x010fc400078e001d */
[----:B--2---:R-:W-:Y:S01]  /*69750*/  IMAD.MOV.U32 R22, RZ, RZ, R28 ;  /* 0x000000ffff167224 */ /* 0x004fe200078e001c */
[----:B---3--:R1:W-:Y:S01]  /*69760*/  STL.64 [R1+0x36f8], R14 ;  /* 0x0036f80e01007387 */ /* 0x0083e20000100a00 */
[----:B------:R2:W-:Y:S02]  /*69770*/  STL.64 [R1+0x36f0], R12 ;  /* 0x0036f00c01007387 */ /* 0x0005e40000100a00 */
[----:B------:R-:W3:Y:S02]  /*69780*/  LDL.LU R28, [R1+0x3728] ;  /* 0x00372800011c7983 */ /* 0x000ee40000300800 */
[----:B------:R-:W4:Y:S01]  /*69790*/  LDL.LU R29, [R1+0x3724] ;  /* 0x00372400011d7983 */ /* 0x000f220000300800 */
[----:B------:R-:W-:Y:S01]  /*697a0*/  STL.64 [R1+0x3700], R22 ;  /* 0x0037001601007387 */ /* 0x000fe20000100a00 */
[----:B------:R-:W2:Y:S02]  /*697b0*/  LDL.LU R16, [R1+0xc60] ;  /* 0x000c600001107983 */ /* 0x000ea40000300800 */
[----:B------:R-:W2:Y:S02]  /*697c0*/  LDL.LU R17, [R1+0xc64] ;  /* 0x000c640001117983 */ /* 0x000ea40000300800 */
[----:B0-----:R-:W2:Y:S01]  /*697d0*/  LDL.LU R18, [R1+0xc68] ;  /* 0x000c680001127983 */ /* 0x001ea20000300800 */
[----:B------:R-:W2:Y:S01]  /*697e0*/  LDL.LU R19, [R1+0xc6c] ;  /* 0x000c6c0001137983 */ /* 0x000ea20000300800 */
[----:B-1----:R-:W-:-:S02]  /*697f0*/  IMAD.MOV.U32 R14, RZ, RZ, R7 ;  /* 0x000000ffff0e7224 */ /* 0x002fc400078e0007 */
[----:B------:R-:W-:Y:S01]  /*69800*/  IMAD.MOV.U32 R15, RZ, RZ, R6 ;  /* 0x000000ffff0f7224 */ /* 0x000fe200078e0006 */
[----:B--2---:R-:W-:Y:S01]  /*69810*/  STL.64 [R1+0x3710], R18 ;  /* 0x0037101201007387 */ /* 0x004fe20000100a00 */
[----:B------:R-:W-:Y:S03]  /*69820*/  STL.64 [R1+0x3708], R16 ;  /* 0x0037081001007387 */ /* 0x000fe60000100a00 */
[----:B------:R0:W-:Y:S02]  /*69830*/  STL.64 [R1+0x3718], R14 ;  /* 0x0037180e01007387 */ /* 0x0001e40000100a00 */
[----:B------:R-:W2:Y:S01]  /*69840*/  LDL.LU R12, [R1+0xc80] ;  /* 0x000c8000010c7983 */ /* 0x000ea20000300800 */
[----:B------:R-:W2:Y:S04]  /*69850*/  LDL.LU R13, [R1+0xc84] ;  /* 0x000c8400010d7983 */ /* 0x000ea80000300800 */
[----:B0-----:R-:W2:Y:S01]  /*69860*/  LDL.LU R14, [R1+0xc88] ;  /* 0x000c8800010e7983 */ /* 0x001ea20000300800 */
[----:B------:R-:W2:Y:S02]  /*69870*/  LDL.LU R15, [R1+0xc8c] ;  /* 0x000c8c00010f7983 */ /* 0x000ea40000300800 */
[----:B------:R-:W2:Y:S02]  /*69880*/  LDL.LU R20, [R1+0xc70] ;  /* 0x000c700001147983 */ /* 0x000ea40000300800 */
[----:B------:R-:W2:Y:S01]  /*69890*/  LDL.LU R21, [R1+0xc74] ;  /* 0x000c740001157983 */ /* 0x000ea20000300800 */
[----:B------:R-:W2:Y:S01]  /*698a0*/  LDL.LU R22, [R1+0xc78] ;  /* 0x000c780001167983 */ /* 0x000ea20000300800 */
[----:B------:R-:W2:Y:S02]  /*698b0*/  LDL.LU R23, [R1+0xc7c] ;  /* 0x000c7c0001177983 */ /* 0x000ea40000300800 */
        /* <DEDUP_REMOVED lines=14> */
[----:B------:R-:W0:Y:S04]  /*699a0*/  LDSM.16.MT88.4 R4, [R2+0xc080] ;  /* 0x00c080000204783b */ /* 0x000e280000004200 */
[----:B--2---:R-:W-:Y:S01]  /*699b0*/  STL.64 [R1+0x36c0], R10 ;  /* 0x0036c00a01007387 */ /* 0x004fe20000100a00 */
[----:B------:R1:W-:Y:S03]  /*699c0*/  STL.64 [R1+0x36b8], R8 ;  /* 0x0036b80801007387 */ /* 0x0003e60000100a00 */
[----:B-1----:R-:W2:Y:S01]  /*699d0*/  LDL.LU R8, [R1+0xc30] ;  /* 0x000c300001087983 */ /* 0x002ea20000300800 */
[----:B------:R-:W2:Y:S02]  /*699e0*/  LDL.LU R9, [R1+0xc34] ;  /* 0x000c340001097983 */ /* 0x000ea40000300800 */
[----:B------:R-:W2:Y:S02]  /*699f0*/  LDL.LU R10, [R1+0xc38] ;  /* 0x000c3800010a7983 */ /* 0x000ea40000300800 */
[----:B------:R-:W2:Y:S01]  /*69a00*/  LDL.LU R11, [R1+0xc3c] ;  /* 0x000c3c00010b7983 */ /* 0x000ea20000300800 */
[----:B------:R-:W-:Y:S01]  /*69a10*/  HMMA.16816.F32 R16, R24, R18, R12 ;  /* 0x000000121810723c */ /* 0x000fe2000000180c */
[----:B--2---:R-:W-:Y:S01]  /*69a20*/  STL.64 [R1+0x36d8], R10 ;  /* 0x0036d80a01007387 */ /* 0x004fe20000100a00 */
[----:B------:R1:W-:Y:S03]  /*69a30*/  STL.64 [R1+0x36d0], R8 ;  /* 0x0036d00801007387 */ /* 0x0003e60000100a00 */
[----:B-1----:R-:W2:Y:S01]  /*69a40*/  LDL.LU R8, [R1+0xc40] ;  /* 0x000c400001087983 */ /* 0x002ea20000300800 */
[----:B------:R-:W2:Y:S02]  /*69a50*/  LDL.LU R9, [R1+0xc44] ;  /* 0x000c440001097983 */ /* 0x000ea40000300800 */
[----:B------:R-:W2:Y:S02]  /*69a60*/  LDL.LU R10, [R1+0xc48] ;  /* 0x000c4800010a7983 */ /* 0x000ea40000300800 */
[----:B------:R-:W2:Y:S01]  /*69a70*/  LDL.LU R11, [R1+0xc4c] ;  /* 0x000c4c00010b7983 */ /* 0x000ea20000300800 */
[----:B0-----:R0:W-:Y:S01]  /*69a80*/  STL.64 [R1+0x3560], R6 ;  /* 0x0035600601007387 */ /* 0x0011e20000100a00 */
[----:B------:R-:W-:Y:S02]  /*69a90*/  STL.64 [R1+0x3558], R4 ;  /* 0x0035580401007387 */ /* 0x000fe40000100a00 */
[----:B0-----:R-:W-:-:S02]  /*69aa0*/  IMAD.MOV.U32 R6, RZ, RZ, R0 ;  /* 0x000000ffff067224 */ /* 0x001fc400078e0000 */
[----:B------:R-:W2:Y:S01]  /*69ab0*/  LDL.LU R0, [R1+0x3720] ;  /* 0x0037200001007983 */ /* 0x000ea20000300800 */
[----:B------:R-:W2:Y:S06]  /*69ac0*/  LDL.LU.64 R14, [R1+0x3718] ;  /* 0x00371800010e7983 */ /* 0x000eac0000300a00 */
[----:B------:R-:W-:Y:S02]  /*69ad0*/  STL.64 [R1+0x150], R16 ;  /* 0x0001501001007387 */ /* 0x000fe40000100a00 */
[----:B------:R0:W-:Y:S02]  /*69ae0*/  STL.64 [R1+0x158], R18 ;  /* 0x0001581201007387 */ /* 0x0001e40000100a00 */
[----:B0-----:R-:W3:Y:S01]  /*69af0*/  LDL.LU.64 R18, [R1+0x3710] ;  /* 0x0037100001127983 */ /* 0x001ee20000300a00 */
[----:B------:R-:W3:Y:S01]  /*69b00*/  LDL.LU.64 R16, [R1+0x3708] ;  /* 0x0037080001107983 */ /* 0x000ee20000300a00 */
[C---:B--2---:R-:W-:Y:S02]  /*69b10*/  HMMA.16816.F32 R12, R24.reuse, R14, R20 ;  /* 0x0000000e180c723c */ /* 0x044fe40000001814 */
[----:B------:R-:W3:Y:S11]  /*69b20*/  LDL.LU.64 R22, [R1+0x3700] ;  /* 0x0037000001167983 */ /* 0x000ef60000300a00 */
[----:B------:R-:W-:Y:S10]  /*69b30*/  @!UPT UIADD3 URZ, URZ, URZ, URZ ;  /* 0x0000003f3f3ff290 */ /* 0x000ff4000fffe03f */
[----:B------:R-:W-:Y:S01]  /*69b40*/  STL.64 [R1+0x140], R12 ;  /* 0x0001400c01007387 */ /* 0x000fe20000100a00 */
[----:B------:R0:W-:Y:S03]  /*69b50*/  STL.64 [R1+0x148], R14 ;  /* 0x0001480e01007387 */ /* 0x0001e60000100a00 */
[----:B0-----:R-:W2:Y:S01]  /*69b60*/  LDL.LU.64 R14, [R1+0x36f8] ;  /* 0x0036f800010e7983 */ /* 0x001ea20000300a00 */
[----:B------:R-:W2:Y:S01]  /*69b70*/  LDL.LU.64 R12, [R1+0x36f0] ;  /* 0x0036f000010c7983 */ /* 0x000ea20000300a00 */
[C---:B---3--:R-:W-:Y:S02]  /*69b80*/  HMMA.16816.F32 R20, R24.reuse, R22, R16 ;  /* 0x000000161814723c */ /* 0x048fe40000001810 */
[----:B------:R-:W2:Y:S11]  /*69b90*/  LDL.LU.64 R18, [R1+0x36e8] ;  /* 0x0036e80001127983 */ /* 0x000eb60000300a00 */
[----:B------:R-:W-:Y:S10]  /*69ba0*/  @!UPT UIADD3 URZ, URZ, URZ, URZ ;  /* 0x0000003f3f3ff290 */ /* 0x000ff4000fffe03f */
[----:B------:R-:W-:Y:S01]  /*69bb0*/  STL.64 [R1+0x130], R20 ;  /* 0x0001301401007387 */ /* 0x000fe20000100a00 */
[----:B------:R0:W-:Y:S03]  /*69bc0*/  STL.64 [R1+0x138], R22 ;  /* 0x0001381601007387 */ /* 0x0001e60000100a00 */
[----:B0-----:R-:W3:Y:S01]  /*69bd0*/  LDL.LU.64 R22, [R1+0x36e0] ;  /* 0x0036e00001167983 */ /* 0x001ee20000300a00 */
[C---:B--2---:R-:W-:Y:S03]  /*69be0*/  HMMA.16816.F32 R16, R24.reuse, R18, R12 ;  /* 0x000000121810723c */ /* 0x044fe6000000180c */
[----:B------:R-:W2:Y:S11]  /*69bf0*/  LDL.LU R12, [R1+0x870] ;  /* 0x00087000010c7983 */ /* 0x000eb60000300800 */
[----:B------:R-:W-:Y:S09]  /*69c00*/  @!UPT UIADD3 URZ, URZ, URZ, URZ ;  /* 0x0000003f3f3ff290 */ /* 0x000ff2000fffe03f */
[----:B------:R0:W-:Y:S01]  /*69c10*/  STL.64 [R1+0x120], R16 ;  /* 0x0001201001007387 */ /* 0x0001e20000100a00 */
[----:B------:R-:W-:Y:S02]  /*69c20*/  STL.64 [R1+0x128], R18 ;  /* 0x0001281201007387 */ /* 0x000fe40000100a00 */
[----:B------:R-:W2:Y:S02]  /*69c30*/  LDL.LU R13, [R1+0x874] ;  /* 0x00087400010d7983 */ /* 0x000ea40000300800 */
[----:B------:R-:W2:Y:S01]  /*69c40*/  LDL.LU R14, [R1+0x878] ;  /* 0x00087800010e7983 */ /* 0x000ea20000300800 */
[----:B------:R-:W2:Y:S01]  /*69c50*/  LDL.LU R15, [R1+0x87c] ;  /* 0x00087c00010f7983 */ /* 0x000ea20000300800 */
[C---:B---3--:R-:W-:Y:S03]  /*69c60*/  HMMA.16816.F32 R20, R24.reuse, R22, R8 ;  /* 0x000000161814723c */ /* 0x048fe60000001808 */
[----:B--2---:R-:W-:Y:S01]  /*69c70*/  STL.64 [R1+0x3660], R14 ;  /* 0x0036600e01007387 */ /* 0x004fe20000100a00 */
[----:B------:R1:W-:Y:S02]  /*69c80*/  STL.64 [R1+0x3658], R12 ;  /* 0x0036580c01007387 */ /* 0x0003e40000100a00 */
[----:B0-----:R-:W2:Y:S01]  /*69c90*/  LDL.64 R16, [R1+0xa0] ;  /* 0x0000a00001107983 */ /* 0x001ea20000100a00 */
[----:B-1----:R-:W3:Y:S01]  /*69ca0*/  LDL.64 R12, [R1+0xc0] ;  /* 0x0000c000010c7983 */ /* 0x002ee20000100a00 */
[----:B------:R-:W2:Y:S02]  /*69cb0*/  LDL.LU.64 R10, [R1+0x36d8] ;  /* 0x0036d800010a7983 */ /* 0x000ea40000300a00 */
[----:B------:R-:W2:Y:S11]  /*69cc0*/  LDL.LU.64 R8, [R1+0x36d0] ;  /* 0x0036d00001087983 */ /* 0x000eb60000300a00 */
[----:B------:R-:W-:Y:S02]  /*69cd0*/  @!UPT UIADD3 URZ, URZ, URZ, URZ ;  /* 0x0000003f3f3ff290 */ /* 0x000fe4000fffe03f */
[----:B------:R-:W-:Y:S01]  /*69ce0*/  STL.64 [R1+0x110], R20 ;  /* 0x0001101401007387 */ /* 0x000fe20000100a00 */
[----:B------:R0:W-:Y:S04]  /*69cf0*/  STL.64 [R1+0x118], R22 ;  /* 0x0001181601007387 */ /* 0x0001e80000100a00 */
        /* <DEDUP_REMOVED lines=17> */
[----:B------:R-:W2:Y:S11]  /*69e10*/  LDL.LU.64 R8, [R1+0x3688] ;  /* 0x0036880001087983 */ /* 0x000eb60000300a00 */
[----:B------:R-:W-:Y:S09]  /*69e20*/  @!UPT UIADD3 URZ, URZ, URZ, URZ ;  /* 0x0000003f3f3ff290 */ /* 0x000ff2000fffe03f */
[----:B------:R-:W-:Y:S01]  /*69e30*/  STL.64 [R1+0x5a0], R20 ;  /* 0x0005a01401007387 */ /* 0x000fe20000100a00 */
[----:B------:R0:W-:Y:S03]  /*69e40*/  STL.64 [R1+0x5a8], R22 ;  /* 0x0005a81601007387 */ /* 0x0001e60000100a00 */
[----:B0-----:R-:W2:Y:S01]  /*69e50*/  LDL.LU.64 R22, [R1+0x3680] ;  /* 0x0036800001167983 */ /* 0x001ea20000300a00 */
[----:B------:R-:W2:Y:S02]  /*69e60*/  LDL.LU.64 R20, [R1+0x3678] ;  /* 0x0036780001147983 */ /* 0x000ea40000300a00 */
[----:B------:R-:W-:-:S07]  /*69e70*/  IMAD.MOV.U32 R7, RZ, RZ, R3 ;  /* 0x000000ffff077224 */ /* 0x000fce00078e0003 */
[----:B--2---:R-:W-:Y:S01]  /*69e80*/  HMMA.16816.F32 R4, R24, R6, R20 ;  /* 0x000000061804723c */ /* 0x004fe20000001814 */
[----:B------:R-:W2:Y:S01]  /*69e90*/  LDL.LU.64 R22, [R1+0x3670] ;  /* 0x0036700001167983 */ /* 0x000ea20000300a00 */
[----:B------:R-:W2:Y:S02]  /*69ea0*/  LDL.LU.64 R20, [R1+0x3668] ;  /* 0x0036680001147983 */ /* 0x000ea40000300a00 */
[----:B------:R-:W4:Y:S11]  /*69eb0*/  LDL.LU R24, [R1+0x880] ;  /* 0x0008800001187983 */ /* 0x000f360000300800 */
[----:B------:R-:W-:Y:S08]  /*69ec0*/  @!UPT UIADD3 URZ, URZ, URZ, URZ ;  /* 0x0000003f3f3ff290 */ /* 0x000ff0000fffe03f */
[----:B------:R3:W-:Y:S01]  /*69ed0*/  STL.64 [R1+0xd0], R4 ;  /* 0x0000d00401007387 */ /* 0x0007e20000100a00 */
[----:B------:R-:W-:Y:S02]  /*69ee0*/  STL.64 [R1+0xd8], R6 ;  /* 0x0000d80601007387 */ /* 0x000fe40000100a00 */
[----:B------:R-:W4:Y:S02]  /*69ef0*/  LDL.LU R25, [R1+0x884] ;  /* 0x0008840001197983 */ /* 0x000f240000300800 */
[----:B------:R-:W4:Y:S01]  /*69f00*/  LDL.LU R26, [R1+0x888] ;  /* 0x00088800011a7983 */ /* 0x000f220000300800 */
[----:B------:R-:W4:Y:S01]  /*69f10*/  LDL.LU.64 R14, [R1+0x3660] ;  /* 0x00366000010e7983 */ /* 0x000f220000300a00 */
[----:B---3--:R-:W-:Y:S02]  /*69f20*/  IMAD.MOV.U32 R5, RZ, RZ, R12 ;  /* 0x000000ffff057224 */ /* 0x008fe400078e000c */
[----:B------:R-:W-:Y:S01]  /*69f30*/  IMAD.MOV.U32 R4, RZ, RZ, R13 ;  /* 0x000000ffff047224 */ /* 0x000fe200078e000d */
[C---:B--2---:R-:W-:Y:S01]  /*69f40*/  HMMA.16816.F32 R8, R20.reuse, R12, R8 ;  /* 0x0000000c1408723c */ /* 0x044fe20000001808 */
[----:B------:R-:W2:Y:S11]  /*69f50*/  LDL.LU.64 R12, [R1+0x3658] ;  /* 0x00365800010c7983 */ /* 0x000eb60000300a00 */
[----:B------:R-:W-:Y:S11]  /*69f60*/  @!UPT UIADD3 URZ, URZ, URZ, URZ ;  /* 0x0000003f3f3ff290 */ /* 0x000ff6000fffe03f */
[----:B------:R0:W-:Y:S01]  /*69f70*/  STL.64 [R1+0x590], R8 ;  /* 0x0005900801007387 */ /* 0x0001e20000100a00 */
[----:B------:R-:W-:Y:S03]  /*69f80*/  STL [R1+0x598], R10 ;  /* 0x0005980a01007387 */ /* 0x000fe60000100800 */
[----:B0-----:R-:W4:Y:S01]  /*69f90*/  LDL.LU.64 R8, [R1+0x3650] ;  /* 0x0036500001087983 */ /* 0x001f220000300a00 */
[----:B------:R-:W-:Y:S02]  /*69fa0*/  IMAD.MOV.U32 R27, RZ, RZ, R0 ;  /* 0x000000ffff1b7224 */ /* 0x000fe400078e0000 */
[----:B------:R-:W-:Y:S02]  /*69fb0*/  IMAD.MOV.U32 R0, RZ, RZ, R11 ;  /* 0x000000ffff007224 */ /* 0x000fe400078e000b */
[----:B------:R-:W-:Y:S01]  /*69fc0*/  STL [R1+0x3580], R4 ;  /* 0x0035800401007387 */ /* 0x000fe20000100800 */
[----:B------:R-:W-:Y:S02]  /*69fd0*/  STL [R1+0x357c], R5 ;  /* 0x00357c0501007387 */ /* 0x000fe40000100800 */
[----:B------:R-:W-:Y:S01]  /*69fe0*/  STL [R1+0x2d18], R0 ;  /* 0x002d180001007387 */ /* 0x000fe20000100800 */
[C---:B----4-:R-:W-:Y:S11]  /*69ff0*/  HMMA.16816.F32 R24, R20.reuse, R8, R24 ;  /* 0x000000081418723c */ /* 0x050ff60000001818 */
[----:B------:R-:W-:Y:S11]  /*6a000*/  @!UPT UIADD3 URZ, URZ, URZ, URZ ;  /* 0x0000003f3f3ff290 */ /* 0x000ff6000fffe03f */
[----:B------:R-:W-:Y:S01]  /*6a010*/  @!UPT UIADD3 URZ, URZ, URZ, URZ ;  /* 0x0000003f3f3ff290 */ /* 0x000fe2000fffe03f */
[----:B------:R0:W-:Y:S01]  /*6a020*/  STL.64 [R1+0x580], R24 ;  /* 0x0005801801007387 */ /* 0x0001e20000100a00 */
[----:B------:R-:W-:Y:S03]  /*6a030*/  STL.64 [R1+0x588], R26 ;  /* 0x0005881a01007387 */ /* 0x000fe60000100a00 */
[----:B0-----:R-:W3:Y:S01]  /*6a040*/  LDL.64 R24, [R1+0x70] ;  /* 0x0000700001187983 */ /* 0x001ee20000100a00 */
[----:B------:R-:W-:Y:S02]  /*6a050*/  IMAD.MOV.U32 R7, RZ, RZ, R8 ;  /* 0x000000ffff077224 */ /* 0x000fe400078e0008 */
[----:B------:R-:W-:Y:S02]  /*6a060*/  IMAD.MOV.U32 R6, RZ, RZ, R9 ;  /* 0x000000ffff067224 */ /* 0x000fe400078e0009 */
[----:B------:R-:W4:Y:S04]  /*6a070*/  LDL.64 R8, [R1+0x90] ;  /* 0x0000900001087983 */ /* 0x000f280000100a00 */
[----:B---3--:R0:W-:Y:S04]  /*6a080*/  STL.64 [R1+0x3618], R24 ;  /* 0x0036181801007387 */ /* 0x0081e80000100a00 */
        /* <DEDUP_REMOVED lines=8> */
[----:B------:R-:W-:Y:S02]  /*6a110*/  STL [R1+0x3588], R6 ;  /* 0x0035880601007387 */ /* 0x000fe40000100800 */
[----:B------:R0:W-:Y:S02]  /*6a120*/  STL [R1+0x3584], R7 ;  /* 0x0035840701007387 */ /* 0x0001e40000100800 */
[----:B0-----:R-:W-:Y:S07]  /*6a130*/  HMMA.16816.F32 R4, R20, R16, R12 ;  /* 0x000000101404723c */ /* 0x001fee000000180c */
[----:B------:R-:W-:-:S02]  /*6a140*/  IMAD.MOV.U32 R13, RZ, RZ, R17 ;  /* 0x000000ffff0d7224 */ /* 0x000fc400078e0011 */
[----:B------:R-:W-:Y:S02]  /*6a150*/  IMAD.MOV.U32 R12, RZ, RZ, R16 ;  /* 0x000000ffff0c7224 */ /* 0x000fe400078e0010 */
[----:B------:R-:W3:Y:S01]  /*6a160*/  LDL.LU.64 R16, [R1+0x3648] ;  /* 0x0036480001107983 */ /* 0x000ee20000300a00 */
[----:B------:R-:W-:Y:S02]  /*6a170*/  STL [R1+0x3590], R13 ;  /* 0x0035900d01007387 */ /* 0x000fe40000100800 */
[----:B------:R0:W-:Y:S02]  /*6a180*/  STL [R1+0x358c], R12 ;  /* 0x00358c0c01007387 */ /* 0x0001e40000100800 */
[----:B0-----:R-:W3:Y:S01]  /*6a190*/  LDL.LU R12, [R1+0x840] ;  /* 0x00084000010c7983 */ /* 0x001ee20000300800 */
[----:B------:R-:W3:Y:S02]  /*6a1a0*/  LDL.LU R13, [R1+0x844] ;  /* 0x00084400010d7983 */ /* 0x000ee40000300800 */
[----:B------:R-:W3:Y:S02]  /*6a1b0*/  LDL.LU R14, [R1+0x848] ;  /* 0x00084800010e7983 */ /* 0x000ee40000300800 */
[----:B------:R-:W3:Y:S02]  /*6a1c0*/  LDL.LU R15, [R1+0x84c] ;  /* 0x00084c00010f7983 */ /* 0x000ee40000300800 */
[----:B------:R-:W-:-:S02]  /*6a1d0*/  IMAD.MOV.U32 R26, RZ, RZ, R29 ;  /* 0x000000ffff1a7224 */ /* 0x000fc400078e001d */
[----:B------:R-:W-:Y:S02]  /*6a1e0*/  IMAD.MOV.U32 R27, RZ, RZ, R28 ;  /* 0x000000ffff1b7224 */ /* 0x000fe400078e001c */
[----:B------:R-:W-:Y:S02]  /*6a1f0*/  IMAD.MOV.U32 R28, RZ, RZ, R7 ;  /* 0x000000ffff1c7224 */ /* 0x000fe400078e0007 */
[----:B------:R-:W-:Y:S02]  /*6a200*/  IMAD.MOV.U32 R29, RZ, RZ, R6 ;  /* 0x000000ffff1d7224 */ /* 0x000fe400078e0006 */
[----:B------:R-:W-:Y:S02]  /*6a210*/  IMAD.MOV.U32 R19, RZ, RZ, R5 ;  /* 0x000000ffff137224 */ /* 0x000fe400078e0005 */
[----:B------:R-:W-:Y:S02]  /*6a220*/  IMAD.MOV.U32 R18, RZ, RZ, R4 ;  /* 0x000000ffff127224 */ /* 0x000fe400078e0004 */
[----:B----4-:R-:W-:-:S02]  /*6a230*/  IMAD.MOV.U32 R4, RZ, RZ, R8 ;  /* 0x000000ffff047224 */ /* 0x010fc400078e0008 */
[----:B------:R-:W-:Y:S01]  /*6a240*/  IMAD.MOV.U32 R5, RZ, RZ, R9 ;  /* 0x000000ffff057224 */ /* 0x000fe200078e0009 */
[C---:B--2---:R-:W-:Y:S11]  /*6a250*/  HMMA.16816.F32 R24, R20.reuse, R8, R24 ;  /* 0x000000081418723c */ /* 0x044ff60000001818 */
[----:B------:R-:W-:Y:S11]  /*6a260*/  @!UPT UIADD3 URZ, URZ, URZ, URZ ;  /* 0x0000003f3f3ff290 */ /* 0x000ff6000fffe03f */
[----:B------:R-:W-:Y:S02]  /*6a270*/  @!UPT UIADD3 URZ, URZ, URZ, URZ ;  /* 0x0000003f3f3ff290 */ /* 0x000fe4000fffe03f */
[----:B------:R-:W-:Y:S02]  /*6a280*/  IMAD.MOV.U32 R10, RZ, RZ, R26 ;  /* 0x000000ffff0a7224 */ /* 0x000fe400078e001a */
[----:B------:R-:W-:Y:S01]  /*6a290*/  IMAD.MOV.U32 R11, RZ, RZ, R27 ;  /* 0x000000ffff0b7224 */ /* 0x000fe200078e001b */
[----:B---3--:R-:W-:Y:S01]  /*6a2a0*/  STL.64 [R1+0x3628], R14 ;  /* 0x0036280e01007387 */ /* 0x008fe20000100a00 */
[----:B------:R0:W-:Y:S03]  /*6a2b0*/  STL.64 [R1+0x3620], R12 ;  /* 0x0036200c01007387 */ /* 0x0001e60000100a00 */
[----:B0-----:R-:W2:Y:S01]  /*6a2c0*/  LDL.64 R12, [R1+0x80] ;  /* 0x00008000010c7983 */ /* 0x001ea20000100a00 */
[----:B------:R-:W-:Y:S02]  /*6a2d0*/  STL [R1+0x2cf4], R28 ;  /* 0x002cf41c01007387 */ /* 0x000fe40000100800 */
[----:B------:R-:W-:Y:S02]  /*6a2e0*/  STL [R1+0x2cf0], R29 ;  /* 0x002cf01d01007387 */ /* 0x000fe40000100800 */
[----:B------:R-:W-:Y:S01]  /*6a2f0*/  STL [R1+0x2cec], R19 ;  /* 0x002cec1301007387 */ /* 0x000fe20000100800 */
[----:B------:R-:W-:Y:S01]  /*6a300*/  STL [R1+0x2ce8], R18 ;  /* 0x002ce81201007387 */ /* 0x000fe20000100800 */
[----:B------:R-:W3:Y:S02]  /*6a310*/  LDL.LU.64 R8, [R1+0x3640] ;  /* 0x0036400001087983 */ /* 0x000ee40000300a00 */
[----:B------:R0:W-:Y:S02]  /*6a320*/  STL.64 [R1+0x560], R24 ;  /* 0x0005601801007387 */ /* 0x0001e40000100a00 */
[----:B------:R-:W2:Y:S01]  /*6a330*/  LDL.LU.64 R26, [R1+0x3638] ;  /* 0x00363800011a7983 */ /* 0x000ea20000300a00 */
[----:B0-----:R-:W2:Y:S01]  /*6a340*/  LDL.LU.64 R24, [R1+0x3630] ;  /* 0x0036300001187983 */ /* 0x001ea20000300a00 */
[----:B------:R-:W-:Y:S02]  /*6a350*/  STL [R1+0x3598], R5 ;  /* 0x0035980501007387 */ /* 0x000fe40000100800 */
[----:B------:R-:W-:Y:S02]  /*6a360*/  STL [R1+0x3594], R4 ;  /* 0x0035940401007387 */ /* 0x000fe40000100800 */
[----:B------:R0:W-:Y:S01]  /*6a370*/  STL [R1+0x3304], R11 ;  /* 0x0033040b01007387 */ /* 0x0001e20000100800 */
[----:B------:R-:W-:Y:S01]  /*6a380*/  STL [R1+0x3300], R10 ;  /* 0x0033000a01007387 */ /* 0x000fe20000100800 */
[----:B------:R-:W4:Y:S01]  /*6a390*/  LDL.LU.64 R14, [R1+0x3628] ;  /* 0x00362800010e7983 */ /* 0x000f220000300a00 */
[----:B--2---:R-:W-:Y:S01]  /*6a3a0*/  HMMA.16816.F32 R24, R20, R12, R24 ;  /* 0x0000000c1418723c */ /* 0x004fe20000001818 */
[----:B------:R-:W-:-:S02]  /*6a3b0*/  IMAD.MOV.U32 R7, RZ, RZ, R12 ;  /* 0x000000ffff077224 */ /* 0x000fc400078e000c */
[----:B0-----:R-:W-:Y:S02]  /*6a3c0*/  IMAD.MOV.U32 R11, RZ, RZ, R13 ;  /* 0x000000ffff0b7224 */ /* 0x001fe400078e000d */
[----:B------:R-:W4:Y:S11]  /*6a3d0*/  LDL.LU.64 R12, [R1+0x3620] ;  /* 0x00362000010c7983 */ /* 0x000f360000300a00 */
[----:B------:R-:W-:Y:S07]  /*6a3e0*/  @!UPT UIADD3 URZ, URZ, URZ, URZ ;  /* 0x0000003f3f3ff290 */ /* 0x000fee000fffe03f */
[----:B------:R0:W-:Y:S01]  /*6a3f0*/  STL.64 [R1+0x550], R24 ;  /* 0x0005501801007387 */ /* 0x0001e20000100a00 */
[----:B------:R-:W-:Y:S03]  /*6a400*/  STL [R1+0x558], R26 ;  /* 0x0005581a01007387 */ /* 0x000fe60000100800 */
[----:B0-----:R-:W4:Y:S01]  /*6a410*/  LDL.LU.64 R24, [R1+0x3618] ;  /* 0x0036180001187983 */ /* 0x001f220000300a00 */
[----:B------:R-:W-:Y:S02]  /*6a420*/  IMAD.MOV.U32 R0, RZ, RZ, R27 ;  /* 0x000000ffff007224 */ /* 0x000fe400078e001b */
[----:B------:R-:W-:Y:S02]  /*6a430*/  STL [R1+0x35a0], R11 ;  /* 0x0035a00b01007387 */ /* 0x000fe40000100800 */
[----:B------:R-:W-:Y:S01]  /*6a440*/  STL [R1+0x359c], R7 ;  /* 0x00359c0701007387 */ /* 0x000fe20000100800 */
[----:B------:R-:W2:Y:S01]  /*6a450*/  LDL.64 R4, [R1+0x60] ;  /* 0x0000600001047983 */ /* 0x000ea20000100a00 */
[----:B------:R-:W-:Y:S01]  /*6a460*/  STL [R1+0x2e48], R0 ;  /* 0x002e480001007387 */ /* 0x000fe20000100800 */
[----:B----4-:R-:W-:Y:S01]  /*6a470*/  HMMA.16816.F32 R12, R20, R24, R12 ;  /* 0x00000018140c723c */ /* 0x010fe2000000180c */
[----:B------:R-:W-:Y:S11]  /*6a480*/  IMAD.MOV.U32 R10, RZ, RZ, R24 ;  /* 0x000000ffff0a7224 */ /* 0x000ff600078e0018 */
[----:B------:R-:W-:Y:S11]  /*6a490*/  @!UPT UIADD3 URZ, URZ, URZ, URZ ;  /* 0x0000003f3f3ff290 */ /* 0x000ff6000fffe03f */
[----:B------:R-:W-:Y:S01]  /*6a4a0*/  @!UPT UIADD3 URZ, URZ, URZ, URZ ;  /* 0x0000003f3f3ff290 */ /* 0x000fe2000fffe03f */
[----:B------:R-:W-:Y:S02]  /*6a4b0*/  IMAD.MOV.U32 R28, RZ, RZ, R12 ;  /* 0x000000ffff1c7224 */ /* 0x000fe400078e000c */
[----:B------:R-:W-:Y:S02]  /*6a4c0*/  IMAD.MOV.U32 R29, RZ, RZ, R13 ;  /* 0x000000ffff1d7224 */ /* 0x000fe400078e000d */
[----:B------:R-:W4:Y:S01]  /*6a4d0*/  LDL.64 R12, [R1+0x50] ;  /* 0x00005000010c7983 */ /* 0x000f220000100a00 */
[----:B------:R-:W-:Y:S02]  /*6a4e0*/  STL [R1+0x3570], R10 ;  /* 0x0035700a01007387 */ /* 0x000fe40000100800 */
[----:B---3--:R0:W-:Y:S02]  /*6a4f0*/  STL.64 [R1+0x3568], R8 ;  /* 0x0035680801007387 */ /* 0x0081e40000100a00 */
[----:B0-----:R-:W2:Y:S01]  /*6a500*/  LDL.LU R8, [R1+0x8e0] ;  /* 0x0008e00001087983 */ /* 0x001ea20000300800 */
[----:B------:R-:W2:Y:S02]  /*6a510*/  LDL.LU R9, [R1+0x8e4] ;  /* 0x0008e40001097983 */ /* 0x000ea40000300800 */
[----:B------:R-:W2:Y:S02]  /*6a520*/  LDL.LU R10, [R1+0x8e8] ;  /* 0x0008e800010a7983 */ /* 0x000ea40000300800 */
[----:B------:R-:W2:Y:S02]  /*6a530*/  LDL.LU R11, [R1+0x8ec] ;  /* 0x0008ec00010b7983 */ /* 0x000ea40000300800 */
[----:B------:R-:W-:-:S02]  /*6a540*/  IMAD.MOV.U32 R3, RZ, RZ, R25 ;  /* 0x000000ffff037224 */ /* 0x000fc400078e0019 */
[----:B------:R-:W0:Y:S01]  /*6a550*/  LDSM.16.MT88.4 R24, [R2+0xc100] ;  /* 0x00c100000218783b */ /* 0x000e220000004200 */
[----:B------:R-:W-:Y:S02]  /*6a560*/  IMAD.MOV.U32 R18, RZ, RZ, R15 ;  /* 0x000000ffff127224 */ /* 0x000fe400078e000f */
[----:B------:R-:W-:-:S03]  /*6a570*/  IMAD.MOV.U32 R19, RZ, RZ, R14 ;  /* 0x000000ffff137224 */ /* 0x000fc600078e000e */
[----:B------:R-:W-:Y:S02]  /*6a580*/  STL [R1+0x2eac], R18 ;  /* 0x002eac1201007387 */ /* 0x000fe40000100800 */
[----:B------:R-:W-:Y:S02]  /*6a590*/  STL [R1+0x2ea8], R19 ;  /* 0x002ea81301007387 */ /* 0x000fe40000100800 */
[----:B------:R-:W-:Y:S02]  /*6a5a0*/  STL [R1+0x2e70], R29 ;  /* 0x002e701d01007387 */ /* 0x000fe40000100800 */
[----:B------:R-:W-:Y:S01]  /*6a5b0*/  STL [R1+0x2e4c], R28 ;  /* 0x002e4c1c01007387 */ /* 0x000fe20000100800 */
[----:B0-----:R-:W-:Y:S01]  /*6a5c0*/  STL.64 [R1+0x3400], R26 ;  /* 0x0034001a01007387 */ /* 0x001fe20000100a00 */
[----:B------:R2:W-:Y:S02]  /*6a5d0*/  STL.64 [R1+0x33f8], R24 ;  /* 0x0033f81801007387 */ /* 0x0005e40000100a00 */
[----:B--2---:R-:W-:Y:S07]  /*6a5e0*/  HMMA.16816.F32 R24, R20, R4, R8 ;  /* 0x000000041418723c */ /* 0x004fee0000001808 */
[----:B------:R-:W-:-:S02]  /*6a5f0*/  IMAD.MOV.U32 R9, RZ, RZ, R4 ;  /* 0x000000ffff097224 */ /* 0x000fc400078e0004 */
[----:B------:R-:W-:Y:S11]  /*6a600*/  IMAD.MOV.U32 R8, RZ, RZ, R5 ;  /* 0x000000ffff087224 */ /* 0x000ff600078e0005 */
[----:B------:R-:W-:Y:S03]  /*6a610*/  @!UPT UIADD3 URZ, URZ, URZ, URZ ;  /* 0x0000003f3f3ff290 */ /* 0x000fe6000fffe03f */
[----:B------:R0:W-:Y:S01]  /*6a620*/  STL.64 [R1+0x8e0], R24 ;  /* 0x0008e01801007387 */ /* 0x0001e20000100a00 */
[----:B------:R1:W-:Y:S03]  /*6a630*/  STL.64 [R1+0x8e8], R26 ;  /* 0x0008e81a01007387 */ /* 0x0003e60000100a00 */
[----:B0-----:R-:W2:Y:S01]  /*6a640*/  LDL.LU R24, [R1+0xbc0] ;  /* 0x000bc00001187983 */ /* 0x001ea20000300800 */
[----:B------:R-:W2:Y:S02]  /*6a650*/  LDL.LU R25, [R1+0xbc4] ;  /* 0x000bc40001197983 */ /* 0x000ea40000300800 */
[----:B-1----:R-:W3:Y:S02]  /*6a660*/  LDL.LU R26, [R1+0xbc8] ;  /* 0x000bc800011a7983 */ /* 0x002ee40000300800 */
[----:B------:R-:W3:Y:S01]  /*6a670*/  LDL.LU R27, [R1+0xbcc] ;  /* 0x000bcc00011b7983 */ /* 0x000ee20000300800 */
        /* <DEDUP_REMOVED lines=12> */
[----:B0-----:R-:W4:Y:S01]  /*6a740*/  LDL.LU R4, [R1+0x8d0] ;  /* 0x0008d00001047983 */ /* 0x001f220000300800 */
[----:B------:R-:W4:Y:S02]  /*6a750*/  LDL.LU R5, [R1+0x8d4] ;  /* 0x0008d40001057983 */ /* 0x000f240000300800 */
[----:B------:R-:W4:Y:S02]  /*6a760*/  LDL.LU R6, [R1+0x8d8] ;  /* 0x0008d80001067983 */ /* 0x000f240000300800 */
[----:B------:R-:W4:Y:S01]  /*6a770*/  LDL.LU R7, [R1+0x8dc] ;  /* 0x0008dc0001077983 */ /* 0x000f220000300800 */
[----:B---3--:R-:W-:Y:S01]  /*6a780*/  STL.64 [R1+0x35b0], R26 ;  /* 0x0035b01a01007387 */ /* 0x008fe20000100a00 */
[----:B------:R0:W-:Y:S03]  /*6a790*/  STL.64 [R1+0x35a8], R24 ;  /* 0x0035a81801007387 */ /* 0x0001e60000100a00 */
[----:B0-----:R-:W2:Y:S01]  /*6a7a0*/  LDL.LU R24, [R1+0xbd0] ;  /* 0x000bd00001187983 */ /* 0x001ea20000300800 */
[----:B------:R-:W2:Y:S02]  /*6a7b0*/  LDL.LU R25, [R1+0xbd4] ;  /* 0x000bd40001197983 */ /* 0x000ea40000300800 */
[----:B------:R-:W3:Y:S02]  /*6a7c0*/  LDL.LU R26, [R1+0xbd8] ;  /* 0x000bd800011a7983 */ /* 0x000ee40000300800 */
[----:B------:R-:W3:Y:S02]  /*6a7d0*/  LDL.LU R27, [R1+0xbdc] ;  /* 0x000bdc00011b7983 */ /* 0x000ee40000300800 */
[----:B---3--:R-:W-:Y:S01]  /*6a7e0*/  STL.64 [R1+0x35d0], R26 ;  /* 0x0035d01a01007387 */ /* 0x008fe20000100a00 */
[----:B--2---:R0:W-:Y:S03]  /*6a7f0*/  STL.64 [R1+0x35c8], R24 ;  /* 0x0035c81801007387 */ /* 0x0041e60000100a00 */
[----:B0-----:R-:W2:Y:S01]  /*6a800*/  LDL.64 R24, [R1+0x10] ;  /* 0x0000100001187983 */ /* 0x001ea20000100a00 */
[----:B----4-:R-:W-:Y:S03]  /*6a810*/  HMMA.16816.F32 R4, R20, R12, R4 ;  /* 0x0000000c1404723c */ /* 0x010fe60000001804 */
[----:B--2---:R0:W-:Y:S04]  /*6a820*/  STL.64 [R1+0x35e8], R24 ;  /* 0x0035e81801007387 */ /* 0x0041e80000100a00 */
[----:B0-----:R-:W2:Y:S11]  /*6a830*/  LDL.64 R24, [R1+0x20] ;  /* 0x0000200001187983 */ /* 0x001eb60000100a00 */
[----:B------:R-:W-:Y:S06]  /*6a840*/  @!UPT UIADD3 URZ, URZ, URZ, URZ ;  /* 0x0000003f3f3ff290 */ /* 0x000fec000fffe03f */
[----:B------:R-:W-:Y:S02]  /*6a850*/  IMAD.MOV.U32 R14, RZ, RZ, R6 ;  /* 0x000000ffff0e7224 */ /* 0x000fe400078e0006 */
[----:B------:R-:W-:Y:S01]  /*6a860*/  IMAD.MOV.U32 R15, RZ, RZ, R7 ;  /* 0x000000ffff0f7224 */ /* 0x000fe200078e0007 */
[----:B--2---:R0:W-:Y:S04]  /*6a870*/  STL.64 [R1+0x35f0], R24 ;  /* 0x0035f01801007387 */ /* 0x0041e80000100a00 */
[----:B0-----:R-:W2:Y:S01]  /*6a880*/  LDL.64 R24, [R1+0x40] ;  /* 0x0000400001187983 */ /* 0x001ea20000100a00 */
[----:B------:R0:W-:Y:S02]  /*6a890*/  STL.64 [R1+0x8d0], R4 ;  /* 0x0008d00401007387 */ /* 0x0001e40000100a00 */
[----:B------:R-:W2:Y:S01]  /*6a8a0*/  LDL.LU.64 R6, [R1+0x3610] ;  /* 0x0036100001067983 */ /* 0x000ea20000300a00 */
[----:B0-----:R-:W2:Y:S01]  /*6a8b0*/  LDL.LU.64 R4, [R1+0x3608] ;  /* 0x0036080001047983 */ /* 0x001ea20000300a00 */
[----:B------:R-:W-:-:S05]  /*6a8c0*/  IMAD.MOV.U32 R10, RZ, RZ, R13 ;  /* 0x000000ffff0a7224 */ /* 0x000fca00078e000d */
[----:B------:R-:W-:Y:S01]  /*6a8d0*/  STL [R1+0x35e0], R10 ;  /* 0x0035e00a01007387 */ /* 0x000fe20000100800 */
[----:B------:R0:W-:Y:S02]  /*6a8e0*/  STL.64 [R1+0x35d8], R8 ;  /* 0x0035d80801007387 */ /* 0x0001e40000100a00 */
[----:B------:R-:W-:Y:S01]  /*6a8f0*/  IMAD.MOV.U32 R18, RZ, RZ, R12 ;  /* 0x000000ffff127224 */ /* 0x000fe200078e000c */
[----:B0-----:R-:W3:Y:S01]  /*6a900*/  LDL.LU R8, [R1+0xbe0] ;  /* 0x000be00001087983 */ /* 0x001ee20000300800 */
[----:B------:R-:W3:Y:S02]  /*6a910*/  LDL.LU R9, [R1+0xbe4] ;  /* 0x000be40001097983 */ /* 0x000ee40000300800 */
[----:B------:R-:W3:Y:S02]  /*6a920*/  LDL.LU R10, [R1+0xbe8] ;  /* 0x000be800010a7983 */ /* 0x000ee40000300800 */
[----:B------:R-:W3:Y:S01]  /*6a930*/  LDL.LU R11, [R1+0xbec] ;  /* 0x000bec00010b7983 */ /* 0x000ee20000300800 */
[----:B------:R-:W-:Y:S01]  /*6a940*/  STL [R1+0x2c5c], R15 ;  /* 0x002c5c0f01007387 */ /* 0x000fe20000100800 */
[----:B------:R-:W-:Y:S02]  /*6a950*/  STL [R1+0x2c58], R14 ;  /* 0x002c580e01007387 */ /* 0x000fe40000100800 */
[----:B------:R-:W4:Y:S01]  /*6a960*/  LDL.64 R12, [R1+0x30] ;  /* 0x00003000010c7983 */ /* 0x000f220000100a00 */
[----:B--2---:R-:W-:Y:S11]  /*6a970*/  HMMA.16816.F32 R4, R20, R24, R4 ;  /* 0x000000181404723c */ /* 0x004ff60000001804 */
[----:B------:R-:W-:Y:S11]  /*6a980*/  @!UPT UIADD3 URZ, URZ, URZ, URZ ;  /* 0x0000003f3f3ff290 */ /* 0x000ff6000fffe03f */
[----:B------:R-:W-:Y:S01]  /*6a990*/  @!UPT UIADD3 URZ, URZ, URZ, URZ ;  /* 0x0000003f3f3ff290 */ /* 0x000fe2000fffe03f */
[----:B------:R-:W-:Y:S01]  /*6a9a0*/  STL.64 [R1+0x8c0], R4 ;  /* 0x0008c00401007387 */ /* 0x000fe20000100a00 */
[----:B------:R0:W-:Y:S03]  /*6a9b0*/  STL.64 [R1+0x8c8], R6 ;  /* 0x0008c80601007387 */ /* 0x0001e60000100a00 */
[----:B0-----:R-:W2:Y:S01]  /*6a9c0*/  LDL.LU.64 R6, [R1+0x3600] ;  /* 0x0036000001067983 */ /* 0x001ea20000300a00 */
[----:B------:R-:W2:Y:S02]  /*6a9d0*/  LDL.LU.64 R4, [R1+0x35f8] ;  /* 0x0035f80001047983 */ /* 0x000ea40000300a00 */
[----:B------:R-:W-:Y:S02]  /*6a9e0*/  IMAD.MOV.U32 R28, RZ, RZ, R24 ;  /* 0x000000ffff1c7224 */ /* 0x000fe400078e0018 */
[----:B------:R-:W-:-:S05]  /*6a9f0*/  IMAD.MOV.U32 R19, RZ, RZ, R25 ;  /* 0x000000ffff137224 */ /* 0x000fca00078e0019 */
[----:B------:R-:W-:Y:S01]  /*6aa00*/  STL.64 [R1+0x35c0], R18 ;  /* 0x0035c01201007387 */ /* 0x000fe20000100a00 */
[----:B------:R0:W-:Y:S02]  /*6aa10*/  STL.64 [R1+0x35b8], R16 ;  /* 0x0035b81001007387 */ /* 0x0001e40000100a00 */
[----:B----4-:R-:W-:Y:S01]  /*6aa20*/  IMAD.MOV.U32 R29, RZ, RZ, R13 ;  /* 0x000000ffff1d7224 */ /* 0x010fe200078e000d */
[----:B0-----:R-:W4:Y:S01]  /*6aa30*/  LDL.64 R16, [R1] ;  /* 0x0000000001107983 */ /* 0x001f220000100a00 */
[C---:B--2---:R-:W-:Y:S07]  /*6aa40*/  HMMA.16816.F32 R24, R20.reuse, R12, R4 ;  /* 0x0000000c1418723c */ /* 0x044fee0000001804 */
[----:B------:R-:W-:Y:S11]  /*6aa50*/  IMAD.MOV.U32 R6, RZ, RZ, R12 ;  /* 0x000000ffff067224 */ /* 0x000ff600078e000c */
[----:B------:R-:W-:Y:S06]  /*6aa60*/  @!UPT UIADD3 URZ, URZ, URZ, URZ ;  /* 0x0000003f3f3ff290 */ /* 0x000fec000fffe03f */
[----:B------:R-:W-:Y:S02]  /*6aa70*/  IMAD.MOV.U32 R14, RZ, RZ, R27 ;  /* 0x000000ffff0e7224 */ /* 0x000fe400078e001b */
[----:B------:R-:W-:Y:S01]  /*6aa80*/  IMAD.MOV.U32 R15, RZ, RZ, R26 ;  /* 0x000000ffff0f7224 */ /* 0x000fe200078e001a */
[----:B------:R0:W-:Y:S04]  /*6aa90*/  STL.64 [R1+0x8b0], R24 ;  /* 0x0008b01801007387 */ /* 0x0001e80000100a00 */
[----:B0-----:R-:W2:Y:S01]  /*6aaa0*/  LDL.LU.64 R24, [R1+0x35f0] ;  /* 0x0035f00001187983 */ /* 0x001ea20000300a00 */
[----:B------:R0:W-:Y:S02]  /*6aab0*/  STL [R1+0x2c64], R14 ;  /* 0x002c640e01007387 */ /* 0x0001e40000100800 */
[----:B------:R1:W-:Y:S02]  /*6aac0*/  STL [R1+0x2c60], R15 ;  /* 0x002c600f01007387 */ /* 0x0003e40000100800 */
[----:B------:R-:W2:Y:S01]  /*6aad0*/  LDL.LU R12, [R1+0xbf0] ;  /* 0x000bf000010c7983 */ /* 0x000ea20000300800 */
[----:B------:R-:W2:Y:S04]  /*6aae0*/  LDL.LU R13, [R1+0xbf4] ;  /* 0x000bf400010d7983 */ /* 0x000ea80000300800 */
[----:B0-----:R-:W2:Y:S01]  /*6aaf0*/  LDL.LU R14, [R1+0xbf8] ;  /* 0x000bf800010e7983 */ /* 0x001ea20000300800 */
[----:B-1----:R-:W2:Y:S02]  /*6ab00*/  LDL.LU R15, [R1+0xbfc] ;  /* 0x000bfc00010f7983 */ /* 0x002ea40000300800 */
[C---:B--2---:R-:W-:Y:S11]  /*6ab10*/  HMMA.16816.F32 R12, R20.reuse, R24, R12 ;  /* 0x00000018140c723c */ /* 0x044ff6000000180c */
[----:B------:R-:W-:Y:S11]  /*6ab20*/  @!UPT UIADD3 URZ, URZ, URZ, URZ ;  /* 0x0000003f3f3ff290 */ /* 0x000ff6000fffe03f */
[----:B------:R-:W-:Y:S01]  /*6ab30*/  @!UPT UIADD3 URZ, URZ, URZ, URZ ;  /* 0x0000003f3f3ff290 */ /* 0x000fe2000fffe03f */
[----:B------:R0:W-:Y:S01]  /*6ab40*/  STL.64 [R1+0x8a0], R12 ;  /* 0x0008a00c01007387 */ /* 0x0001e20000100a00 */
[----:B------:R-:W-:Y:S02]  /*6ab50*/  STL.64 [R1+0x8a8], R14 ;  /* 0x0008a80e01007387 */ /* 0x000fe40000100a00 */
[----:B0-----:R-:W-:Y:S02]  /*6ab60*/  IMAD.MOV.U32 R13, RZ, RZ, R24 ;  /* 0x000000ffff0d7224 */ /* 0x001fe400078e0018 */
[----:B------:R-:W-:Y:S02]  /*6ab70*/  IMAD.MOV.U32 R12, RZ, RZ, R25 ;  /* 0x000000ffff0c7224 */ /* 0x000fe400078e0019 */
[----:B------:R-:W3:Y:S02]  /*6ab80*/  LDL.LU.64 R24, [R1+0x35e8] ;  /* 0x0035e80001187983 */ /* 0x000ee40000300a00 */
[----:B---3--:R-:W-:Y:S01]  /*6ab90*/  HMMA.16816.F32 R8, R20, R24, R8 ;  /* 0x000000181408723c */ /* 0x008fe20000001808 */
[----:B------:R-:W-:-:S02]  /*6aba0*/  IMAD.MOV.U32 R5, RZ, RZ, R24 ;  /* 0x000000ffff057224 */ /* 0x000fc400078e0018 */
[----:B------:R-:W-:Y:S11]  /*6abb0*/  IMAD.MOV.U32 R4, RZ, RZ, R25 ;  /* 0x000000ffff047224 */ /* 0x000ff600078e0019 */
[----:B------:R-:W-:Y:S09]  /*6abc0*/  @!UPT UIADD3 URZ, URZ, URZ, URZ ;  /* 0x0000003f3f3ff290 */ /* 0x000ff2000fffe03f */
[----:B------:R-:W-:Y:S01]  /*6abd0*/  STL.64 [R1+0x890], R8 ;  /* 0x0008900801007387 */ /* 0x000fe20000100a00 */
[----:B------:R0:W-:Y:S03]  /*6abe0*/  STL.64 [R1+0x898], R10 ;  /* 0x0008980a01007387 */ /* 0x0001e60000100a00 */
[----:B0-----:R-:W2:Y:S01]  /*6abf0*/  LDL.LU R10, [R1+0x35e0] ;  /* 0x0035e000010a7983 */ /* 0x001ea20000300800 */
[----:B------:R-:W3:Y:S02]  /*6ac00*/  LDL.LU.64 R8, [R1+0x35d8] ;  /* 0x0035d80001087983 */ /* 0x000ee40000300a00 */
[----:B------:R-:W2:Y:S02]  /*6ac10*/  LDL.LU.64 R26, [R1+0x35d0] ;  /* 0x0035d000011a7983 */ /* 0x000ea40000300a00 */
[----:B------:R-:W2:Y:S02]  /*6ac20*/  LDL.LU.64 R24, [R1+0x35c8] ;  /* 0x0035c80001187983 */ /* 0x000ea40000300a00 */
[----:B----4-:R-:W-:-:S02]  /*6ac30*/  IMAD.MOV.U32 R11, RZ, RZ, R16 ;  /* 0x000000ffff0b7224 */ /* 0x010fc400078e0010 */
[----:B------:R-:W-:Y:S01]  /*6ac40*/  IMAD.MOV.U32 R7, RZ, RZ, R17 ;  /* 0x000000ffff077224 */ /* 0x000fe200078e0011 */
[----:B------:R-:W4:Y:S01]  /*6ac50*/  LDL.LU.64 R18, [R1+0x35c0] ;  /* 0x0035c00001127983 */ /* 0x000f220000300a00 */
[C---:B--2---:R-:W-:Y:S03]  /*6ac60*/  HMMA.16816.F32 R24, R20.reuse, R16, R24 ;  /* 0x000000101418723c */ /* 0x044fe60000001818 */
[----:B------:R-:W2:Y:S11]  /*6ac70*/  LDL.LU.64 R16, [R1+0x35b8] ;  /* 0x0035b80001107983 */ /* 0x000eb60000300a00 */
[----:B------:R-:W-:Y:S09]  /*6ac80*/  @!UPT UIADD3 URZ, URZ, URZ, URZ ;  /* 0x0000003f3f3ff290 */ /* 0x000ff2000fffe03f */
[----:B------:R0:W-:Y:S01]  /*6ac90*/  STL.64 [R1+0x880], R24 ;  /* 0x0008801801007387 */ /* 0x0001e20000100a00 */
[----:B------:R-:W-:Y:S02]  /*6aca0*/  IMAD.MOV.U32 R14, RZ, RZ, R26 ;  /* 0x000000ffff0e7224 */ /* 0x000fe400078e001a */
[----:B------:R-:W-:Y:S02]  /*6acb0*/  IMAD.MOV.U32 R15, RZ, RZ, R27 ;  /* 0x000000ffff0f7224 */ /* 0x000fe400078e001b */
[----:B------:R-:W3:Y:S04]  /*6acc0*/  LDL.LU.64 R26, [R1+0x35b0] ;  /* 0x0035b000011a7983 */ /* 0x000ee80000300a00 */
[----:B0-----:R-:W3:Y:S01]  /*6acd0*/  LDL.LU.64 R24, [R1+0x35a8] ;  /* 0x0035a80001187983 */ /* 0x001ee20000300a00 */
[----:B------:R-:W4:Y:S02]  /*6ace0*/  LDL R0, [R1+0x1de0] ;  /* 0x001de00001007983 */ /* 0x000f240000100800 */
[----:B------:R-:W-:Y:S02]  /*6acf0*/  STL [R1+0x2c6c], R15 ;  /* 0x002c6c0f01007387 */ /* 0x000fe40000100800 */
[----:B------:R-:W-:Y:S01]  /*6ad00*/  STL [R1+0x2c68], R14 ;  /* 0x002c680e01007387 */ /* 0x000fe20000100800 */
[----:B--2---:R-:W-:Y:S01]  /*6ad10*/  STL.64 [R1+0x3428], R16 ;  /* 0x0034281001007387 */ /* 0x004fe20000100a00 */
[----:B---3--:R-:W-:Y:S11]  /*6ad20*/  HMMA.16816.F32 R24, R20, R16, R24 ;  /* 0x000000101418723c */ /* 0x008ff60000001818 */
[----:B------:R-:W-:Y:S11]  /*6ad30*/  @!UPT UIADD3 URZ, URZ, URZ, URZ ;  /* 0x0000003f3f3ff290 */ /* 0x000ff6000fffe03f */
[----:B------:R-:W-:Y:S01]  /*6ad40*/  @!UPT UIADD3 URZ, URZ, URZ, URZ ;  /* 0x0000003f3f3ff290 */ /* 0x000fe2000fffe03f */
[----:B------:R0:W-:Y:S01]  /*6ad50*/  STL.64 [R1+0x870], R24 ;  /* 0x0008701801007387 */ /* 0x0001e20000100a00 */
[----:B------:R1:W-:Y:S03]  /*6ad60*/  STL.64 [R1+0x878], R26 ;  /* 0x0008781a01007387 */ /* 0x0003e60000100a00 */
[----:B0-----:R-:W2:Y:S01]  /*6ad70*/  LDL.LU R24, [R1+0x3f0] ;  /* 0x0003f00001187983 */ /* 0x001ea20000300800 */
[----:B------:R-:W2:Y:S02]  /*6ad80*/  LDL.LU R25, [R1+0x3f4] ;  /* 0x0003f40001197983 */ /* 0x000ea40000300800 */
[----:B-1----:R-:W3:Y:S02]  /*6ad90*/  LDL.LU R26, [R1+0x3f8] ;  /* 0x0003f800011a7983 */ /* 0x002ee40000300800 */
[----:B------:R-:W3:Y:S02]  /*6ada0*/  LDL.LU R27, [R1+0x3fc] ;  /* 0x0003fc00011b7983 */ /* 0x000ee40000300800 */
[----:B------:R-:W-:-:S02]  /*6adb0*/  IMAD.MOV.U32 R16, RZ, RZ, R11 ;  /* 0x000000ffff107224 */ /* 0x000fc400078e000b */
[----:B------:R-:W-:Y:S01]  /*6adc0*/  IMAD.MOV.U32 R17, RZ, RZ, R7 ;  /* 0x000000ffff117224 */ /* 0x000fe200078e0007 */
        /* <DEDUP_REMOVED lines=33> */
[----:B------:R-:W4:Y:S04]  /*6afe0*/  LDL.LU R6, [R1+0x3588] ;  /* 0x0035880001067983 */ /* 0x000f280000300800 */
        /* <DEDUP_REMOVED lines=8> */
[----:B----4-:R-:W-:-:S05]  /*6b070*/  IMAD.MOV.U32 R17, RZ, RZ, R19 ;  /* 0x000000ffff117224 */ /* 0x010fca00078e0013 */
        /* <DEDUP_REMOVED lines=8> */
[----:B------:R-:W-:-:S05]  /*6b100*/  IMAD.MOV.U32 R17, RZ, RZ, R10 ;  /* 0x000000ffff117224 */ /* 0x000fca00078e000a */
[----:B------:R0:W-:Y:S02]  /*6b110*/  STL.64 [R1+0x34b8], R16 ;  /* 0x0034b81001007387 */ /* 0x0001e40000100a00 */
[----:B0-----:R-:W-:Y:S02]  /*6b120*/  IMAD.MOV.U32 R16, RZ, RZ, R9 ;  /* 0x000000ffff107224 */ /* 0x001fe400078e0009 */
        /* <DEDUP_REMOVED lines=14> */
[----:B0-----:R-:W-:-:S02]  /*6b210*/  IMAD.MOV.U32 R16, RZ, RZ, R7 ;  /* 0x000000ffff107224 */ /* 0x001fc400078e0007 */
[----:B------:R-:W-:Y:S01]  /*6b220*/  IMAD.MOV.U32 R17, RZ, RZ, R11 ;  /* 0x000000ffff117224 */ /* 0x000fe200078e000b */
[----:B------:R-:W2:Y:S04]  /*6b230*/  LDL.LU R7, [R1+0x3584] ;  /* 0x0035840001077983 */ /* 0x000ea80000300800 */
[----:B------:R0:W-:Y:S02]  /*6b240*/  STL.64 [R1+0x34f8], R16 ;  /* 0x0034f81001007387 */ /* 0x0001e40000100a00 */
[----:B0-----:R-:W-:Y:S02]  /*6b250*/  IMAD.MOV.U32 R16, RZ, RZ, R4 ;  /* 0x000000ffff107224 */ /* 0x001fe400078e0004 */
[----:B------:R-:W-:Y:S01]  /*6b260*/  IMAD.MOV.U32 R17, RZ, RZ, R5 ;  /* 0x000000ffff117224 */ /* 0x000fe200078e0005 */
[----:B------:R-:W4:Y:S01]  /*6b270*/  LDL.LU R4, [R1+0x3580] ;  /* 0x0035800001047983 */ /* 0x000f220000300800 */
[----:B------:R-:W2:Y:S03]  /*6b280*/  LDL.LU R5, [R1+0x357c] ;  /* 0x00357c0001057983 */ /* 0x000ea60000300800 */
        /* <DEDUP_REMOVED lines=9> */
[----:B------:R-:W4:Y:S01]  /*6b320*/  LDL.LU R12, [R1+0x3578] ;  /* 0x00357800010c7983 */ /* 0x000f220000300800 */
[----:B------:R-:W4:Y:S03]  /*6b330*/  LDL.LU R13, [R1+0x3574] ;  /* 0x00357400010d7983 */ /* 0x000f260000300800 */
[----:B------:R-:W-:Y:S04]  /*6b340*/  STL.64 [R1+0x3528], R16 ;  /* 0x0035281001007387 */ /* 0x000fe80000100a00 */
[----:B--2---:R-:W-:Y:S01]  /*6b350*/  STL.64 [R1+0x34b0], R26 ;  /* 0x0034b01a01007387 */ /* 0x004fe20000100a00 */
[----:B---3--:R0:W-:Y:S03]  /*6b360*/  STL.64 [R1+0x34a8], R24 ;  /* 0x0034a81801007387 */ /* 0x0081e60000100a00 */
        /* <DEDUP_REMOVED lines=47> */
[----:B------:R-:W3:Y:S11]  /*6b660*/  LDL.LU R27, [R1+0x49c] ;  /* 0x00049c00011b7983 */ /* 0x000ef60000300800 */
[----:B------:R-:W-:Y:S03]  /*6b670*/  @!UPT UIADD3 URZ, URZ, URZ, URZ ;  /* 0x0000003f3f3ff290 */ /* 0x000fe6000fffe03f */
[----:B------:R-:W-:Y:S01]  /*6b680*/  IMAD.MOV.U32 R15, RZ, RZ, R10 ;  /* 0x000000ffff0f7224 */ /* 0x000fe200078e000a */
[----:B---3--:R-:W-:Y:S01]  /*6b690*/  STL.64 [R1+0x3550], R26 ;  /* 0x0035501a01007387 */ /* 0x008fe20000100a00 */
[----:B--2---:R0:W-:Y:S03]  /*6b6a0*/  STL.64 [R1+0x3548], R24 ;  /* 0x0035481801007387 */ /* 0x0041e60000100a00 */
[----:B0-----:R-:W2:Y:S01]  /*6b6b0*/  LDL.LU R24, [R1+0x4a0] ;  /* 0x0004a00001187983 */ /* 0x001ea20000300800 */
[----:B------:R-:W2:Y:S02]  /*6b6c0*/  LDL.LU R25, [R1+0x4a4] ;  /* 0x0004a40001197983 */ /* 0x000ea40000300800 */
[----:B------:R-:W2:Y:S02]  /*6b6d0*/  LDL.LU R26, [R1+0x4a8] ;  /* 0x0004a800011a7983 */ /* 0x000ea40000300800 */
[----:B------:R-:W2:Y:S01]  /*6b6e0*/  LDL.LU R27, [R1+0x4ac] ;  /* 0x0004ac00011b7983 */ /* 0x000ea20000300800 */
[----:B------:R0:W-:Y:S01]  /*6b6f0*/  STL.64 [R1+0x860], R8 ;  /* 0x0008600801007387 */ /* 0x0001e20000100a00 */
[----:B------:R-:W3:Y:S03]  /*6b700*/  LDL.LU R10, [R1+0x3570] ;  /* 0x00357000010a7983 */ /* 0x000ee60000300800 */
[----:B0-----:R-:W4:Y:S01]  /*6b710*/  LDL.LU.64 R8, [R1+0x3568] ;  /* 0x0035680001087983 */ /* 0x001f220000300a00 */
[----:B------:R-:W-:-:S05]  /*6b720*/  IMAD.MOV.U32 R14, RZ, RZ, R11 ;  /* 0x000000ffff0e7224 */ /* 0x000fca00078e000b */
[----:B------:R-:W-:Y:S01]  /*6b730*/  STL [R1+0x2e78], R14 ;  /* 0x002e780e01007387 */ /* 0x000fe20000100800 */
[----:B------:R-:W-:Y:S01]  /*6b740*/  STL [R1+0x2e74], R15 ;  /* 0x002e740f01007387 */ /* 0x000fe20000100800 */
[----:B----4-:R-:W-:Y:S02]  /*6b750*/  HMMA.16816.F32 R20, R20, R8, R4 ;  /* 0x000000081414723c */ /* 0x010fe40000001804 */
[----:B------:R-:W2:Y:S01]  /*6b760*/  LDL.LU.64 R6, [R1+0x3560] ;  /* 0x0035600001067983 */ /* 0x000ea20000300a00 */
[----:B------:R-:W2:Y:S11]  /*6b770*/  LDL.LU.64 R4, [R1+0x3558] ;  /* 0x0035580001047983 */ /* 0x000eb60000300a00 */
[----:B------:R-:W-:Y:S09]  /*6b780*/  @!UPT UIADD3 URZ, URZ, URZ, URZ ;  /* 0x0000003f3f3ff290 */ /* 0x000ff2000fffe03f */
[----:B------:R-:W-:Y:S01]  /*6b790*/  STL.64 [R1+0x530], R20 ;  /* 0x0005301401007387 */ /* 0x000fe20000100a00 */
[----:B------:R-:W-:Y:S01]  /*6b7a0*/  STL.64 [R1+0x538], R22 ;  /* 0x0005381601007387 */ /* 0x000fe20000100a00 */
        /* <DEDUP_REMOVED lines=36> */
[----:B---3--:R-:W-:Y:S02]  /*6b9f0*/  IMAD.MOV.U32 R20, RZ, RZ, R10 ;  /* 0x000000ffff147224 */ /* 0x008fe400078e000a */
[----:B------:R-:W-:-:S07]  /*6ba00*/  IMAD.MOV.U32 R21, RZ, RZ, R3 ;  /* 0x000000ffff157224 */ /* 0x000fce00078e0003 */
[C---:B----4-:R-:W-:Y:S01]  /*6ba10*/  HMMA.16816.F32 R20, R4.reuse, R20, R16 ;  /* 0x000000140414723c */ /* 0x050fe20000001810 */
[----:B------:R-:W2:Y:S11]  /*6ba20*/  LDL.LU.64 R16, [R1+0x34d0] ;  /* 0x0034d00001107983 */ /* 0x000eb60000300a00 */
[----:B------:R-:W-:Y:S11]  /*6ba30*/  @!UPT UIADD3 URZ, URZ, URZ, URZ ;  /* 0x0000003f3f3ff290 */ /* 0x000ff6000fffe03f */
[----:B------:R-:W-:Y:S01]  /*6ba40*/  STL.64 [R1+0x450], R20 ;  /* 0x0004501401007387 */ /* 0x000fe20000100a00 */
[----:B------:R-:W-:Y:S02]  /*6ba50*/  STL.64 [R1+0x458], R22 ;  /* 0x0004581601007387 */ /* 0x000fe40000100a00 */
[----:B------:R-:W0:Y:S02]  /*6ba60*/  LDSM.16.MT88.4 R20, [R2+0xc180] ;  /* 0x00c180000214783b */ /* 0x000e240000004200 */
[----:B0-----:R-:W-:Y:S02]  /*6ba70*/  STL.64 [R1+0x32f8], R22 ;  /* 0x0032f81601007387 */ /* 0x001fe40000100a00 */
[----:B------:R0:W-:Y:S02]  /*6ba80*/  STL.64 [R1+0x32f0], R20 ;  /* 0x0032f01401007387 */ /* 0x0001e40000100a00 */
[----:B0-----:R-:W3:Y:S01]  /*6ba90*/  LDL.64 R20, [R1+0xc0] ;  /* 0x0000c00001147983 */ /* 0x001ee20000100a00 */
[----:B------:R-:W-:Y:S01]  /*6baa0*/  STL [R1+0x30bc], R2 ;  /* 0x0030bc0201007387 */ /* 0x000fe20000100800 */
        /* <DEDUP_REMOVED lines=66> */
[----:B0-----:R-:W2:Y:S01]  /*6bed0*/  LDL.LU.64 R26, [R1+0x3410] ;  /* 0x00341000011a7983 */ /* 0x001ea20000300a00 */
[----:B------:R-:W2:Y:S02]  /*6bee0*/  LDL.LU.64 R24, [R1+0x3408] ;  /* 0x0034080001187983 */ /* 0x000ea40000300a00 */
[----:B--2---:R-:W-:Y:S01]  /*6bef0*/  HMMA.16816.F32 R4, R4, R8, R24 ;  /* 0x000000080404723c */ /* 0x004fe20000001818 */
[----:B------:R-:W3:Y:S01]  /*6bf00*/  LDL.LU.64 R26, [R1+0x3400] ;  /* 0x00340000011a7983 */ /* 0x000ee20000300a00 */
[----:B------:R-:W3:Y:S11]  /*6bf10*/  LDL.LU.64 R24, [R1+0x33f8] ;  /* 0x0033f80001187983 */ /* 0x000ef60000300a00 */
[----:B------:R-:W-:Y:S10]  /*6bf20*/  @!UPT UIADD3 URZ, URZ, URZ, URZ ;  /* 0x0000003f3f3ff290 */ /* 0x000ff4000fffe03f */
[----:B------:R0:W-:Y:S01]  /*6bf30*/  STL.64 [R1+0x440], R4 ;  /* 0x0004400401007387 */ /* 0x0001e20000100a00 */
[----:B------:R-:W-:Y:S03]  /*6bf40*/  STL.64 [R1+0x448], R6 ;  /* 0x0004480601007387 */ /* 0x000fe60000100a00 */
[----:B0-----:R-:W2:Y:S04]  /*6bf50*/  LDL.64 R4, [R1+0x70] ;  /* 0x0000700001047983 */ /* 0x001ea80000100a00 */
[----:B--2---:R3:W-:Y:S02]  /*6bf60*/  STL.64 [R1+0x33c8], R4 ;  /* 0x0033c80401007387 */ /* 0x0047e40000100a00 */
[C---:B---3--:R-:W-:Y:S02]  /*6bf70*/  HMMA.16816.F32 R4, R24.reuse, R20, R16 ;  /* 0x000000141804723c */ /* 0x048fe40000001810 */
[----:B------:R0:W-:Y:S01]  /*6bf80*/  STL [R1+0x330c], R8 ;  /* 0x00330c0801007387 */ /* 0x0001e20000100800 */
[----:B------:R1:W-:Y:S11]  /*6bf90*/  STL [R1+0x3308], R9 ;  /* 0x0033080901007387 */ /* 0x0003f60000100800 */
[----:B------:R-:W-:Y:S09]  /*6bfa0*/  @!UPT UIADD3 URZ, URZ, URZ, URZ ;  /* 0x0000003f3f3ff290 */ /* 0x000ff2000fffe03f */
[----:B------:R-:W-:Y:S01]  /*6bfb0*/  STL.64 [R1+0x420], R4 ;  /* 0x0004200401007387 */ /* 0x000fe20000100a00 */
[----:B------:R-:W-:Y:S02]  /*6bfc0*/  STL.64 [R1+0x428], R6 ;  /* 0x0004280601007387 */ /* 0x000fe40000100a00 */
[----:B0-----:R-:W2:Y:S02]  /*6bfd0*/  LDL.LU R8, [R1+0x3a0] ;  /* 0x0003a00001087983 */ /* 0x001ea40000300800 */
[----:B-1----:R-:W2:Y:S01]  /*6bfe0*/  LDL.LU R9, [R1+0x3a4] ;  /* 0x0003a40001097983 */ /* 0x002ea20000300800 */
[----:B------:R-:W3:Y:S01]  /*6bff0*/  LDL.LU R10, [R1+0x3a8] ;  /* 0x0003a800010a7983 */ /* 0x000ee20000300800 */
[----:B------:R-:W3:Y:S02]  /*6c000*/  LDL.LU R11, [R1+0x3ac] ;  /* 0x0003ac00010b7983 */ /* 0x000ee40000300800 */
[----:B------:R-:W-:Y:S02]  /*6c010*/  IMAD.MOV.U32 R15, RZ, RZ, R20 ;  /* 0x000000ffff0f7224 */ /* 0x000fe400078e0014 */
[----:B------:R-:W-:Y:S01]  /*6c020*/  IMAD.MOV.U32 R14, RZ, RZ, R21 ;  /* 0x000000ffff0e7224 */ /* 0x000fe200078e0015 */
[----:B------:R-:W4:Y:S01]  /*6c030*/  LDL.LU R20, [R1+0x3d0] ;  /* 0x0003d00001147983 */ /* 0x000f220000300800 */
[----:B------:R-:W4:Y:S02]  /*6c040*/  LDL.LU R21, [R1+0x3d4] ;  /* 0x0003d40001157983 */ /* 0x000f240000300800 */
[----:B------:R-:W4:Y:S02]  /*6c050*/  LDL.LU R22, [R1+0x3d8] ;  /* 0x0003d80001167983 */ /* 0x000f240000300800 */
[----:B------:R-:W4:Y:S01]  /*6c060*/  LDL.LU R23, [R1+0x3dc] ;  /* 0x0003dc0001177983 */ /* 0x000f220000300800 */
[----:B---3--:R-:W-:Y:S01]  /*6c070*/  STL.64 [R1+0x33d8], R10 ;  /* 0x0033d80a01007387 */ /* 0x008fe20000100a00 */
[----:B--2---:R0:W-:Y:S03]  /*6c080*/  STL.64 [R1+0x33d0], R8 ;  /* 0x0033d00801007387 */ /* 0x0041e60000100a00 */
[----:B0-----:R-:W2:Y:S04]  /*6c090*/  LDL.64 R8, [R1+0x90] ;  /* 0x0000900001087983 */ /* 0x001ea80000100a00 */
[----:B--2---:R0:W-:Y:S04]  /*6c0a0*/  STL.64 [R1+0x33e8], R8 ;  /* 0x0033e80801007387 */ /* 0x0041e80000100a00 */
[----:B0-----:R-:W2:Y:S04]  /*6c0b0*/  LDL.64 R8, [R1+0xa0] ;  /* 0x0000a00001087983 */ /* 0x001ea80000100a00 */
[----:B--2---:R0:W-:Y:S01]  /*6c0c0*/  STL.64 [R1+0x33f0], R8 ;  /* 0x0033f00801007387 */ /* 0x0041e20000100a00 */
[----:B------:R-:W2:Y:S03]  /*6c0d0*/  LDL.64 R4, [R1+0x80] ;  /* 0x0000800001047983 */ /* 0x000ea60000100a00 */
[----:B0-----:R-:W4:Y:S04]  /*6c0e0*/  LDL.64 R8, [R1+0xb0] ;  /* 0x0000b00001087983 */ /* 0x001f280000100a00 */
[----:B--2---:R0:W-:Y:S04]  /*6c0f0*/  STL.64 [R1+0x33e0], R4 ;  /* 0x0033e00401007387 */ /* 0x0041e80000100a00 */
[----:B0-----:R-:W2:Y:S01]  /*6c100*/  LDL.LU R4, [R1+0x3b0] ;  /* 0x0003b00001047983 */ /* 0x001ea20000300800 */
[----:B------:R-:W2:Y:S02]  /*6c110*/  LDL.LU R5, [R1+0x3b4] ;  /* 0x0003b40001057983 */ /* 0x000ea40000300800 */
[----:B------:R-:W2:Y:S02]  /*6c120*/  LDL.LU R6, [R1+0x3b8] ;  /* 0x0003b80001067983 */ /* 0x000ea40000300800 */
[----:B------:R-:W2:Y:S01]  /*6c130*/  LDL.LU R7, [R1+0x3bc] ;  /* 0x0003bc0001077983 */ /* 0x000ea20000300800 */
[----:B------:R-:W3:Y:S01]  /*6c140*/  LDL.64 R16, [R1+0x50] ;  /* 0x0000500001107983 */ /* 0x000ee20000100a00 */
[----:B----4-:R-:W-:Y:S03]  /*6c150*/  HMMA.16816.F32 R20, R24, R8, R20 ;  /* 0x000000081814723c */ /* 0x010fe60000001814 */
        /* <DEDUP_REMOVED lines=12> */
[----:B------:R-:W-:Y:S02]  /*6c220*/  STL [R1+0x3310], R15 ;  /* 0x0033100f01007387 */ /* 0x000fe40000100800 */
[----:B------:R0:W-:Y:S02]  /*6c230*/  STL.64 [R1+0x33a8], R12 ;  /* 0x0033a80c01007387 */ /* 0x0001e40000100a00 */
[----:B0-----:R-:W4:Y:S01]  /*6c240*/  LDL.LU R12, [R1+0xa20] ;  /* 0x000a2000010c7983 */ /* 0x001f220000300800 */
[----:B------:R-:W4:Y:S02]  /*6c250*/  LDL.LU R13, [R1+0xa24] ;  /* 0x000a2400010d7983 */ /* 0x000f240000300800 */
[----:B------:R-:W4:Y:S02]  /*6c260*/  LDL.LU R14, [R1+0xa28] ;  /* 0x000a2800010e7983 */ /* 0x000f240000300800 */
[----:B------:R-:W4:Y:S01]  /*6c270*/  LDL.LU R15, [R1+0xa2c] ;  /* 0x000a2c00010f7983 */ /* 0x000f220000300800 */
[----:B------:R0:W-:Y:S01]  /*6c280*/  STL.64 [R1+0x410], R20 ;  /* 0x0004101401007387 */ /* 0x0001e20000100a00 */
[----:B------:R-:W-:Y:S02]  /*6c290*/  STL.64 [R1+0x418], R22 ;  /* 0x0004181601007387 */ /* 0x000fe40000100a00 */
[----:B0-----:R-:W-:-:S02]  /*6c2a0*/  IMAD.MOV.U32 R20, RZ, RZ, R9 ;  /* 0x000000ffff147224 */ /* 0x001fc400078e0009 */
        /* <DEDUP_REMOVED lines=16> */
[----:B------:R-:W-:Y:S02]  /*6c3b0*/  STL.64 [R1+0x3390], R22 ;  /* 0x0033901601007387 */ /* 0x000fe40000100a00 */
[----:B------:R-:W3:Y:S01]  /*6c3c0*/  LDL.64 R20, [R1+0x60] ;  /* 0x0000600001147983 */ /* 0x000ee20000100a00 */
        /* <DEDUP_REMOVED lines=26> */
[----:B------:R-:W0:Y:S04]  /*6c570*/  LDSM.16.MT88.4 R4, [R0+0xc000] ;  /* 0x00c000000004783b */ /* 0x000e280000004200 */
[----:B0-----:R-:W-:Y:S01]  /*6c580*/  STL.64 [R1+0x31c0], R6 ;  /* 0x0031c00601007387 */ /* 0x001fe20000100a00 */
[----:B------:R0:W-:Y:S03]  /*6c590*/  STL.64 [R1+0x31b8], R4 ;  /* 0x0031b80401007387 */ /* 0x0001e60000100a00 */
[----:B0-----:R-:W3:Y:S04]  /*6c5a0*/  LDL R4, [R1+0x10] ;  /* 0x0000100001047983 */ /* 0x001ee80000100800 */
[----:B------:R-:W3:Y:S01]  /*6c5b0*/  LDL R5, [R1+0x14] ;  /* 0x0000140001057983 */ /* 0x000ee20000100800 */
[----:B--2---:R-:W-:Y:S11]  /*6c5c0*/  HMMA.16816.F32 R16, R24, R20, R16 ;  /* 0x000000141810723c */ /* 0x004ff60000001810 */
[----:B------:R-:W-:Y:S11]  /*6c5d0*/  @!UPT UIADD3 URZ, URZ, URZ, URZ ;  /* 0x0000003f3f3ff290 */ /* 0x000ff6000fffe03f */
[----:B------:R-:W-:Y:S01]  /*6c5e0*/  @!UPT UIADD3 URZ, URZ, URZ, URZ ;  /* 0x0000003f3f3ff290 */ /* 0x000fe2000fffe03f */
[----:B------:R0:W-:Y:S01]  /*6c5f0*/  STL.64 [R1+0x650], R16 ;  /* 0x0006501001007387 */ /* 0x0001e20000100a00 */
[----:B------:R-:W-:Y:S03]  /*6c600*/  STL.64 [R1+0x658], R18 ;  /* 0x0006581201007387 */ /* 0x000fe60000100a00 */
[----:B0-----:R-:W4:Y:S01]  /*6c610*/  LDL.LU.64 R16, [R1+0x33b0] ;  /* 0x0033b00001107983 */ /* 0x001f220000300a00 */
[----:B------:R-:W-:Y:S02]  /*6c620*/  IMAD.MOV.U32 R7, RZ, RZ, R20 ;  /* 0x000000ffff077224 */ /* 0x000fe400078e0014 */
[----:B------:R-:W-:-:S05]  /*6c630*/  IMAD.MOV.U32 R6, RZ, RZ, R21 ;  /* 0x000000ffff067224 */ /* 0x000fca00078e0015 */
[----:B------:R-:W-:Y:S04]  /*6c640*/  STL.64 [R1+0x3370], R6 ;  /* 0x0033700601007387 */ /* 0x000fe80000100a00 */
[----:B---3--:R4:W-:Y:S02]  /*6c650*/  STL.64 [R1+0x3368], R4 ;  /* 0x0033680401007387 */ /* 0x0089e40000100a00 */
[C---:B----4-:R-:W-:Y:S01]  /*6c660*/  HMMA.16816.F32 R4, R24.reuse, R16, R12 ;  /* 0x000000101804723c */ /* 0x050fe2000000180c */
        /* <DEDUP_REMOVED lines=8> */
[----:B------:R-:W3:Y:S02]  /*6c6f0*/  LDL.LU R19, [R1+0x9fc] ;  /* 0x0009fc0001137983 */ /* 0x000ee40000300800 */
[----:B------:R-:W4:Y:S02]  /*6c700*/  LDL.LU R12, [R1+0xa10] ;  /* 0x000a1000010c7983 */ /* 0x000f240000300800 */
[----:B------:R-:W4:Y:S01]  /*6c710*/  LDL.LU R13, [R1+0xa14] ;  /* 0x000a1400010d7983 */ /* 0x000f220000300800 */
[----:B------:R-:W4:Y:S01]  /*6c720*/  LDL.LU R14, [R1+0xa18] ;  /* 0x000a1800010e7983 */ /* 0x000f220000300800 */
[----:B------:R-:W4:Y:S02]  /*6c730*/  LDL.LU R15, [R1+0xa1c] ;  /* 0x000a1c00010f7983 */ /* 0x000f240000300800 */
[----:B------:R-:W2:Y:S02]  /*6c740*/  LDL.LU R20, [R1+0xa00] ;  /* 0x000a000001147983 */ /* 0x000ea40000300800 */
[----:B------:R-:W2:Y:S01]  /*6c750*/  LDL.LU R21, [R1+0xa04] ;  /* 0x000a040001157983 */ /* 0x000ea20000300800 */
[----:B------:R-:W2:Y:S01]  /*6c760*/  LDL.LU R22, [R1+0xa08] ;  /* 0x000a080001167983 */ /* 0x000ea20000300800 */
[----:B------:R-:W2:Y:S03]  /*6c770*/  LDL.LU R23, [R1+0xa0c] ;  /* 0x000a0c0001177983 */ /* 0x000ea60000300800 */
[----:B--2---:R-:W-:Y:S01]  /*6c780*/  STL.64 [R1+0x33a0], R22 ;  /* 0x0033a01601007387 */ /* 0x004fe20000100a00 */
[----:B------:R0:W-:Y:S03]  /*6c790*/  STL.64 [R1+0x3398], R20 ;  /* 0x0033981401007387 */ /* 0x0001e60000100a00 */
[----:B0-----:R-:W4:Y:S01]  /*6c7a0*/  LDL.64 R20, [R1+0x40] ;  /* 0x0000400001147983 */ /* 0x001f220000100a00 */
[----:B---3--:R-:W-:Y:S02]  /*6c7b0*/  STL.64 [R1+0x3388], R18 ;  /* 0x0033881201007387 */ /* 0x008fe40000100a00 */
[----:B------:R0:W-:Y:S02]  /*6c7c0*/  STL.64 [R1+0x3380], R16 ;  /* 0x0033801001007387 */ /* 0x0001e40000100a00 */
[----:B------:R-:W2:Y:S01]  /*6c7d0*/  LDL.64 R4, [R1+0x20] ;  /* 0x0000200001047983 */ /* 0x000ea20000100a00 */
[----:B0-----:R-:W3:Y:S01]  /*6c7e0*/  LDL.64 R16, [R1+0x30] ;  /* 0x0000300001107983 */ /* 0x001ee20000100a00 */
        /* <DEDUP_REMOVED lines=12> */
[----:B----4-:R-:W-:Y:S01]  /*6c8b0*/  HMMA.16816.F32 R12, R24, R20, R12 ;  /* 0x00000014180c723c */ /* 0x010fe2000000180c */
[----:B--2---:R-:W-:Y:S01]  /*6c8c0*/  STL.64 [R1+0x3348], R10 ;  /* 0x0033480a01007387 */ /* 0x004fe20000100a00 */
[----:B------:R0:W-:Y:S03]  /*6c8d0*/  STL.64 [R1+0x3340], R8 ;  /* 0x0033400801007387 */ /* 0x0001e60000100a00 */
[----:B0-----:R-:W2:Y:S04]  /*6c8e0*/  LDL R8, [R1] ;  /* 0x0000000001087983 */ /* 0x001ea80000100800 */
[----:B------:R-:W2:Y:S04]  /*6c8f0*/  LDL R9, [R1+0x4] ;  /* 0x0000040001097983 */ /* 0x000ea80000100800 */
[----:B--2---:R0:W-:Y:S04]  /*6c900*/  STL.64 [R1+0x3360], R8 ;  /* 0x0033600801007387 */ /* 0x0041e80000100a00 */
        /* <DEDUP_REMOVED lines=8> */
[----:B------:R-:W-:Y:S02]  /*6c990*/  IMAD.MOV.U32 R15, RZ, RZ, R21 ;  /* 0x000000ffff0f7224 */ /* 0x000fe400078e0015 */
[----:B------:R-:W3:Y:S01]  /*6c9a0*/  LDL.LU.64 R22, [R1+0x33a0] ;  /* 0x0033a00001167983 */ /* 0x000ee20000300a00 */
[----:B------:R-:W3:Y:S02]  /*6c9b0*/  LDL.LU.64 R20, [R1+0x3398] ;  /* 0x0033980001147983 */ /* 0x000ee40000300a00 */
[----:B------:R-:W-:Y:S01]  /*6c9c0*/  STL.64 [R1+0x3358], R14 ;  /* 0x0033580e01007387 */ /* 0x000fe20000100a00 */
[C---:B---3--:R-:W-:Y:S01]  /*6c9d0*/  HMMA.16816.F32 R20, R24.reuse, R16, R20 ;  /* 0x000000101814723c */ /* 0x048fe20000001814 */
[----:B----4-:R0:W-:Y:S04]  /*6c9e0*/  STL.64 [R1+0x3350], R12 ;  /* 0x0033500c01007387 */ /* 0x0101e80000100a00 */
[----:B0-----:R-:W3:Y:S01]  /*6c9f0*/  LDL.LU R12, [R1+0x830] ;  /* 0x00083000010c7983 */ /* 0x001ee20000300800 */
[----:B------:R-:W3:Y:S02]  /*6ca00*/  LDL.LU R13, [R1+0x834] ;  /* 0x00083400010d7983 */ /* 0x000ee40000300800 */
[----:B------:R-:W3:Y:S02]  /*6ca10*/  LDL.LU R14, [R1+0x838] ;  /* 0x00083800010e7983 */ /* 0x000ee40000300800 */
[----:B------:R-:W3:Y:S11]  /*6ca20*/  LDL.LU R15, [R1+0x83c] ;  /* 0x00083c00010f7983 */ /* 0x000ef60000300800 */
[----:B------:R-:W-:Y:S02]  /*6ca30*/  @!UPT UIADD3 URZ, URZ, URZ, URZ ;  /* 0x0000003f3f3ff290 */ /* 0x000fe4000fffe03f */
[----:B------:R0:W-:Y:S01]  /*6ca40*/  STL.64 [R1+0x620], R20 ;  /* 0x0006201401007387 */ /* 0x0001e20000100a00 */
[----:B------:R1:W-:Y:S02]  /*6ca50*/  STL.64 [R1+0x628], R22 ;  /* 0x0006281601007387 */ /* 0x0003e40000100a00 */
[----:B0-----:R-:W-:Y:S01]  /*6ca60*/  IMAD.MOV.U32 R20, RZ, RZ, R16 ;  /* 0x000000ffff147224 */ /* 0x001fe200078e0010 */
[----:B-1----:R-:W4:Y:S01]  /*6ca70*/  LDL.LU.64 R22, [R1+0x3390] ;  /* 0x0033900001167983 */ /* 0x002f220000300a00 */
[----:B------:R-:W-:Y:S02]  /*6ca80*/  IMAD.MOV.U32 R21, RZ, RZ, R17 ;  /* 0x000000ffff157224 */ /* 0x000fe400078e0011 */
        /* <DEDUP_REMOVED lines=12> */
[C---:B--2---:R-:W-:Y:S11]  /*6cb50*/  HMMA.16816.F32 R8, R24.reuse, R4, R8 ;  /* 0x000000041808723c */ /* 0x044ff60000001808 */
[----:B------:R-:W-:Y:S11]  /*6cb60*/  @!UPT UIADD3 URZ, URZ, URZ, URZ ;  /* 0x0000003f3f3ff290 */ /* 0x000ff6000fffe03f */
[----:B------:R-:W-:Y:S01]  /*6cb70*/  @!UPT UIADD3 URZ, URZ, URZ, URZ ;  /* 0x0000003f3f3ff290 */ /* 0x000fe2000fffe03f */
[----:B------:R0:W-:Y:S01]  /*6cb80*/  STL.64 [R1+0x600], R8 ;  /* 0x0006000801007387 */ /* 0x0001e20000100a00 */
[----:B------:R3:W-:Y:S03]  /*6cb90*/  STL.64 [R1+0x608], R10 ;  /* 0x0006080a01007387 */ /* 0x0007e60000100a00 */
[----:B0-----:R-:W3:Y:S01]  /*6cba0*/  LDL.LU.64 R8, [R1+0x3360] ;  /* 0x0033600001087983 */ /* 0x001ee20000300a00 */
[----:B------:R-:W-:Y:S01]  /*6cbb0*/  STL.64 [R1+0x31f0], R4 ;  /* 0x0031f00401007387 */ /* 0x000fe20000100a00 */
[C---:B---3--:R-:W-:Y:S02]  /*6cbc0*/  HMMA.16816.F32 R8, R24.reuse, R8, R12 ;  /* 0x000000081808723c */ /* 0x048fe4000000180c */
[----:B------:R-:W2:Y:S01]  /*6cbd0*/  LDL.LU.64 R14, [R1+0x3358] ;  /* 0x00335800010e7983 */ /* 0x000ea20000300a00 */
[----:B------:R-:W3:Y:S11]  /*6cbe0*/  LDL.LU.64 R12, [R1+0x3350] ;  /* 0x00335000010c7983 */ /* 0x000ef60000300a00 */
[----:B------:R-:W-:Y:S09]  /*6cbf0*/  @!UPT UIADD3 URZ, URZ, URZ, URZ ;  /* 0x0000003f3f3ff290 */ /* 0x000ff2000fffe03f */
[----:B------:R-:W-:Y:S01]  /*6cc00*/  STL.64 [R1+0x5f0], R8 ;  /* 0x0005f00801007387 */ /* 0x000fe20000100a00 */
[----:B------:R0:W-:Y:S03]  /*6cc10*/  STL.64 [R1+0x5f8], R10 ;  /* 0x0005f80a01007387 */ /* 0x0001e60000100a00 */
[----:B0-----:R-:W2:Y:S01]  /*6cc20*/  LDL.LU.64 R10, [R1+0x3348] ;  /* 0x00334800010a7983 */ /* 0x001ea20000300a00 */
[----:B------:R-:W2:Y:S02]  /*6cc30*/  LDL.LU.64 R8, [R1+0x3340] ;  /* 0x0033400001087983 */ /* 0x000ea40000300a00 */
[----:B--2---:R-:W-:Y:S11]  /*6cc40*/  HMMA.16816.F32 R8, R24, R16, R8 ;  /* 0x000000101808723c */ /* 0x004ff60000001808 */
[----:B------:R-:W-:Y:S11]  /*6cc50*/  @!UPT UIADD3 URZ, URZ, URZ, URZ ;  /* 0x0000003f3f3ff290 */ /* 0x000ff6000fffe03f */
[----:B------:R-:W-:Y:S01]  /*6cc60*/  @!UPT UIADD3 URZ, URZ, URZ, URZ ;  /* 0x0000003f3f3ff290 */ /* 0x000fe2000fffe03f */
[----:B------:R-:W-:Y:S01]  /*6cc70*/  STL.64 [R1+0x5e0], R8 ;  /* 0x0005e00801007387 */ /* 0x000fe20000100a00 */
[----:B------:R0:W-:Y:S03]  /*6cc80*/  STL.64 [R1+0x5e8], R10 ;  /* 0x0005e80a01007387 */ /* 0x0001e60000100a00 */
[----:B0-----:R-:W3:Y:S01]  /*6cc90*/  LDL.LU.64 R10, [R1+0x3338] ;  /* 0x00333800010a7983 */ /* 0x001ee20000300a00 */
[----:B------:R-:W3:Y:S02]  /*6cca0*/  LDL.LU.64 R8, [R1+0x3330] ;  /* 0x0033300001087983 */ /* 0x000ee40000300a00 */
[----:B------:R0:W-:Y:S02]  /*6ccb0*/  STL.64 [R1+0x31d0], R16 ;  /* 0x0031d01001007387 */ /* 0x0001e40000100a00 */
[----:B0-----:R-:W2:Y:S01]  /*6ccc0*/  LDL.64 R16, [R1] ;  /* 0x0000000001107983 */ /* 0x001ea20000100a00 */
[----:B------:R-:W-:-:S02]  /*6ccd0*/  IMAD.MOV.U32 R4, RZ, RZ, R19 ;  /* 0x000000ffff047224 */ /* 0x000fc400078e0013 */
[----:B------:R-:W-:Y:S01]  /*6cce0*/  IMAD.MOV.U32 R5, RZ, RZ, R18 ;  /* 0x000000ffff057224 */ /* 0x000fe200078e0012 */
[----:B---3--:R-:W-:Y:S01]  /*6ccf0*/  HMMA.16816.F32 R8, R24, R12, R8 ;  /* 0x0000000c1808723c */ /* 0x008fe20000001808 */
[----:B--2---:R-:W-:Y:S11]  /*6cd00*/  STL.64 [R1+0x31e8], R16 ;  /* 0x0031e81001007387 */ /* 0x004ff60000100a00 */
[----:B------:R-:W-:Y:S11]  /*6cd10*/  @!UPT UIADD3 URZ, URZ, URZ, URZ ;  /* 0x0000003f3f3ff290 */ /* 0x000ff6000fffe03f */
[----:B------:R-:W-:Y:S01]  /*6cd20*/  STL.64 [R1+0x5d0], R8 ;  /* 0x0005d00801007387 */ /* 0x000fe20000100a00 */
[----:B------:R0:W-:Y:S03]  /*6cd30*/  STL.64 [R1+0x5d8], R10 ;  /* 0x0005d80a01007387 */ /* 0x0001e60000100a00 */
[----:B0-----:R-:W2:Y:S01]  /*6cd40*/  LDL.LU.64 R10, [R1+0x3328] ;  /* 0x00332800010a7983 */ /* 0x001ea20000300a00 */
[----:B------:R-:W3:Y:S02]  /*6cd50*/  LDL.LU.64 R8, [R1+0x3320] ;  /* 0x0033200001087983 */ /* 0x000ee40000300a00 */
        /* <DEDUP_REMOVED lines=31> */
[----:B------:R0:W-:Y:S02]  /*6cf50*/  STL.64 [R1+0x3250], R4 ;  /* 0x0032500401007387 */ /* 0x0001e40000100a00 */
[----:B0-----:R-:W-:Y:S02]  /*6cf60*/  IMAD.MOV.U32 R4, RZ, RZ, R7 ;  /* 0x000000ffff047224 */ /* 0x001fe400078e0007 */
[----:B------:R-:W-:Y:S01]  /*6cf70*/  IMAD.MOV.U32 R5, RZ, RZ, R6 ;  /* 0x000000ffff057224 */ /* 0x000fe200078e0006 */
[----:B--2---:R-:W-:Y:S01]  /*6cf80*/  STL.64 [R1+0x3230], R18 ;  /* 0x0032301201007387 */ /* 0x004fe20000100a00 */
[----:B------:R0:W-:Y:S03]  /*6cf90*/  STL.64 [R1+0x3228], R16 ;  /* 0x0032281001007387 */ /* 0x0001e60000100a00 */
[----:B0-----:R-:W2:Y:S01]  /*6cfa0*/  LDL.LU R16, [R1+0x7e0] ;  /* 0x0007e00001107983 */ /* 0x001ea20000300800 */
[----:B------:R-:W2:Y:S02]  /*6cfb0*/  LDL.LU R17, [R1+0x7e4] ;  /* 0x0007e40001117983 */ /* 0x000ea40000300800 */
        /* <DEDUP_REMOVED lines=16> */
[----:B------:R-:W-:Y:S01]  /*6d0c0*/  STL.64 [R1+0x32a8], R4 ;  /* 0x0032a80401007387 */ /* 0x000fe20000100a00 */
[----:B------:R-:W-:Y:S02]  /*6d0d0*/  STL.64 [R1+0x3248], R18 ;  /* 0x0032481201007387 */ /* 0x000fe40000100a00 */
[----:B------:R0:W-:Y:S02]  /*6d0e0*/  STL.64 [R1+0x3240], R16 ;  /* 0x0032401001007387 */ /* 0x0001e40000100a00 */
[----:B0-----:R-:W2:Y:S01]  /*6d0f0*/  LDL.LU R16, [R1+0x7f0] ;  /* 0x0007f00001107983 */ /* 0x001ea20000300800 */
[----:B------:R-:W2:Y:S02]  /*6d100*/  LDL.LU R17, [R1+0x7f4] ;  /* 0x0007f40001117983 */ /* 0x000ea40000300800 */
[----:B------:R-:W2:Y:S02]  /*6d110*/  LDL.LU R18, [R1+0x7f8] ;  /* 0x0007f80001127983 */ /* 0x000ea40000300800 */
[----:B------:R-:W2:Y:S02]  /*6d120*/  LDL.LU R19, [R1+0x7fc] ;  /* 0x0007fc0001137983 */ /* 0x000ea40000300800 */
[----:B----4-:R-:W-:-:S02]  /*6d130*/  IMAD.MOV.U32 R4, RZ, RZ, R23 ;  /* 0x000000ffff047224 */ /* 0x010fc400078e0017 */
[----:B------:R-:W-:-:S05]  /*6d140*/  IMAD.MOV.U32 R5, RZ, RZ, R22 ;  /* 0x000000ffff057224 */ /* 0x000fca00078e0016 */
        /* <DEDUP_REMOVED lines=15> */
[----:B------:R-:W4:Y:S01]  /*6d240*/  LDL.LU R19, [R1+0x20c] ;  /* 0x00020c0001137983 */ /* 0x000f220000300800 */
[----:B------:R-:W3:Y:S01]  /*6d250*/  LDL.LU R20, [R1+0x370] ;  /* 0x0003700001147983 */ /* 0x000ee20000300800 */
[----:B------:R-:W3:Y:S02]  /*6d260*/  LDL.LU R21, [R1+0x374] ;  /* 0x0003740001157983 */ /* 0x000ee40000300800 */
[----:B------:R-:W3:Y:S02]  /*6d270*/  LDL.LU R22, [R1+0x378] ;  /* 0x0003780001167983 */ /* 0x000ee40000300800 */
[----:B------:R-:W3:Y:S01]  /*6d280*/  LDL.LU R23, [R1+0x37c] ;  /* 0x00037c0001177983 */ /* 0x000ee20000300800 */
        /* <DEDUP_REMOVED lines=26> */
[----:B------:R0:W-:Y:S04]  /*6d430*/  STL.64 [R1+0x31c8], R12 ;  /* 0x0031c80c01007387 */ /* 0x0001e80000100a00 */
[----:B0-----:R-:W4:Y:S01]  /*6d440*/  LDL.LU R12, [R1+0x6e0] ;  /* 0x0006e000010c7983 */ /* 0x001f220000300800 */
[----:B------:R-:W4:Y:S02]  /*6d450*/  LDL.LU R13, [R1+0x6e4] ;  /* 0x0006e400010d7983 */ /* 0x000f240000300800 */
[----:B------:R-:W2:Y:S02]  /*6d460*/  LDL.LU R14, [R1+0x6e8] ;  /* 0x0006e800010e7983 */ /* 0x000ea40000300800 */
[----:B------:R-:W2:Y:S01]  /*6d470*/  LDL.LU R15, [R1+0x6ec] ;  /* 0x0006ec00010f7983 */ /* 0x000ea20000300800 */
[----:B---3--:R-:W-:Y:S01]  /*6d480*/  HMMA.16816.F32 R24, R24, R8, R20 ;  /* 0x000000081818723c */ /* 0x008fe20000001814 */
[----:B--2---:R-:W-:Y:S01]  /*6d490*/  STL.64 [R1+0x31e0], R14 ;  /* 0x0031e00e01007387 */ /* 0x004fe20000100a00 */
[----:B----4-:R0:W-:Y:S03]  /*6d4a0*/  STL.64 [R1+0x31d8], R12 ;  /* 0x0031d80c01007387 */ /* 0x0101e60000100a00 */
[----:B0-----:R-:W2:Y:S01]  /*6d4b0*/  LDL.LU R12, [R1+0x6f0] ;  /* 0x0006f000010c7983 */ /* 0x001ea20000300800 */
[----:B------:R-:W2:Y:S02]  /*6d4c0*/  LDL.LU R13, [R1+0x6f4] ;  /* 0x0006f400010d7983 */ /* 0x000ea40000300800 */
[----:B------:R-:W2:Y:S02]  /*6d4d0*/  LDL.LU R14, [R1+0x6f8] ;  /* 0x0006f800010e7983 */ /* 0x000ea40000300800 */
[----:B------:R-:W2:Y:S01]  /*6d4e0*/  LDL.LU R15, [R1+0x6fc] ;  /* 0x0006fc00010f7983 */ /* 0x000ea20000300800 */
[----:B------:R-:W3:Y:S01]  /*6d4f0*/  LDL.LU.64 R22, [R1+0x32f8] ;  /* 0x0032f80001167983 */ /* 0x000ee20000300a00 */
[----:B------:R-:W3:Y:S11]  /*6d500*/  LDL.LU.64 R20, [R1+0x32f0] ;  /* 0x0032f00001147983 */ /* 0x000ef60000300a00 */
[----:B------:R-:W-:Y:S02]  /*6d510*/  STL.64 [R1+0x3c0], R24 ;  /* 0x0003c01801007387 */ /* 0x000fe40000100a00 */
[----:B------:R-:W-:Y:S01]  /*6d520*/  STL.64 [R1+0x3c8], R26 ;  /* 0x0003c81a01007387 */ /* 0x000fe20000100a00 */
        /* <DEDUP_REMOVED lines=42> */
[----:B------:R-:W-:Y:S02]  /*6d7d0*/  STL.64 [R1+0x278], R26 ;  /* 0x0002781a01007387 */ /* 0x000fe40000100a00 */
[----:B------:R-:W0:Y:S02]  /*6d7e0*/  LDSM.16.MT88.4 R24, [R0+0xc080] ;  /* 0x00c080000018783b */ /* 0x000e240000004200 */
[----:B0-----:R-:W-:Y:S02]  /*6d7f0*/  STL.64 [R1+0x30a0], R26 ;  /* 0x0030a01a01007387 */ /* 0x001fe40000100a00 */
[----:B------:R0:W-:Y:S02]  /*6d800*/  STL.64 [R1+0x3098], R24 ;  /* 0x0030981801007387 */ /* 0x0001e40000100a00 */
[----:B0-----:R-:W4:Y:S01]  /*6d810*/  LDL.LU R24, [R1+0x6d0] ;  /* 0x0006d00001187983 */ /* 0x001f220000300800 */
[----:B------:R-:W4:Y:S02]  /*6d820*/  LDL.LU R25, [R1+0x6d4] ;  /* 0x0006d40001197983 */ /* 0x000f240000300800 */
[----:B------:R-:W4:Y:S02]  /*6d830*/  LDL.LU R26, [R1+0x6d8] ;  /* 0x0006d800011a7983 */ /* 0x000f240000300800 */
[----:B------:R-:W4:Y:S01]  /*6d840*/  LDL.LU R27, [R1+0x6dc] ;  /* 0x0006dc00011b7983 */ /* 0x000f220000300800 */
        /* <DEDUP_REMOVED lines=57> */
[----:B------:R-:W-:Y:S03]  /*6dbe0*/  STL.64 [R1+0x1f8], R14 ;  /* 0x0001f80e01007387 */ /* 0x000fe60000100a00 */
[----:B0-----:R-:W4:Y:S01]  /*6dbf0*/  LDL.LU.64 R12, [R1+0x31c8] ;  /* 0x0031c800010c7983 */ /* 0x001f220000300a00 */
[----:B------:R0:W-:Y:S03]  /*6dc00*/  STL.64 [R1+0x3120], R16 ;  /* 0x0031201001007387 */ /* 0x0001e60000100a00 */
[----:B0-----:R-:W2:Y:S04]  /*6dc10*/  LDL.64 R16, [R1+0x70] ;  /* 0x0000700001107983 */ /* 0x001ea80000100a00 */
[----:B--2---:R0:W-:Y:S04]  /*6dc20*/  STL.64 [R1+0x3180], R16 ;  /* 0x0031801001007387 */ /* 0x0041e80000100a00 */
[----:B0-----:R-:W2:Y:S04]  /*6dc30*/  LDL.64 R16, [R1+0x90] ;  /* 0x0000900001107983 */ /* 0x001ea80000100a00 */
[----:B--2---:R4:W-:Y:S02]  /*6dc40*/  STL.64 [R1+0x3198], R16 ;  /* 0x0031981001007387 */ /* 0x0049e40000100a00 */
[C---:B----4-:R-:W-:Y:S02]  /*6dc50*/  HMMA.16816.F32 R16, R20.reuse, R12, R24 ;  /* 0x0000000c1410723c */ /* 0x050fe40000001818 */
[----:B------:R-:W2:Y:S11]  /*6dc60*/  LDL.LU R24, [R1+0x500] ;  /* 0x0005000001187983 */ /* 0x000eb60000300800 */
[----:B------:R-:W-:Y:S10]  /*6dc70*/  @!UPT UIADD3 URZ, URZ, URZ, URZ ;  /* 0x0000003f3f3ff290 */ /* 0x000ff4000fffe03f */
[----:B------:R-:W-:Y:S01]  /*6dc80*/  STL.64 [R1+0x5c0], R16 ;  /* 0x0005c01001007387 */ /* 0x000fe20000100a00 */
[----:B------:R-:W-:Y:S02]  /*6dc90*/  STL.64 [R1+0x5c8], R18 ;  /* 0x0005c81201007387 */ /* 0x000fe40000100a00 */
[----:B------:R-:W2:Y:S02]  /*6dca0*/  LDL.LU R25, [R1+0x504] ;  /* 0x0005040001197983 */ /* 0x000ea40000300800 */
[----:B------:R-:W4:Y:S01]  /*6dcb0*/  LDL.LU R26, [R1+0x508] ;  /* 0x00050800011a7983 */ /* 0x000f220000300800 */
[----:B------:R-:W4:Y:S04]  /*6dcc0*/  LDL.LU R27, [R1+0x50c] ;  /* 0x00050c00011b7983 */ /* 0x000f280000300800 */
[----:B----4-:R-:W-:Y:S01]  /*6dcd0*/  STL.64 [R1+0x31a8], R26 ;  /* 0x0031a81a01007387 */ /* 0x010fe20000100a00 */
[----:B--2---:R0:W-:Y:S03]  /*6dce0*/  STL.64 [R1+0x31a0], R24 ;  /* 0x0031a01801007387 */ /* 0x0041e60000100a00 */
[----:B0-----:R-:W2:Y:S01]  /*6dcf0*/  LDL.64 R24, [R1+0xb0] ;  /* 0x0000b00001187983 */ /* 0x001ea20000100a00 */
[----:B---3--:R-:W-:Y:S03]  /*6dd00*/  HMMA.16816.F32 R20, R20, R8, R4 ;  /* 0x000000081414723c */ /* 0x008fe60000001804 */
[----:B--2---:R0:W-:Y:S01]  /*6dd10*/  STL.64 [R1+0x31b0], R24 ;  /* 0x0031b01801007387 */ /* 0x0041e20000100a00 */
[----:B------:R-:W2:Y:S03]  /*6dd20*/  LDL.64 R16, [R1+0xa0] ;  /* 0x0000a00001107983 */ /* 0x000ea60000100a00 */
[----:B0-----:R-:W3:Y:S01]  /*6dd30*/  LDL.64 R24, [R1+0xc0] ;  /* 0x0000c00001187983 */ /* 0x001ee20000100a00 */
[----:B------:R0:W-:Y:S02]  /*6dd40*/  STL [R1+0x30c4], R12 ;  /* 0x0030c40c01007387 */ /* 0x0001e40000100800 */
[----:B------:R1:W-:Y:S01]  /*6dd50*/  STL [R1+0x30c0], R13 ;  /* 0x0030c00d01007387 */ /* 0x0003e20000100800 */
[----:B0-----:R-:W4:Y:S01]  /*6dd60*/  LDL.LU R12, [R1+0x6c0] ;  /* 0x0006c000010c7983 */ /* 0x001f220000300800 */
[----:B-1----:R-:W4:Y:S02]  /*6dd70*/  LDL.LU R13, [R1+0x6c4] ;  /* 0x0006c400010d7983 */ /* 0x002f240000300800 */
        /* <DEDUP_REMOVED lines=8> */
[----:B------:R-:W3:Y:S01]  /*6de00*/  LDL.LU.64 R6, [R1+0x31c0] ;  /* 0x0031c00001067983 */ /* 0x000ee20000300a00 */
[----:B------:R-:W3:Y:S02]  /*6de10*/  LDL.LU.64 R4, [R1+0x31b8] ;  /* 0x0031b80001047983 */ /* 0x000ee40000300a00 */
[----:B------:R0:W-:Y:S02]  /*6de20*/  STL.64 [R1+0x1e0], R20 ;  /* 0x0001e01401007387 */ /* 0x0001e40000100a00 */
[----:B------:R-:W-:Y:S01]  /*6de30*/  STL.64 [R1+0x1e8], R22 ;  /* 0x0001e81601007387 */ /* 0x000fe20000100a00 */
[----:B0-----:R-:W4:Y:S01]  /*6de40*/  LDL.64 R20, [R1+0x80] ;  /* 0x0000800001147983 */ /* 0x001f220000100a00 */
[----:B------:R-:W-:Y:S02]  /*6de50*/  STL.64 [R1+0x30b0], R10 ;  /* 0x0030b00a01007387 */ /* 0x000fe40000100a00 */
[----:B------:R0:W-:Y:S02]  /*6de60*/  STL.64 [R1+0x30a8], R8 ;  /* 0x0030a80801007387 */ /* 0x0001e40000100a00 */
[----:B0-----:R-:W3:Y:S01]  /*6de70*/  LDL.LU R8, [R1+0x520] ;  /* 0x0005200001087983 */ /* 0x001ee20000300800 */
[----:B------:R-:W3:Y:S02]  /*6de80*/  LDL.LU R9, [R1+0x524] ;  /* 0x0005240001097983 */ /* 0x000ee40000300800 */
[----:B------:R-:W3:Y:S02]  /*6de90*/  LDL.LU R10, [R1+0x528] ;  /* 0x00052800010a7983 */ /* 0x000ee40000300800 */
[----:B------:R-:W3:Y:S02]  /*6dea0*/  LDL.LU R11, [R1+0x52c] ;  /* 0x00052c00010b7983 */ /* 0x000ee40000300800 */
        /* <DEDUP_REMOVED lines=8> */
[----:B------:R0:W-:Y:S02]  /*6df30*/  STL [R1+0x30cc], R8 ;  /* 0x0030cc0801007387 */ /* 0x0001e40000100800 */
[----:B------:R1:W-:Y:S01]  /*6df40*/  STL [R1+0x30c8], R9 ;  /* 0x0030c80901007387 */ /* 0x0003e20000100800 */
[----:B0-----:R-:W3:Y:S01]  /*6df50*/  LDL.LU R8, [R1+0x510] ;  /* 0x0005100001087983 */ /* 0x001ee20000300800 */
[----:B-1----:R-:W3:Y:S02]  /*6df60*/  LDL.LU R9, [R1+0x514] ;  /* 0x0005140001097983 */ /* 0x002ee40000300800 */
[----:B------:R-:W3:Y:S02]  /*6df70*/  LDL.LU R10, [R1+0x518] ;  /* 0x00051800010a7983 */ /* 0x000ee40000300800 */
[----:B------:R-:W3:Y:S02]  /*6df80*/  LDL.LU R11, [R1+0x51c] ;  /* 0x00051c00010b7983 */ /* 0x000ee40000300800 */
[C---:B---3--:R-:W-:Y:S11]  /*6df90*/  HMMA.16816.F32 R8, R4.reuse, R24, R8 ;  /* 0x000000180408723c */ /* 0x048ff60000001808 */
[----:B------:R-:W-:Y:S11]  /*6dfa0*/  @!UPT UIADD3 URZ, URZ, URZ, URZ ;  /* 0x0000003f3f3ff290 */ /* 0x000ff6000fffe03f */
[----:B------:R-:W-:Y:S01]  /*6dfb0*/  @!UPT UIADD3 URZ, URZ, URZ, URZ ;  /* 0x0000003f3f3ff290 */ /* 0x000fe2000fffe03f */
[----:B------:R-:W-:Y:S01]  /*6dfc0*/  STL.64 [R1+0x510], R8 ;  /* 0x0005100801007387 */ /* 0x000fe20000100a00 */
[----:B------:R0:W-:Y:S02]  /*6dfd0*/  STL.64 [R1+0x518], R10 ;  /* 0x0005180a01007387 */ /* 0x0001e40000100a00 */
[----:B------:R-:W3:Y:S02]  /*6dfe0*/  LDL.LU.64 R26, [R1+0x31a8] ;  /* 0x0031a800011a7983 */ /* 0x000ee40000300a00 */
[----:B0-----:R-:W-:Y:S02]  /*6dff0*/  IMAD.MOV.U32 R11, RZ, RZ, R24 ;  /* 0x000000ffff0b7224 */ /* 0x001fe400078e0018 */
[----:B------:R-:W-:Y:S02]  /*6e000*/  IMAD.MOV.U32 R10, RZ, RZ, R25 ;  /* 0x000000ffff0a7224 */ /* 0x000fe400078e0019 */
[----:B------:R-:W3:Y:S03]  /*6e010*/  LDL.LU.64 R24, [R1+0x31a0] ;  /* 0x0031a00001187983 */ /* 0x000ee60000300a00 */
[----:B------:R0:W-:Y:S02]  /*6e020*/  STL [R1+0x30e4], R10 ;  /* 0x0030e40a01007387 */ /* 0x0001e40000100800 */
[----:B------:R1:W-:Y:S02]  /*6e030*/  STL [R1+0x30e0], R11 ;  /* 0x0030e00b01007387 */ /* 0x0003e40000100800 */
[----:B------:R-:W4:Y:S01]  /*6e040*/  LDL.LU R8, [R1+0x4e0] ;  /* 0x0004e00001087983 */ /* 0x000f220000300800 */
[----:B------:R-:W4:Y:S04]  /*6e050*/  LDL.LU R9, [R1+0x4e4] ;  /* 0x0004e40001097983 */ /* 0x000f280000300800 */
[----:B0-----:R-:W4:Y:S01]  /*6e060*/  LDL.LU R10, [R1+0x4e8] ;  /* 0x0004e800010a7983 */ /* 0x001f220000300800 */
[----:B-1----:R-:W4:Y:S01]  /*6e070*/  LDL.LU R11, [R1+0x4ec] ;  /* 0x0004ec00010b7983 */ /* 0x002f220000300800 */
        /* <DEDUP_REMOVED lines=16> */
[----:B------:R-:W2:Y:S01]  /*6e180*/  LDL.LU.64 R16, [R1+0x3180] ;  /* 0x0031800001107983 */ /* 0x000ea20000300a00 */
[C---:B----4-:R-:W-:Y:S01]  /*6e190*/  HMMA.16816.F32 R8, R4.reuse, R20, R8 ;  /* 0x000000140408723c */ /* 0x050fe20000001808 */
[----:B------:R-:W-:Y:S01]  /*6e1a0*/  STL.64 [R1+0x30d8], R26 ;  /* 0x0030d81a01007387 */ /* 0x000fe20000100a00 */
[----:B------:R-:W-:Y:S11]  /*6e1b0*/  STL.64 [R1+0x30d0], R24 ;  /* 0x0030d01801007387 */ /* 0x000ff60000100a00 */
[----:B------:R-:W-:Y:S10]  /*6e1c0*/  @!UPT UIADD3 URZ, URZ, URZ, URZ ;  /* 0x0000003f3f3ff290 */ /* 0x000ff4000fffe03f */
[----:B------:R-:W-:Y:S01]  /*6e1d0*/  STL.64 [R1+0x4e0], R8 ;  /* 0x0004e00801007387 */ /* 0x000fe20000100a00 */
[----:B------:R2:W-:Y:S02]  /*6e1e0*/  STL.64 [R1+0x4e8], R10 ;  /* 0x0004e80a01007387 */ /* 0x0005e40000100a00 */
[----:B--2---:R-:W-:Y:S07]  /*6e1f0*/  HMMA.16816.F32 R8, R4, R16, R12 ;  /* 0x000000100408723c */ /* 0x004fee000000180c */
[----:B------:R-:W-:-:S02]  /*6e200*/  IMAD.MOV.U32 R15, RZ, RZ, R16 ;  /* 0x000000ffff0f7224 */ /* 0x000fc400078e0010 */
[----:B------:R-:W-:Y:S11]  /*6e210*/  IMAD.MOV.U32 R14, RZ, RZ, R17 ;  /* 0x000000ffff0e7224 */ /* 0x000ff600078e0011 */
[----:B------:R-:W-:Y:S03]  /*6e220*/  @!UPT UIADD3 URZ, URZ, URZ, URZ ;  /* 0x0000003f3f3ff290 */ /* 0x000fe6000fffe03f */
[----:B------:R-:W-:Y:S01]  /*6e230*/  STL.64 [R1+0x4d0], R8 ;  /* 0x0004d00801007387 */ /* 0x000fe20000100a00 */
[----:B------:R-:W-:Y:S02]  /*6e240*/  STL.64 [R1+0x4d8], R10 ;  /* 0x0004d80a01007387 */ /* 0x000fe40000100a00 */
[----:B------:R-:W-:Y:S02]  /*6e250*/  STL.64 [R1+0x3148], R14 ;  /* 0x0031480e01007387 */ /* 0x000fe40000100a00 */
[----:B------:R-:W2:Y:S01]  /*6e260*/  LDL.LU R24, [R1+0x740] ;  /* 0x0007400001187983 */ /* 0x000ea20000300800 */
[----:B------:R-:W2:Y:S01]  /*6e270*/  LDL.LU R25, [R1+0x744] ;  /* 0x0007440001197983 */ /* 0x000ea20000300800 */
        /* <DEDUP_REMOVED lines=24> */
[----:B0-----:R-:W2:Y:S01]  /*6e400*/  LDL.64 R12, [R1+0x60] ;  /* 0x00006000010c7983 */ /* 0x001ea20000100a00 */
[----:B------:R-:W-:Y:S02]  /*6e410*/  STL.64 [R1+0x3140], R10 ;  /* 0x0031400a01007387 */ /* 0x000fe40000100a00 */
[----:B------:R0:W-:Y:S02]  /*6e420*/  STL.64 [R1+0x3138], R8 ;  /* 0x0031380801007387 */ /* 0x0001e40000100a00 */
[----:B0-----:R-:W2:Y:S04]  /*6e430*/  LDL.64 R8, [R1+0x40] ;  /* 0x0000400001087983 */ /* 0x001ea80000100a00 */
[----:B--2---:R0:W-:Y:S04]  /*6e440*/  STL.64 [R1+0x3160], R8 ;  /* 0x0031600801007387 */ /* 0x0041e80000100a00 */
        /* <DEDUP_REMOVED lines=13> */
[----:B------:R-:W-:Y:S01]  /*6e520*/  STL.64 [R1+0x3130], R18 ;  /* 0x0031301201007387 */ /* 0x000fe20000100a00 */
[----:B----4-:R1:W-:Y:S03]  /*6e530*/  STL.64 [R1+0x3128], R16 ;  /* 0x0031281001007387 */ /* 0x0103e60000100a00 */
[----:B-1----:R-:W4:Y:S01]  /*6e540*/  LDL.64 R16, [R1+0x30] ;  /* 0x0000300001107983 */ /* 0x002f220000100a00 */
[----:B---3--:R-:W-:Y:S02]  /*6e550*/  STL.64 [R1+0x3100], R26 ;  /* 0x0031001a01007387 */ /* 0x008fe40000100a00 */
[----:B------:R1:W-:Y:S02]  /*6e560*/  STL.64 [R1+0x30f8], R24 ;  /* 0x0030f81801007387 */ /* 0x0003e40000100a00 */
[----:B-1----:R-:W3:Y:S04]  /*6e570*/  LDL.64 R24, [R1+0x10] ;  /* 0x0000100001187983 */ /* 0x002ee80000100a00 */
[----:B---3--:R1:W-:Y:S04]  /*6e580*/  STL.64 [R1+0x3118], R24 ;  /* 0x0031181801007387 */ /* 0x0083e80000100a00 */
[----:B-1----:R-:W3:Y:S01]  /*6e590*/  LDL.64 R24, [R1+0x20] ;  /* 0x0000200001187983 */ /* 0x002ee20000100a00 */
[----:B0-----:R-:W-:Y:S02]  /*6e5a0*/  STL.64 [R1+0x2f60], R22 ;  /* 0x002f601601007387 */ /* 0x001fe40000100a00 */
[----:B------:R0:W-:Y:S02]  /*6e5b0*/  STL.64 [R1+0x2f58], R20 ;  /* 0x002f581401007387 */ /* 0x0001e40000100a00 */
[----:B0-----:R-:W3:Y:S01]  /*6e5c0*/  LDL.LU R20, [R1+0xa50] ;  /* 0x000a500001147983 */ /* 0x001ee20000300800 */
[----:B------:R-:W3:Y:S02]  /*6e5d0*/  LDL.LU R21, [R1+0xa54] ;  /* 0x000a540001157983 */ /* 0x000ee40000300800 */
[----:B------:R-:W3:Y:S02]  /*6e5e0*/  LDL.LU R22, [R1+0xa58] ;  /* 0x000a580001167983 */ /* 0x000ee40000300800 */
[----:B------:R-:W3:Y:S01]  /*6e5f0*/  LDL.LU R23, [R1+0xa5c] ;  /* 0x000a5c0001177983 */ /* 0x000ee20000300800 */
[----:B--2---:R-:W-:Y:S01]  /*6e600*/  HMMA.16816.F32 R8, R4, R12, R8 ;  /* 0x0000000c0408723c */ /* 0x004fe20000001808 */
[----:B---3--:R0:W-:Y:S01]  /*6e610*/  STL.64 [R1+0x2f70], R22 ;  /* 0x002f701601007387 */ /* 0x0081e20000100a00 */
[----:B------:R-:W-:Y:S11]  /*6e620*/  STL.64 [R1+0x2f68], R20 ;  /* 0x002f681401007387 */ /* 0x000ff60000100a00 */
[----:B------:R-:W-:Y:S10]  /*6e630*/  @!UPT UIADD3 URZ, URZ, URZ, URZ ;  /* 0x0000003f3f3ff290 */ /* 0x000ff4000fffe03f */
[----:B------:R-:W-:Y:S02]  /*6e640*/  STL.64 [R1+0x4c0], R8 ;  /* 0x0004c00801007387 */ /* 0x000fe40000100a00 */
[----:B------:R1:W-:Y:S02]  /*6e650*/  STL.64 [R1+0x4c8], R10 ;  /* 0x0004c80a01007387 */ /* 0x0003e40000100a00 */
[----:B0-----:R-:W-:Y:S02]  /*6e660*/  IMAD.MOV.U32 R23, RZ, RZ, R12 ;  /* 0x000000ffff177224 */ /* 0x001fe400078e000c */
[----:B------:R-:W-:Y:S01]  /*6e670*/  IMAD.MOV.U32 R22, RZ, RZ, R13 ;  /* 0x000000ffff167224 */ /* 0x000fe200078e000d */
[----:B-1----:R-:W2:Y:S01]  /*6e680*/  LDL.LU.64 R10, [R1+0x3178] ;  /* 0x00317800010a7983 */ /* 0x002ea20000300a00 */
[----:B------:R-:W2:Y:S02]  /*6e690*/  LDL.LU.64 R8, [R1+0x3170] ;  /* 0x0031700001087983 */ /* 0x000ea40000300a00 */
[----:B------:R-:W2:Y:S02]  /*6e6a0*/  LDL.LU.64 R12, [R1+0x3168] ;  /* 0x00316800010c7983 */ /* 0x000ea40000300a00 */
[----:B------:R-:W-:-:S02]  /*6e6b0*/  IMAD.MOV.U32 R20, RZ, RZ, R3 ;  /* 0x000000ffff147224 */ /* 0x000fc400078e0003 */
[----:B------:R-:W-:Y:S01]  /*6e6c0*/  IMAD.MOV.U32 R21, RZ, RZ, R2 ;  /* 0x000000ffff157224 */ /* 0x000fe200078e0002 */
[----:B------:R-:W-:Y:S04]  /*6e6d0*/  STL.64 [R1+0x3110], R22 ;  /* 0x0031101601007387 */ /* 0x000fe80000100a00 */
[----:B------:R0:W-:Y:S04]  /*6e6e0*/  STL.64 [R1+0x3108], R20 ;  /* 0x0031081401007387 */ /* 0x0001e80000100a00 */
[----:B0-----:R-:W3:Y:S01]  /*6e6f0*/  LDL.LU R20, [R1+0xb50] ;  /* 0x000b500001147983 */ /* 0x001ee20000300800 */
[----:B------:R-:W3:Y:S02]  /*6e700*/  LDL.LU R21, [R1+0xb54] ;  /* 0x000b540001157983 */ /* 0x000ee40000300800 */
[----:B------:R-:W3:Y:S02]  /*6e710*/  LDL.LU R22, [R1+0xb58] ;  /* 0x000b580001167983 */ /* 0x000ee40000300800 */
[----:B------:R-:W3:Y:S01]  /*6e720*/  LDL.LU R23, [R1+0xb5c] ;  /* 0x000b5c0001177983 */ /* 0x000ee20000300800 */
        /* <DEDUP_REMOVED lines=17> */
[----:B------:R-:W4:Y:S02]  /*6e840*/  LDL.LU.64 R10, [R1+0x3140] ;  /* 0x00314000010a7983 */ /* 0x000f240000300a00 */
[----:B------:R-:W4:Y:S02]  /*6e850*/  LDL.LU.64 R8, [R1+0x3138] ;  /* 0x0031380001087983 */ /* 0x000f240000300a00 */
[C---:B----4-:R-:W-:Y:S11]  /*6e860*/  HMMA.16816.F32 R8, R4.reuse, R16, R8 ;  /* 0x000000100408723c */ /* 0x050ff60000001808 */
[----:B------:R-:W-:Y:S11]  /*6e870*/  @!UPT UIADD3 URZ, URZ, URZ, URZ ;  /* 0x0000003f3f3ff290 */ /* 0x000ff6000fffe03f */
[----:B------:R-:W-:Y:S01]  /*6e880*/  @!UPT UIADD3 URZ, URZ, URZ, URZ ;  /* 0x0000003f3f3ff290 */ /* 0x000fe2000fffe03f */
[----:B------:R0:W-:Y:S01]  /*6e890*/  STL.64 [R1+0x830], R8 ;  /* 0x0008300801007387 */ /* 0x0001e20000100a00 */
[----:B------:R-:W-:Y:S02]  /*6e8a0*/  STL.64 [R1+0x838], R10 ;  /* 0x0008380a01007387 */ /* 0x000fe40000100a00 */
[----:B------:R-:W4:Y:S02]  /*6e8b0*/  LDL.LU.64 R18, [R1+0x3130] ;  /* 0x0031300001127983 */ /* 0x000f240000300a00 */
[----:B0-----:R-:W-:Y:S02]  /*6e8c0*/  IMAD.MOV.U32 R8, RZ, RZ, R16 ;  /* 0x000000ffff087224 */ /* 0x001fe400078e0010 */
[----:B------:R-:W-:Y:S02]  /*6e8d0*/  IMAD.MOV.U32 R9, RZ, RZ, R17 ;  /* 0x000000ffff097224 */ /* 0x000fe400078e0011 */
        /* <DEDUP_REMOVED lines=17> */
[----:B------:R-:W2:Y:S02]  /*6e9f0*/  LDL.LU.64 R20, [R1+0x3108] ;  /* 0x0031080001147983 */ /* 0x000ea40000300a00 */
[----:B------:R-:W2:Y:S02]  /*6ea00*/  LDL.LU.64 R26, [R1+0x3100] ;  /* 0x00310000011a7983 */ /* 0x000ea40000300a00 */
        /* <DEDUP_REMOVED lines=10> */
[----:B------:R-:W-:Y:S01]  /*6eab0*/  IMAD.MOV.U32 R21, RZ, RZ, R11 ;  /* 0x000000ffff157224 */ /* 0x000fe200078e000b */
[----:B------:R-:W2:Y:S01]  /*6eac0*/  LDL.LU R10, [R1+0x30e4] ;  /* 0x0030e400010a7983 */ /* 0x000ea20000300800 */
[----:B------:R-:W2:Y:S03]  /*6ead0*/  LDL.LU R11, [R1+0x30e0] ;  /* 0x0030e000010b7983 */ /* 0x000ea60000300800 */
[----:B------:R0:W-:Y:S02]  /*6eae0*/  STL.64 [R1+0x2f98], R20 ;  /* 0x002f981401007387 */ /* 0x0001e40000100a00 */
[----:B0-----:R-:W-:-:S02]  /*6eaf0*/  IMAD.MOV.U32 R20, RZ, RZ, R19 ;  /* 0x000000ffff147224 */ /* 0x001fc400078e0013 */
[----:B------:R-:W-:Y:S01]  /*6eb00*/  IMAD.MOV.U32 R21, RZ, RZ, R18 ;  /* 0x000000ffff157224 */ /* 0x000fe200078e0012 */
[----:B----4-:R-:W-:Y:S11]  /*6eb10*/  HMMA.16816.F32 R24, R4, R16, R24 ;  /* 0x000000100418723c */ /* 0x010ff60000001818 */
[----:B------:R-:W-:Y:S11]  /*6eb20*/  @!UPT UIADD3 URZ, URZ, URZ, URZ ;  /* 0x0000003f3f3ff290 */ /* 0x000ff6000fffe03f */
[----:B------:R-:W-:Y:S01]  /*6eb30*/  @!UPT UIADD3 URZ, URZ, URZ, URZ ;  /* 0x0000003f3f3ff290 */ /* 0x000fe2000fffe03f */
[----:B------:R-:W-:Y:S01]  /*6eb40*/  STL.64 [R1+0x7f0], R24 ;  /* 0x0007f01801007387 */ /* 0x000fe20000100a00 */
[----:B------:R0:W-:Y:S03]  /*6eb50*/  STL.64 [R1+0x7f8], R26 ;  /* 0x0007f81a01007387 */ /* 0x0001e60000100a00 */
[----:B0-----:R-:W4:Y:S01]  /*6eb60*/  LDL.LU.64 R26, [R1+0x30d8] ;  /* 0x0030d800011a7983 */ /* 0x001f220000300a00 */
[----:B------:R-:W2:Y:S02]  /*6eb70*/  LDL.LU.64 R24, [R1+0x30d0] ;  /* 0x0030d00001187983 */ /* 0x000ea40000300a00 */
[----:B------:R-:W-:Y:S02]  /*6eb80*/  STL.64 [R1+0x2fb0], R20 ;  /* 0x002fb01401007387 */ /* 0x000fe40000100a00 */
[----:B------:R0:W-:Y:S02]  /*6eb90*/  STL.64 [R1+0x2f78], R16 ;  /* 0x002f781001007387 */ /* 0x0001e40000100a00 */
        /* <DEDUP_REMOVED lines=8> */
[----:B------:R0:W-:Y:S02]  /*6ec20*/  STL.64 [R1+0x2fc8], R20 ;  /* 0x002fc81401007387 */ /* 0x0001e40000100a00 */
[----:B0-----:R-:W-:Y:S02]  /*6ec30*/  IMAD.MOV.U32 R20, RZ, RZ, R12 ;  /* 0x000000ffff147224 */ /* 0x001fe400078e000c */
        /* <DEDUP_REMOVED lines=13> */
[----:B------:R-:W4:Y:S03]  /*6ed10*/  LDL.LU R3, [R1+0x30b8] ;  /* 0x0030b80001037983 */ /* 0x000f260000300800 */
[----:B------:R3:W-:Y:S02]  /*6ed20*/  STL.64 [R1+0x2ff8], R20 ;  /* 0x002ff81401007387 */ /* 0x0007e40000100a00 */
[----:B---3--:R-:W-:Y:S02]  /*6ed30*/  IMAD.MOV.U32 R20, RZ, RZ, R23 ;  /* 0x000000ffff147224 */ /* 0x008fe400078e0017 */
[----:B------:R-:W-:Y:S01]  /*6ed40*/  IMAD.MOV.U32 R21, RZ, RZ, R22 ;  /* 0x000000ffff157224 */ /* 0x000fe200078e0016 */
[----:B--2---:R-:W-:Y:S01]  /*6ed50*/  STL.64 [R1+0x2fa8], R18 ;  /* 0x002fa81201007387 */ /* 0x004fe20000100a00 */
[----:B------:R0:W-:Y:S03]  /*6ed60*/  STL.64 [R1+0x2fa0], R16 ;  /* 0x002fa01001007387 */ /* 0x0001e60000100a00 */
[----:B0-----:R-:W2:Y:S01]  /*6ed70*/  LDL.LU R16, [R1+0xa80] ;  /* 0x000a800001107983 */ /* 0x001ea20000300800 */
[----:B------:R-:W2:Y:S02]  /*6ed80*/  LDL.LU R17, [R1+0xa84] ;  /* 0x000a840001117983 */ /* 0x000ea40000300800 */
[----:B------:R-:W3:Y:S02]  /*6ed90*/  LDL.LU R18, [R1+0xa88] ;  /* 0x000a880001127983 */ /* 0x000ee40000300800 */
[----:B------:R-:W3:Y:S01]  /*6eda0*/  LDL.LU R19, [R1+0xa8c] ;  /* 0x000a8c0001137983 */ /* 0x000ee20000300800 */
        /* <DEDUP_REMOVED lines=8> */
[----:B------:R-:W-:-:S05]  /*6ee30*/  IMAD.MOV.U32 R21, RZ, RZ, R28 ;  /* 0x000000ffff157224 */ /* 0x000fca00078e001c */
[----:B------:R-:W-:Y:S01]  /*6ee40*/  STL.64 [R1+0x3038], R20 ;  /* 0x0030381401007387 */ /* 0x000fe20000100a00 */
[----:B---3--:R-:W-:Y:S02]  /*6ee50*/  STL.64 [R1+0x2fc0], R18 ;  /* 0x002fc01201007387 */ /* 0x008fe40000100a00 */
[----:B------:R0:W-:Y:S02]  /*6ee60*/  STL.64 [R1+0x2fb8], R16 ;  /* 0x002fb81001007387 */ /* 0x0001e40000100a00 */
[----:B0-----:R-:W2:Y:S01]  /*6ee70*/  LDL.LU R16, [R1+0xa90] ;  /* 0x000a900001107983 */ /* 0x001ea20000300800 */
[----:B------:R-:W2:Y:S02]  /*6ee80*/  LDL.LU R17, [R1+0xa94] ;  /* 0x000a940001117983 */ /* 0x000ea40000300800 */
[----:B------:R-:W3:Y:S02]  /*6ee90*/  LDL.LU R18, [R1+0xa98] ;  /* 0x000a980001127983 */ /* 0x000ee40000300800 */
[----:B------:R-:W3:Y:S02]  /*6eea0*/  LDL.LU R19, [R1+0xa9c] ;  /* 0x000a9c0001137983 */ /* 0x000ee40000300800 */
[----:B----4-:R-:W-:-:S02]  /*6eeb0*/  IMAD.MOV.U32 R20, RZ, RZ, R27 ;  /* 0x000000ffff147224 */ /* 0x010fc400078e001b */
        /* <DEDUP_REMOVED lines=28> */
[----:B------:R-:W4:Y:S02]  /*6f080*/  LDL.LU R26, [R1+0x6b8] ;  /* 0x0006b800011a7983 */ /* 0x000f240000300800 */
[----:B------:R-:W-:Y:S01]  /*6f090*/  IMAD.MOV.U32 R21, RZ, RZ, R8 ;  /* 0x000000ffff157224 */ /* 0x000fe200078e0008 */
[----:B------:R-:W4:Y:S01]  /*6f0a0*/  LDL.LU R27, [R1+0x6bc] ;  /* 0x0006bc00011b7983 */ /* 0x000f220000300800 */
[----:B------:R-:W-:-:S02]  /*6f0b0*/  IMAD.MOV.U32 R20, RZ, RZ, R9 ;  /* 0x000000ffff147224 */ /* 0x000fc400078e0009 */
[----:B------:R-:W4:Y:S02]  /*6f0c0*/  LDL.LU R8, [R1+0x730] ;  /* 0x0007300001087983 */ /* 0x000f240000300800 */
[----:B------:R-:W4:Y:S01]  /*6f0d0*/  LDL.LU R9, [R1+0x734] ;  /* 0x0007340001097983 */ /* 0x000f220000300800 */
[----:B------:R-:W4:Y:S01]  /*6f0e0*/  LDL.LU R10, [R1+0x738] ;  /* 0x00073800010a7983 */ /* 0x000f220000300800 */
[----:B------:R-:W4:Y:S03]  /*6f0f0*/  LDL.LU R11, [R1+0x73c] ;  /* 0x00073c00010b7983 */ /* 0x000f260000300800 */
        /* <DEDUP_REMOVED lines=35> */
[----:B----4-:R-:W-:Y:S01]  /*6f330*/  HMMA.16816.F32 R4, R4, R8, R24 ;  /* 0x000000080404723c */ /* 0x010fe20000001818 */
[----:B------:R-:W2:Y:S01]  /*6f340*/  LDL.LU.64 R26, [R1+0x30a0] ;  /* 0x0030a000011a7983 */ /* 0x000ea20000300a00 */
[----:B------:R-:W2:Y:S11]  /*6f350*/  LDL.LU.64 R24, [R1+0x3098] ;  /* 0x0030980001187983 */ /* 0x000eb60000300a00 */
[----:B------:R-:W-:Y:S10]  /*6f360*/  @!UPT UIADD3 URZ, URZ, URZ, URZ ;  /* 0x0000003f3f3ff290 */ /* 0x000ff4000fffe03f */
        /* <DEDUP_REMOVED lines=109> */
[----:B0-----:R-:W2:Y:S01]  /*6fa40*/  LDL.LU R16, [R1+0xa40] ;  /* 0x000a400001107983 */ /* 0x001ea20000300800 */
[----:B------:R-:W2:Y:S02]  /*6fa50*/  LDL.LU R17, [R1+0xa44] ;  /* 0x000a440001117983 */ /* 0x000ea40000300800 */
[----:B------:R-:W2:Y:S02]  /*6fa60*/  LDL.LU R18, [R1+0xa48] ;  /* 0x000a480001127983 */ /* 0x000ea40000300800 */
[----:B------:R-:W2:Y:S01]  /*6fa70*/  LDL.LU R19, [R1+0xa4c] ;  /* 0x000a4c0001137983 */ /* 0x000ea20000300800 */
[C---:B----4-:R-:W-:Y:S01]  /*6fa80*/  HMMA.16816.F32 R4, R24.reuse, R8, R4 ;  /* 0x000000081804723c */ /* 0x050fe20000001804 */
[----:B------:R0:W-:Y:S01]  /*6fa90*/  STL [R1+0x2e80], R12 ;  /* 0x002e800c01007387 */ /* 0x0001e20000100800 */
[----:B------:R1:W-:Y:S06]  /*6faa0*/  STL [R1+0x2e7c], R13 ;  /* 0x002e7c0d01007387 */ /* 0x0003ec0000100800 */
[----:B--2---:R-:W-:Y:S11]  /*6fab0*/  HMMA.16816.F32 R16, R24, R12, R16 ;  /* 0x0000000c1810723c */ /* 0x004ff60000001810 */
[----:B------:R-:W-:Y:S11]  /*6fac0*/  @!UPT UIADD3 URZ, URZ, URZ, URZ ;  /* 0x0000003f3f3ff290 */ /* 0x000ff6000fffe03f */
[----:B------:R-:W-:Y:S01]  /*6fad0*/  @!UPT UIADD3 URZ, URZ, URZ, URZ ;  /* 0x0000003f3f3ff290 */ /* 0x000fe2000fffe03f */
[----:B------:R-:W-:Y:S01]  /*6fae0*/  STL.64 [R1+0x660], R16 ;  /* 0x0006601001007387 */ /* 0x000fe20000100a00 */
[----:B------:R-:W-:Y:S02]  /*6faf0*/  STL.64 [R1+0x668], R18 ;  /* 0x0006681201007387 */ /* 0x000fe40000100a00 */
[----:B0-----:R-:W2:Y:S02]  /*6fb00*/  LDL.LU R12, [R1+0x2f0] ;  /* 0x0002f000010c7983 */ /* 0x001ea40000300800 */
[----:B------:R0:W-:Y:S01]  /*6fb10*/  STL.64 [R1+0x430], R4 ;  /* 0x0004300401007387 */ /* 0x0001e20000100a00 */
[----:B------:R4:W-:Y:S01]  /*6fb20*/  STL.64 [R1+0x438], R6 ;  /* 0x0004380601007387 */ /* 0x0009e20000100a00 */
[----:B-1----:R-:W2:Y:S02]  /*6fb30*/  LDL.LU R13, [R1+0x2f4] ;  /* 0x0002f400010d7983 */ /* 0x002ea40000300800 */
[----:B------:R-:W2:Y:S02]  /*6fb40*/  LDL.LU R14, [R1+0x2f8] ;  /* 0x0002f800010e7983 */ /* 0x000ea40000300800 */
[----:B------:R-:W2:Y:S01]  /*6fb50*/  LDL.LU R15, [R1+0x2fc] ;  /* 0x0002fc00010f7983 */ /* 0x000ea20000300800 */
[----:B0-----:R-:W3:Y:S01]  /*6fb60*/  LDL.LU R4, [R1+0x360] ;  /* 0x0003600001047983 */ /* 0x001ee20000300800 */
[----:B------:R-:W3:Y:S02]  /*6fb70*/  LDL.LU R5, [R1+0x364] ;  /* 0x0003640001057983 */ /* 0x000ee40000300800 */
[----:B----4-:R-:W3:Y:S02]  /*6fb80*/  LDL.LU R6, [R1+0x368] ;  /* 0x0003680001067983 */ /* 0x010ee40000300800 */
[----:B------:R-:W3:Y:S01]  /*6fb90*/  LDL.LU R7, [R1+0x36c] ;  /* 0x00036c0001077983 */ /* 0x000ee20000300800 */
[----:B--2---:R-:W-:Y:S01]  /*6fba0*/  STL.64 [R1+0x2f30], R14 ;  /* 0x002f300e01007387 */ /* 0x004fe20000100a00 */
[----:B------:R0:W-:Y:S03]  /*6fbb0*/  STL.64 [R1+0x2f28], R12 ;  /* 0x002f280c01007387 */ /* 0x0001e60000100a00 */
[----:B0-----:R-:W2:Y:S04]  /*6fbc0*/  LDL.LU.64 R12, [R1+0x90] ;  /* 0x00009000010c7983 */ /* 0x001ea80000300a00 */
[----:B--2---:R0:W-:Y:S04]  /*6fbd0*/  STL.64 [R1+0x2f40], R12 ;  /* 0x002f400c01007387 */ /* 0x0041e80000100a00 */
[----:B0-----:R-:W2:Y:S04]  /*6fbe0*/  LDL.LU.64 R12, [R1+0xa0] ;  /* 0x0000a000010c7983 */ /* 0x001ea80000300a00 */
[----:B--2---:R0:W-:Y:S04]  /*6fbf0*/  STL.64 [R1+0x2f48], R12 ;  /* 0x002f480c01007387 */ /* 0x0041e80000100a00 */
[----:B0-----:R-:W2:Y:S04]  /*6fc00*/  LDL.LU.64 R12, [R1+0xb0] ;  /* 0x0000b000010c7983 */ /* 0x001ea80000300a00 */
[----:B--2---:R0:W-:Y:S04]  /*6fc10*/  STL.64 [R1+0x2f50], R12 ;  /* 0x002f500c01007387 */ /* 0x0041e80000100a00 */
[----:B0-----:R-:W3:Y:S01]  /*6fc20*/  LDL.LU.64 R12, [R1+0xc0] ;  /* 0x0000c000010c7983 */ /* 0x001ee20000300a00 */
[----:B------:R-:W2:Y:S03]  /*6fc30*/  LDL.LU.64 R24, [R1+0x60] ;  /* 0x0000600001187983 */ /* 0x000ea60000300a00 */
[----:B--2---:R0:W-:Y:S04]  /*6fc40*/  STL.64 [R1+0x2f10], R24 ;  /* 0x002f101801007387 */ /* 0x0041e80000100a00 */
[----:B0-----:R-:W2:Y:S04]  /*6fc50*/  LDL.LU.64 R24, [R1+0x70] ;  /* 0x0000700001187983 */ /* 0x001ea80000300a00 */
[----:B--2---:R0:W-:Y:S04]  /*6fc60*/  STL.64 [R1+0x2f20], R24 ;  /* 0x002f201801007387 */ /* 0x0041e80000100a00 */
[----:B0-----:R-:W2:Y:S01]  /*6fc70*/  LDL.LU.64 R24, [R1+0x80] ;  /* 0x0000800001187983 */ /* 0x001ea20000300a00 */
[----:B---3--:R-:W-:Y:S03]  /*6fc80*/  HMMA.16816.F32 R4, R20, R12, R4 ;  /* 0x0000000c1404723c */ /* 0x008fe60000001804 */
[----:B--2---:R0:W-:Y:S04]  /*6fc90*/  STL.64 [R1+0x2f38], R24 ;  /* 0x002f381801007387 */ /* 0x0041e80000100a00 */
[----:B0-----:R-:W2:Y:S01]  /*6fca0*/  LDL.LU R24, [R1+0x300] ;  /* 0x0003000001187983 */ /* 0x001ea20000300800 */
[----:B------:R-:W2:Y:S02]  /*6fcb0*/  LDL.LU R25, [R1+0x304] ;  /* 0x0003040001197983 */ /* 0x000ea40000300800 */
[----:B------:R-:W2:Y:S02]  /*6fcc0*/  LDL.LU R26, [R1+0x308] ;  /* 0x00030800011a7983 */ /* 0x000ea40000300800 */
[----:B------:R-:W2:Y:S01]  /*6fcd0*/  LDL.LU R27, [R1+0x30c] ;  /* 0x00030c00011b7983 */ /* 0x000ea20000300800 */
[----:B------:R-:W3:Y:S04]  /*6fce0*/  LDL.LU.64 R16, [R1+0x50] ;  /* 0x0000500001107983 */ /* 0x000ee80000300a00 */
[----:B---3--:R0:W-:Y:S04]  /*6fcf0*/  STL.64 [R1+0x2f18], R16 ;  /* 0x002f181001007387 */ /* 0x0081e80000100a00 */
[----:B0-----:R-:W3:Y:S01]  /*6fd00*/  LDL.LU R16, [R1+0x2e0] ;  /* 0x0002e00001107983 */ /* 0x001ee20000300800 */
[----:B------:R-:W3:Y:S02]  /*6fd10*/  LDL.LU R17, [R1+0x2e4] ;  /* 0x0002e40001117983 */ /* 0x000ee40000300800 */
[----:B------:R-:W3:Y:S02]  /*6fd20*/  LDL.LU R18, [R1+0x2e8] ;  /* 0x0002e80001127983 */ /* 0x000ee40000300800 */
[----:B------:R-:W3:Y:S01]  /*6fd30*/  LDL.LU R19, [R1+0x2ec] ;  /* 0x0002ec0001137983 */ /* 0x000ee20000300800 */
[----:B------:R-:W-:Y:S01]  /*6fd40*/  STL.64 [R1+0x2e68], R10 ;  /* 0x002e680a01007387 */ /* 0x000fe20000100a00 */
[----:B------:R0:W-:Y:S03]  /*6fd50*/  STL.64 [R1+0x2e60], R8 ;  /* 0x002e600801007387 */ /* 0x0001e60000100a00 */
        /* <DEDUP_REMOVED lines=23> */
[----:B------:R0:W-:Y:S02]  /*6fed0*/  STL [R1+0x2e90], R6 ;  /* 0x002e900601007387 */ /* 0x0001e40000100800 */
[----:B------:R1:W-:Y:S02]  /*6fee0*/  STL [R1+0x2e8c], R7 ;  /* 0x002e8c0701007387 */ /* 0x0003e40000100800 */
[----:B------:R-:W2:Y:S01]  /*6fef0*/  LDL.LU R4, [R1+0x9d0] ;  /* 0x0009d00001047983 */ /* 0x000ea20000300800 */
[----:B------:R-:W2:Y:S04]  /*6ff00*/  LDL.LU R5, [R1+0x9d4] ;  /* 0x0009d40001057983 */ /* 0x000ea80000300800 */
[----:B0-----:R-:W2:Y:S01]  /*6ff10*/  LDL.LU R6, [R1+0x9d8] ;  /* 0x0009d80001067983 */ /* 0x001ea20000300800 */
[----:B-1----:R-:W2:Y:S01]  /*6ff20*/  LDL.LU R7, [R1+0x9dc] ;  /* 0x0009dc0001077983 */ /* 0x002ea20000300800 */
        /* <DEDUP_REMOVED lines=12> */
[----:B------:R0:W-:Y:S01]  /*6fff0*/  STL.64 [R1+0x380], R24 ;  /* 0x0003801801007387 */ /* 0x0001e20000100a00 */
[----:B------:R-:W-:Y:S03]  /*70000*/  STL.64 [R1+0x388], R26 ;  /* 0x0003881a01007387 */ /* 0x000fe60000100a00 */
[----:B0-----:R-:W4:Y:S01]  /*70010*/  LDL.LU.64 R24, [R1+0x2f38] ;  /* 0x002f380001187983 */ /* 0x001f220000300a00 */
[----:B------:R-:W4:Y:S02]  /*70020*/  LDL.LU.64 R14, [R1+0x2f30] ;  /* 0x002f3000010e7983 */ /* 0x000f240000300a00 */
[----:B------:R-:W4:Y:S02]  /*70030*/  LDL.LU.64 R12, [R1+0x2f28] ;  /* 0x002f2800010c7983 */ /* 0x000f240000300a00 */
[----:B------:R-:W-:Y:S01]  /*70040*/  STL.64 [R1+0x2ea0], R10 ;  /* 0x002ea00a01007387 */ /* 0x000fe20000100a00 */
[----:B------:R0:W-:Y:S04]  /*70050*/  STL.64 [R1+0x2e98], R8 ;  /* 0x002e980801007387 */ /* 0x0001e80000100a00 */
[----:B0-----:R-:W2:Y:S01]  /*70060*/  LDL.LU R8, [R1+0x2d0] ;  /* 0x0002d00001087983 */ /* 0x001ea20000300800 */
[----:B------:R-:W2:Y:S02]  /*70070*/  LDL.LU R9, [R1+0x2d4] ;  /* 0x0002d40001097983 */ /* 0x000ea40000300800 */
[----:B------:R-:W2:Y:S01]  /*70080*/  LDL.LU R10, [R1+0x2d8] ;  /* 0x0002d800010a7983 */ /* 0x000ea20000300800 */
[C---:B----4-:R-:W-:Y:S01]  /*70090*/  HMMA.16816.F32 R12, R20.reuse, R24, R12 ;  /* 0x00000018140c723c */ /* 0x050fe2000000180c */
[----:B------:R-:W-:Y:S11]  /*700a0*/  IMAD.MOV.U32 R29, RZ, RZ, R25 ;  /* 0x000000ffff1d7224 */ /* 0x000ff600078e0019 */
[----:B------:R-:W-:Y:S11]  /*700b0*/  @!UPT UIADD3 URZ, URZ, URZ, URZ ;  /* 0x0000003f3f3ff290 */ /* 0x000ff6000fffe03f */
[----:B------:R-:W-:Y:S01]  /*700c0*/  STL.64 [R1+0x370], R12 ;  /* 0x0003700c01007387 */ /* 0x000fe20000100a00 */
[----:B------:R0:W-:Y:S02]  /*700d0*/  STL.64 [R1+0x378], R14 ;  /* 0x0003780e01007387 */ /* 0x0001e40000100a00 */
[----:B0-----:R-:W-:Y:S02]  /*700e0*/  IMAD.MOV.U32 R15, RZ, RZ, R24 ;  /* 0x000000ffff0f7224 */ /* 0x001fe400078e0018 */
[----:B------:R-:W3:Y:S02]  /*700f0*/  LDL.LU.64 R24, [R1+0x2f20] ;  /* 0x002f200001187983 */ /* 0x000ee40000300a00 */
[----:B---3--:R-:W-:Y:S01]  /*70100*/  HMMA.16816.F32 R16, R20, R24, R16 ;  /* 0x000000181410723c */ /* 0x008fe20000001810 */
[----:B------:R-:W-:Y:S02]  /*70110*/  IMAD.MOV.U32 R13, RZ, RZ, R24 ;  /* 0x000000ffff0d7224 */ /* 0x000fe400078e0018 */
[----:B------:R-:W-:Y:S11]  /*70120*/  IMAD.MOV.U32 R14, RZ, RZ, R25 ;  /* 0x000000ffff0e7224 */ /* 0x000ff600078e0019 */
[----:B------:R-:W-:Y:S09]  /*70130*/  @!UPT UIADD3 URZ, URZ, URZ, URZ ;  /* 0x0000003f3f3ff290 */ /* 0x000ff2000fffe03f */
[----:B------:R0:W-:Y:S01]  /*70140*/  STL.64 [R1+0x360], R16 ;  /* 0x0003601001007387 */ /* 0x0001e20000100a00 */
[----:B------:R-:W-:Y:S03]  /*70150*/  STL.64 [R1+0x368], R18 ;  /* 0x0003681201007387 */ /* 0x000fe60000100a00 */
[----:B0-----:R-:W3:Y:S01]  /*70160*/  LDL.LU.64 R16, [R1+0x2f18] ;  /* 0x002f180001107983 */ /* 0x001ee20000300a00 */
[----:B------:R-:W2:Y:S02]  /*70170*/  LDL.LU.64 R24, [R1+0x2f10] ;  /* 0x002f100001187983 */ /* 0x000ea40000300a00 */
[----:B------:R-:W-:-:S07]  /*70180*/  IMAD.MOV.U32 R11, RZ, RZ, R3 ;  /* 0x000000ffff0b7224 */ /* 0x000fce00078e0003 */
[C---:B--2---:R-:W-:Y:S01]  /*70190*/  HMMA.16816.F32 R8, R20.reuse, R24, R8 ;  /* 0x000000181408723c */ /* 0x044fe20000001808 */
[----:B------:R-:W-:Y:S02]  /*701a0*/  IMAD.MOV.U32 R28, RZ, RZ, R24 ;  /* 0x000000ffff1c7224 */ /* 0x000fe400078e0018 */
[----:B------:R-:W-:Y:S02]  /*701b0*/  IMAD.MOV.U32 R0, RZ, RZ, R25 ;  /* 0x000000ffff007224 */ /* 0x000fe400078e0019 */
[----:B------:R-:W0:Y:S11]  /*701c0*/  LDSM.16.MT88.4 R24, [R2+0xe000] ;  /* 0x00e000000218783b */ /* 0x000e360000004200 */
[----:B------:R-:W-:Y:S07]  /*701d0*/  @!UPT UIADD3 URZ, URZ, URZ, URZ ;  /* 0x0000003f3f3ff290 */ /* 0x000fee000fffe03f */
[----:B------:R-:W-:Y:S01]  /*701e0*/  STL.64 [R1+0x350], R8 ;  /* 0x0003500801007387 */ /* 0x000fe20000100a00 */
[----:B------:R3:W-:Y:S02]  /*701f0*/  STL.64 [R1+0x358], R10 ;  /* 0x0003580a01007387 */ /* 0x0007e40000100a00 */
[----:B---3--:R-:W-:Y:S01]  /*70200*/  HMMA.16816.F32 R8, R20, R16, R4 ;  /* 0x000000101408723c */ /* 0x008fe20000001804 */
[----:B------:R-:W-:-:S06]  /*70210*/  IMAD.MOV.U32 R12, RZ, RZ, R17 ;  /* 0x000000ffff0c7224 */ /* 0x000fcc00078e0011 */
[----:B------:R-:W-:Y:S01]  /*70220*/  IMAD.MOV.U32 R5, RZ, RZ, R16 ;  /* 0x000000ffff057224 */ /* 0x000fe200078e0010 */
[----:B0-----:R-:W-:Y:S01]  /*70230*/  STL.64 [R1+0x2d00], R26 ;  /* 0x002d001a01007387 */ /* 0x001fe20000100a00 */
[----:B------:R-:W-:Y:S11]  /*70240*/  STL.64 [R1+0x2cf8], R24 ;  /* 0x002cf81801007387 */ /* 0x000ff60000100a00 */
[----:B------:R-:W-:Y:S03]  /*70250*/  @!UPT UIADD3 URZ, URZ, URZ, URZ ;  /* 0x0000003f3f3ff290 */ /* 0x000fe6000fffe03f */
[----:B------:R-:W-:Y:S01]  /*70260*/  STL.64 [R1+0x340], R8 ;  /* 0x0003400801007387 */ /* 0x000fe20000100a00 */
[----:B------:R-:W-:Y:S02]  /*70270*/  STL [R1+0x2f08], R5 ;  /* 0x002f080501007387 */ /* 0x000fe40000100800 */
[----:B------:R-:W-:Y:S02]  /*70280*/  STL.64 [R1+0x2eb8], R14 ;  /* 0x002eb80e01007387 */ /* 0x000fe40000100a00 */
[----:B------:R0:W-:Y:S02]  /*70290*/  STL.64 [R1+0x2eb0], R12 ;  /* 0x002eb00c01007387 */ /* 0x0001e40000100a00 */
[----:B0-----:R-:W2:Y:S01]  /*702a0*/  LDL.LU.64 R12, [R1] ;  /* 0x00000000010c7983 */ /* 0x001ea20000300a00 */
[----:B------:R-:W-:Y:S02]  /*702b0*/  IMAD.MOV.U32 R3, RZ, RZ, R10 ;  /* 0x000000ffff037224 */ /* 0x000fe400078e000a */
[----:B------:R-:W-:Y:S01]  /*702c0*/  IMAD.MOV.U32 R2, RZ, RZ, R11 ;  /* 0x000000ffff027224 */ /* 0x000fe200078e000b */
[----:B--2---:R0:W-:Y:S01]  /*702d0*/  STL.64 [R1+0x2ed0], R12 ;  /* 0x002ed00c01007387 */ /* 0x0041e20000100a00 */
[----:B------:R-:W2:Y:S02]  /*702e0*/  LDL.LU R8, [R1+0x960] ;  /* 0x0009600001087983 */ /* 0x000ea40000300800 */
[----:B------:R-:W2:Y:S02]  /*702f0*/  LDL.LU R9, [R1+0x964] ;  /* 0x0009640001097983 */ /* 0x000ea40000300800 */
[----:B------:R-:W3:Y:S01]  /*70300*/  LDL.LU R10, [R1+0x968] ;  /* 0x00096800010a7983 */ /* 0x000ee20000300800 */
[----:B------:R-:W3:Y:S04]  /*70310*/  LDL.LU R11, [R1+0x96c] ;  /* 0x00096c00010b7983 */ /* 0x000ee80000300800 */
[----:B0-----:R-:W4:Y:S01]  /*70320*/  LDL.LU R12, [R1+0x990] ;  /* 0x00099000010c7983 */ /* 0x001f220000300800 */
        /* <DEDUP_REMOVED lines=13> */
[----:B0-----:R-:W2:Y:S01]  /*70400*/  LDL.LU.64 R16, [R1+0x30] ;  /* 0x0000300001107983 */ /* 0x001ea20000300a00 */
[----:B------:R-:W-:Y:S02]  /*70410*/  STL.64 [R1+0x2ee0], R14 ;  /* 0x002ee00e01007387 */ /* 0x000fe40000100a00 */
[----:B----4-:R0:W-:Y:S02]  /*70420*/  STL.64 [R1+0x2ed8], R12 ;  /* 0x002ed80c01007387 */ /* 0x0101e40000100a00 */
[----:B0-----:R-:W4:Y:S04]  /*70430*/  LDL.LU.64 R12, [R1+0x20] ;  /* 0x00002000010c7983 */ /* 0x001f280000300a00 */
[----:B----4-:R0:W-:Y:S04]  /*70440*/  STL.64 [R1+0x2f00], R12 ;  /* 0x002f000c01007387 */ /* 0x0101e80000100a00 */
        /* <DEDUP_REMOVED lines=16> */
[----:B0-----:R-:W2:Y:S01]  /*70550*/  LDL.LU.64 R24, [R1+0x40] ;  /* 0x0000400001187983 */ /* 0x001ea20000300a00 */
[----:B------:R0:W-:Y:S03]  /*70560*/  STL [R1+0x2754], R2 ;  /* 0x0027540201007387 */ /* 0x0001e60000100800 */
[----:B0-----:R-:W4:Y:S01]  /*70570*/  LDL R2, [R1+0x974] ;  /* 0x0009740001027983 */ /* 0x001f220000100800 */
[----:B------:R-:W-:Y:S01]  /*70580*/  STL [R1+0x2750], R3 ;  /* 0x0027500301007387 */ /* 0x000fe20000100800 */
[C---:B--2---:R-:W-:Y:S11]  /*70590*/  HMMA.16816.F32 R4, R20.reuse, R24, R4 ;  /* 0x000000181404723c */ /* 0x044ff60000001804 */
[----:B------:R-:W-:Y:S11]  /*705a0*/  @!UPT UIADD3 URZ, URZ, URZ, URZ ;  /* 0x0000003f3f3ff290 */ /* 0x000ff6000fffe03f */
[----:B------:R-:W-:Y:S01]  /*705b0*/  @!UPT UIADD3 URZ, URZ, URZ, URZ ;  /* 0x0000003f3f3ff290 */ /* 0x000fe2000fffe03f */
[----:B------:R0:W-:Y:S01]  /*705c0*/  STL.64 [R1+0x330], R4 ;  /* 0x0003300401007387 */ /* 0x0001e20000100a00 */
[----:B------:R1:W-:Y:S03]  /*705d0*/  STL.64 [R1+0x338], R6 ;  /* 0x0003380601007387 */ /* 0x0003e60000100a00 */
[----:B0-----:R-:W2:Y:S01]  /*705e0*/  LDL.LU R5, [R1+0x2f08] ;  /* 0x002f080001057983 */ /* 0x001ea20000300800 */
[----:B-1----:R-:W-:Y:S02]  /*705f0*/  IMAD.MOV.U32 R7, RZ, RZ, R24 ;  /* 0x000000ffff077224 */ /* 0x002fe400078e0018 */
[----:B------:R-:W-:Y:S02]  /*70600*/  IMAD.MOV.U32 R4, RZ, RZ, R25 ;  /* 0x000000ffff047224 */ /* 0x000fe400078e0019 */
[----:B------:R-:W2:Y:S01]  /*70610*/  LDL.LU R24, [R1+0x100] ;  /* 0x0001000001187983 */ /* 0x000ea20000300800 */
[----:B------:R-:W2:Y:S01]  /*70620*/  LDL.LU R25, [R1+0x104] ;  /* 0x0001040001197983 */ /* 0x000ea20000300800 */
[----:B------:R-:W2:Y:S02]  /*70630*/  LDL.LU R26, [R1+0x108] ;  /* 0x00010800011a7983 */ /* 0x000ea40000300800 */
[----:B------:R-:W2:Y:S01]  /*70640*/  LDL.LU R27, [R1+0x10c] ;  /* 0x00010c00011b7983 */ /* 0x000ea20000300800 */
[C---:B------:R-:W-:Y:S01]  /*70650*/  HMMA.16816.F32 R12, R20.reuse, R16, R12 ;  /* 0x00000010140c723c */ /* 0x040fe2000000180c */
[----:B------:R-:W-:Y:S01]  /*70660*/  IMAD.MOV.U32 R6, RZ, RZ, R16 ;  /* 0x000000ffff067224 */ /* 0x000fe200078e0010 */
[----:B--2---:R-:W-:Y:S01]  /*70670*/  STL.64 [R1+0x2d38], R26 ;  /* 0x002d381a01007387 */ /* 0x004fe20000100a00 */
[----:B------:R0:W-:Y:S03]  /*70680*/  STL.64 [R1+0x2d30], R24 ;  /* 0x002d301801007387 */ /* 0x0001e60000100a00 */
[----:B0-----:R-:W2:Y:S01]  /*70690*/  LDL.LU R24, [R1+0x10] ;  /* 0x0000100001187983 */ /* 0x001ea20000300800 */
[----:B------:R-:W2:Y:S11]  /*706a0*/  LDL.LU R25, [R1+0x14] ;  /* 0x0000140001197983 */ /* 0x000eb60000300800 */
[----:B------:R-:W-:Y:S05]  /*706b0*/  @!UPT UIADD3 URZ, URZ, URZ, URZ ;  /* 0x0000003f3f3ff290 */ /* 0x000fea000fffe03f */
[----:B------:R0:W-:Y:S02]  /*706c0*/  STL.64 [R1+0x320], R12 ;  /* 0x0003200c01007387 */ /* 0x0001e40000100a00 */
[----:B------:R-:W-:Y:S02]  /*706d0*/  STL.64 [R1+0x328], R14 ;  /* 0x0003280e01007387 */ /* 0x000fe40000100a00 */
[----:B------:R-:W-:Y:S01]  /*706e0*/  IMAD.MOV.U32 R27, RZ, RZ, R17 ;  /* 0x000000ffff1b7224 */ /* 0x000fe200078e0011 */
        /* <DEDUP_REMOVED lines=17> */
[----:B------:R-:W-:Y:S03]  /*70800*/  STL.64 [R1+0x308], R14 ;  /* 0x0003080e01007387 */ /* 0x000fe60000100a00 */
[----:B0-----:R-:W3:Y:S01]  /*70810*/  LDL.LU.64 R12, [R1+0x2ed0] ;  /* 0x002ed000010c7983 */ /* 0x001ee20000300a00 */
[----:B------:R0:W-:Y:S02]  /*70820*/  STL.64 [R1+0x2d50], R24 ;  /* 0x002d501801007387 */ /* 0x0001e40000100a00 */
[----:B0-----:R-:W-:Y:S02]  /*70830*/  IMAD.MOV.U32 R24, RZ, RZ, R18 ;  /* 0x000000ffff187224 */ /* 0x001fe400078e0012 */
[----:B------:R-:W-:Y:S01]  /*70840*/  IMAD.MOV.U32 R25, RZ, RZ, R19 ;  /* 0x000000ffff197224 */ /* 0x000fe200078e0013 */
[----:B---3--:R-:W-:Y:S11]  /*70850*/  HMMA.16816.F32 R8, R20, R12, R8 ;  /* 0x0000000c1408723c */ /* 0x008ff60000001808 */
[----:B------:R-:W-:Y:S11]  /*70860*/  @!UPT UIADD3 URZ, URZ, URZ, URZ ;  /* 0x0000003f3f3ff290 */ /* 0x000ff6000fffe03f */
[----:B------:R-:W-:Y:S01]  /*70870*/  @!UPT UIADD3 URZ, URZ, URZ, URZ ;  /* 0x0000003f3f3ff290 */ /* 0x000fe2000fffe03f */
[----:B------:R-:W-:Y:S01]  /*70880*/  STL.64 [R1+0x2f0], R8 ;  /* 0x0002f00801007387 */ /* 0x000fe20000100a00 */
[----:B------:R0:W-:Y:S03]  /*70890*/  STL.64 [R1+0x2f8], R10 ;  /* 0x0002f80a01007387 */ /* 0x0001e60000100a00 */
[----:B0-----:R-:W2:Y:S01]  /*708a0*/  LDL.LU.64 R10, [R1+0x2ec8] ;  /* 0x002ec800010a7983 */ /* 0x001ea20000300a00 */
[----:B------:R-:W2:Y:S02]  /*708b0*/  LDL.LU.64 R8, [R1+0x2ec0] ;  /* 0x002ec00001087983 */ /* 0x000ea40000300a00 */
[----:B------:R-:W-:Y:S02]  /*708c0*/  IMAD.MOV.U32 R26, RZ, RZ, R12 ;  /* 0x000000ffff1a7224 */ /* 0x000fe400078e000c */
[----:B------:R-:W-:Y:S01]  /*708d0*/  IMAD.MOV.U32 R3, RZ, RZ, R13 ;  /* 0x000000ffff037224 */ /* 0x000fe200078e000d */
[----:B------:R-:W3:Y:S01]  /*708e0*/  LDL.LU.64 R14, [R1+0x2eb8] ;  /* 0x002eb800010e7983 */ /* 0x000ee20000300a00 */
[----:B------:R-:W3:Y:S02]  /*708f0*/  LDL.LU.64 R12, [R1+0x2eb0] ;  /* 0x002eb000010c7983 */ /* 0x000ee40000300a00 */
[----:B------:R-:W3:Y:S02]  /*70900*/  LDL.LU R18, [R1+0x2eac] ;  /* 0x002eac0001127983 */ /* 0x000ee40000300800 */
[----:B------:R-:W3:Y:S01]  /*70910*/  LDL.LU R19, [R1+0x2ea8] ;  /* 0x002ea80001137983 */ /* 0x000ee20000300800 */
[----:B------:R0:W-:Y:S02]  /*70920*/  STL.64 [R1+0x2d68], R24 ;  /* 0x002d681801007387 */ /* 0x0001e40000100a00 */
[----:B0-----:R-:W-:-:S02]  /*70930*/  IMAD.MOV.U32 R24, RZ, RZ, R6 ;  /* 0x000000ffff187224 */ /* 0x001fc400078e0006 */
        /* <DEDUP_REMOVED lines=8> */
[----:B------:R-:W2:Y:S02]  /*709c0*/  LDL.LU R6, [R1+0x2e90] ;  /* 0x002e900001067983 */ /* 0x000ea40000300800 */
[----:B------:R-:W-:Y:S01]  /*709d0*/  STL.64 [R1+0x2d80], R24 ;  /* 0x002d801801007387 */ /* 0x000fe20000100a00 */
[----:B---3--:R-:W-:Y:S01]  /*709e0*/  STL.64 [R1+0x2d48], R18 ;  /* 0x002d481201007387 */ /* 0x008fe20000100a00 */
[----:B------:R0:W-:Y:S03]  /*709f0*/  STL.64 [R1+0x2d40], R16 ;  /* 0x002d401001007387 */ /* 0x0001e60000100a00 */
        /* <DEDUP_REMOVED lines=16> */
[----:B------:R-:W-:Y:S01]  /*70b00*/  IMAD.MOV.U32 R25, RZ, RZ, R12 ;  /* 0x000000ffff197224 */ /* 0x000fe200078e000c */
[----:B------:R-:W4:Y:S01]  /*70b10*/  LDL.LU R5, [R1+0x2e84] ;  /* 0x002e840001057983 */ /* 0x000f220000300800 */
[----:B------:R-:W4:Y:S02]  /*70b20*/  LDL.LU R12, [R1+0x2e80] ;  /* 0x002e8000010c7983 */ /* 0x000f240000300800 */
[----:B------:R-:W-:Y:S01]  /*70b30*/  STL [R1+0x2db8], R26 ;  /* 0x002db81a01007387 */ /* 0x000fe20000100800 */
[----:B------:R0:W-:Y:S02]  /*70b40*/  STL.64 [R1+0x2db0], R24 ;  /* 0x002db01801007387 */ /* 0x0001e40000100a00 */
[----:B0-----:R-:W-:Y:S02]  /*70b50*/  IMAD.MOV.U32 R24, RZ, RZ, R13 ;  /* 0x000000ffff187224 */ /* 0x001fe400078e000d */
        /* <DEDUP_REMOVED lines=33> */
[----:B----4-:R-:W-:Y:S02]  /*70d70*/  IMAD.MOV.U32 R24, RZ, RZ, R7 ;  /* 0x000000ffff187224 */ /* 0x010fe400078e0007 */
        /* <DEDUP_REMOVED lines=57> */
[----:B------:R0:W-:Y:S01]  /*71110*/  STL.64 [R1+0x1d0], R20 ;  /* 0x0001d01401007387 */ /* 0x0001e20000100a00 */
[----:B------:R-:W-:Y:S02]  /*71120*/  STL.64 [R1+0x1d8], R22 ;  /* 0x0001d81601007387 */ /* 0x000fe40000100a00 */
[----:B0-----:R-:W-:Y:S02]  /*71130*/  IMAD.MOV.U32 R20, RZ, RZ, R28 ;  /* 0x000000ffff147224 */ /* 0x001fe400078e001c */
[----:B------:R-:W-:Y:S01]  /*71140*/  IMAD.MOV.U32 R21, RZ, RZ, R0 ;  /* 0x000000ffff157224 */ /* 0x000fe200078e0000 */
[----:B------:R-:W4:Y:S01]  /*71150*/  LDL.LU R28, [R1+0x2e4c] ;  /* 0x002e4c00011c7983 */ /* 0x000f220000300800 */
[----:B------:R-:W4:Y:S02]  /*71160*/  LDL.LU R0, [R1+0x2e48] ;  /* 0x002e480001007983 */ /* 0x000f240000300800 */
[----:B---3--:R-:W-:Y:S02]  /*71170*/  STL.64 [R1+0x2d10], R10 ;  /* 0x002d100a01007387 */ /* 0x008fe40000100a00 */
[----:B------:R0:W-:Y:S02]  /*71180*/  STL.64 [R1+0x2d08], R8 ;  /* 0x002d080801007387 */ /* 0x0001e40000100a00 */
        /* <DEDUP_REMOVED lines=38> */
[----:B0-----:R-:W2:Y:S01]  /*713f0*/  LDL.LU.64 R24, [R1+0x2dd0] ;  /* 0x002dd00001187983 */ /* 0x001ea20000300a00 */
[C---:B---3--:R-:W-:Y:S08]  /*71400*/  HMMA.16816.F32 R20, R4.reuse, R20, R8 ;  /* 0x000000140414723c */ /* 0x048ff00000001808 */
[----:B--2---:R-:W-:Y:S01]  /*71410*/  HMMA.16816.F32 R24, R4, R24, R16 ;  /* 0x000000180418723c */ /* 0x004fe20000001810 */
[----:B------:R-:W2:Y:S01]  /*71420*/  LDL.LU.64 R18, [R1+0x2dc8] ;  /* 0x002dc80001127983 */ /* 0x000ea20000300a00 */
[----:B------:R-:W2:Y:S11]  /*71430*/  LDL.LU.64 R16, [R1+0x2dc0] ;  /* 0x002dc00001107983 */ /* 0x000eb60000300a00 */
[----:B------:R-:W-:Y:S10]  /*71440*/  @!UPT UIADD3 URZ, URZ, URZ, URZ ;  /* 0x0000003f3f3ff290 */ /* 0x000ff4000fffe03f */
[----:B------:R-:W-:Y:S01]  /*71450*/  STL.64 [R1+0x170], R24 ;  /* 0x0001701801007387 */ /* 0x000fe20000100a00 */
[----:B------:R0:W-:Y:S03]  /*71460*/  STL.64 [R1+0x178], R26 ;  /* 0x0001781a01007387 */ /* 0x0001e60000100a00 */
[----:B0-----:R-:W3:Y:S01]  /*71470*/  LDL.LU R26, [R1+0x2db8] ;  /* 0x002db800011a7983 */ /* 0x001ee20000300800 */
[----:B------:R-:W2:Y:S02]  /*71480*/  LDL.LU.64 R24, [R1+0x2db0] ;  /* 0x002db00001187983 */ /* 0x000ea40000300a00 */
[----:B------:R-:W2:Y:S02]  /*71490*/  LDL.LU R8, [R1+0x5a0] ;  /* 0x0005a00001087983 */ /* 0x000ea40000300800 */
[----:B------:R-:W-:Y:S01]  /*714a0*/  STL.64 [R1+0x160], R20 ;  /* 0x0001601401007387 */ /* 0x000fe20000100a00 */
[----:B------:R-:W-:Y:S02]  /*714b0*/  STL.64 [R1+0x168], R22 ;  /* 0x0001681601007387 */ /* 0x000fe40000100a00 */
[----:B------:R-:W0:Y:S04]  /*714c0*/  LDSM.16.MT88.4 R20, [R2+0xe080] ;  /* 0x00e080000214783b */ /* 0x000e280000004200 */
[----:B------:R-:W4:Y:S02]  /*714d0*/  LDL.LU R9, [R1+0x5a4] ;  /* 0x0005a40001097983 */ /* 0x000f240000300800 */
[----:B------:R-:W4:Y:S01]  /*714e0*/  LDL.LU R10, [R1+0x5a8] ;  /* 0x0005a800010a7983 */ /* 0x000f220000300800 */
[----:B------:R-:W4:Y:S04]  /*714f0*/  LDL.LU R11, [R1+0x5ac] ;  /* 0x0005ac00010b7983 */ /* 0x000f280000300800 */
[----:B0-----:R-:W-:Y:S01]  /*71500*/  STL.64 [R1+0x2b80], R22 ;  /* 0x002b801601007387 */ /* 0x001fe20000100a00 */
[----:B------:R3:W-:Y:S02]  /*71510*/  STL.64 [R1+0x2b78], R20 ;  /* 0x002b781401007387 */ /* 0x0007e40000100a00 */
[----:B---3--:R-:W-:-:S02]  /*71520*/  IMAD.MOV.U32 R20, RZ, RZ, R26 ;  /* 0x000000ffff147224 */ /* 0x008fc400078e001a */
        /* <DEDUP_REMOVED lines=30> */
[----:B------:R-:W3:Y:S11]  /*71710*/  LDL.LU.64 R16, [R1+0x2d40] ;  /* 0x002d400001107983 */ /* 0x000ef60000300a00 */
[----:B------:R-:W-:Y:S09]  /*71720*/  @!UPT UIADD3 URZ, URZ, URZ, URZ ;  /* 0x0000003f3f3ff290 */ /* 0x000ff2000fffe03f */
[----:B------:R-:W-:Y:S01]  /*71730*/  STL.64 [R1+0x110], R24 ;  /* 0x0001101801007387 */ /* 0x000fe20000100a00 */
[----:B------:R0:W-:Y:S03]  /*71740*/  STL.64 [R1+0x118], R26 ;  /* 0x0001181a01007387 */ /* 0x0001e60000100a00 */
[----:B0-----:R-:W2:Y:S01]  /*71750*/  LDL.LU.64 R26, [R1+0x2d38] ;  /* 0x002d3800011a7983 */ /* 0x001ea20000300a00 */
[----:B------:R-:W2:Y:S02]  /*71760*/  LDL.LU.64 R24, [R1+0x2d30] ;  /* 0x002d300001187983 */ /* 0x000ea40000300a00 */
[----:B------:R-:W-:-:S07]  /*71770*/  IMAD.MOV.U32 R21, RZ, RZ, R3 ;  /* 0x000000ffff157224 */ /* 0x000fce00078e0003 */
[C---:B--2---:R-:W-:Y:S01]  /*71780*/  HMMA.16816.F32 R20, R4.reuse, R20, R24 ;  /* 0x000000140414723c */ /* 0x044fe20000001818 */
[----:B------:R-:W3:Y:S01]  /*71790*/  LDL.LU.64 R26, [R1+0x2d28] ;  /* 0x002d2800011a7983 */ /* 0x000ee20000300a00 */
[----:B------:R-:W3:Y:S11]  /*717a0*/  LDL.LU.64 R24, [R1+0x2d20] ;  /* 0x002d200001187983 */ /* 0x000ef60000300a00 */
[----:B------:R-:W-:Y:S10]  /*717b0*/  @!UPT UIADD3 URZ, URZ, URZ, URZ ;  /* 0x0000003f3f3ff290 */ /* 0x000ff4000fffe03f */
[----:B------:R-:W-:Y:S01]  /*717c0*/  STL.64 [R1+0x100], R20 ;  /* 0x0001001401007387 */ /* 0x000fe20000100a00 */
[----:B------:R3:W-:Y:S02]  /*717d0*/  STL.64 [R1+0x108], R22 ;  /* 0x0001081601007387 */ /* 0x0007e40000100a00 */
[----:B---3--:R-:W-:Y:S01]  /*717e0*/  HMMA.16816.F32 R20, R4, R16, R24 ;  /* 0x000000100414723c */ /* 0x008fe20000001818 */
[----:B------:R-:W2:Y:S11]  /*717f0*/  LDL.LU R24, [R1+0xd0] ;  /* 0x0000d00001187983 */ /* 0x000eb60000300800 */
[----:B------:R-:W-:Y:S11]  /*71800*/  @!UPT UIADD3 URZ, URZ, URZ, URZ ;  /* 0x0000003f3f3ff290 */ /* 0x000ff6000fffe03f */
[----:B------:R-:W-:Y:S01]  /*71810*/  STL.64 [R1+0xf0], R20 ;  /* 0x0000f01401007387 */ /* 0x000fe20000100a00 */
[----:B------:R0:W-:Y:S02]  /*71820*/  STL.64 [R1+0xf8], R22 ;  /* 0x0000f81601007387 */ /* 0x0001e40000100a00 */
[----:B------:R-:W2:Y:S02]  /*71830*/  LDL.LU R25, [R1+0xd4] ;  /* 0x0000d40001197983 */ /* 0x000ea40000300800 */
[----:B------:R-:W2:Y:S01]  /*71840*/  LDL.LU R26, [R1+0xd8] ;  /* 0x0000d800011a7983 */ /* 0x000ea20000300800 */
[----:B------:R-:W2:Y:S04]  /*71850*/  LDL.LU R27, [R1+0xdc] ;  /* 0x0000dc00011b7983 */ /* 0x000ea80000300800 */
[----:B0-----:R-:W3:Y:S04]  /*71860*/  LDL.64 R22, [R1+0x78] ;  /* 0x0000780001167983 */ /* 0x001ee80000100a00 */
[----:B---3--:R0:W-:Y:S01]  /*71870*/  STL.64 [R1+0x2c70], R22 ;  /* 0x002c701601007387 */ /* 0x0081e20000100a00 */
[----:B------:R-:W3:Y:S02]  /*71880*/  LDL.LU R20, [R1+0x550] ;  /* 0x0005500001147983 */ /* 0x000ee40000300800 */
[----:B------:R-:W3:Y:S01]  /*71890*/  LDL.LU R21, [R1+0x554] ;  /* 0x0005540001157983 */ /* 0x000ee20000300800 */
[----:B0-----:R-:W2:Y:S01]  /*718a0*/  LDL.LU R22, [R1+0x558] ;  /* 0x0005580001167983 */ /* 0x001ea20000300800 */
[----:B----4-:R-:W-:-:S02]  /*718b0*/  IMAD.MOV.U32 R23, RZ, RZ, R0 ;  /* 0x000000ffff177224 */ /* 0x010fc400078e0000 */
[----:B------:R-:W4:Y:S03]  /*718c0*/  LDL.LU R0, [R1+0x2d18] ;  /* 0x002d180001007983 */ /* 0x000f260000300800 */
[----:B--2---:R0:W-:Y:S01]  /*718d0*/  STL.64 [R1+0x2c80], R22 ;  /* 0x002c801601007387 */ /* 0x0041e20000100a00 */
[----:B---3--:R-:W-:Y:S03]  /*718e0*/  STL.64 [R1+0x2c78], R20 ;  /* 0x002c781401007387 */ /* 0x008fe60000100a00 */
[----:B0-----:R-:W2:Y:S04]  /*718f0*/  LDL R22, [R1+0x98] ;  /* 0x0000980001167983 */ /* 0x001ea80000100800 */
[----:B------:R-:W2:Y:S04]  /*71900*/  LDL R23, [R1+0x9c] ;  /* 0x00009c0001177983 */ /* 0x000ea80000100800 */
[----:B--2---:R0:W-:Y:S04]  /*71910*/  STL.64 [R1+0x2c98], R22 ;  /* 0x002c981601007387 */ /* 0x0041e80000100a00 */
        /* <DEDUP_REMOVED lines=8> */
[----:B----4-:R-:W-:-:S07]  /*719a0*/  IMAD.MOV.U32 R23, RZ, RZ, R0 ;  /* 0x000000ffff177224 */ /* 0x010fce00078e0000 */
[----:B------:R-:W-:Y:S02]  /*719b0*/  STL.64 [R1+0xe0], R8 ;  /* 0x0000e00801007387 */ /* 0x000fe40000100a00 */
[----:B------:R0:W-:Y:S02]  /*719c0*/  STL [R1+0xec], R11 ;  /* 0x0000ec0b01007387 */ /* 0x0001e40000100800 */
[----:B------:R-:W-:Y:S02]  /*719d0*/  IMAD.MOV.U32 R0, RZ, RZ, R10 ;  /* 0x000000ffff007224 */ /* 0x000fe400078e000a */
[----:B0-----:R-:W3:Y:S01]  /*719e0*/  LDL.LU.64 R10, [R1+0x2d10] ;  /* 0x002d1000010a7983 */ /* 0x001ee20000300a00 */
[----:B------:R-:W4:Y:S02]  /*719f0*/  LDL.LU.64 R8, [R1+0x2d08] ;  /* 0x002d080001087983 */ /* 0x000f240000300a00 */
[----:B------:R0:W-:Y:S02]  /*71a00*/  STL.64 [R1+0x2cb8], R14 ;  /* 0x002cb80e01007387 */ /* 0x0001e40000100a00 */
[----:B------:R-:W2:Y:S01]  /*71a10*/  LDL.LU R12, [R1+0x580] ;  /* 0x00058000010c7983 */ /* 0x000ea20000300800 */
[----:B------:R-:W2:Y:S04]  /*71a20*/  LDL.LU R13, [R1+0x584] ;  /* 0x00058400010d7983 */ /* 0x000ea80000300800 */
[----:B0-----:R-:W2:Y:S01]  /*71a30*/  LDL.LU R14, [R1+0x588] ;  /* 0x00058800010e7983 */ /* 0x001ea20000300800 */
[----:B------:R-:W2:Y:S01]  /*71a40*/  LDL.LU R15, [R1+0x58c] ;  /* 0x00058c00010f7983 */ /* 0x000ea20000300800 */
[----:B----4-:R-:W-:Y:S02]  /*71a50*/  HMMA.16816.F32 R4, R4, R8, R24 ;  /* 0x000000080404723c */ /* 0x010fe40000001818 */
[----:B--2---:R0:W-:Y:S01]  /*71a60*/  STL.64 [R1+0x2cd0], R14 ;  /* 0x002cd00e01007387 */ /* 0x0041e20000100a00 */
[----:B------:R-:W-:Y:S03]  /*71a70*/  STL.64 [R1+0x2cc8], R12 ;  /* 0x002cc80c01007387 */ /* 0x000fe60000100a00 */
[----:B0-----:R-:W2:Y:S01]  /*71a80*/  LDL.64 R14, [R1+0xc8] ;  /* 0x0000c800010e7983 */ /* 0x001ea20000100a00 */
[----:B------:R-:W-:Y:S02]  /*71a90*/  STL [R1+0x24f0], R0 ;  /* 0x0024f00001007387 */ /* 0x000fe40000100800 */
[----:B------:R-:W2:Y:S02]  /*71aa0*/  LDL.LU.64 R26, [R1+0x2d00] ;  /* 0x002d0000011a7983 */ /* 0x000ea40000300a00 */
[----:B------:R-:W2:Y:S11]  /*71ab0*/  LDL.LU.64 R24, [R1+0x2cf8] ;  /* 0x002cf80001187983 */ /* 0x000eb60000300a00 */
[----:B------:R-:W-:Y:S01]  /*71ac0*/  @!UPT UIADD3 URZ, URZ, URZ, URZ ;  /* 0x0000003f3f3ff290 */ /* 0x000fe2000fffe03f */
[----:B------:R0:W-:Y:S01]  /*71ad0*/  STL.64 [R1+0xd0], R4 ;  /* 0x0000d00401007387 */ /* 0x0001e20000100a00 */
[----:B------:R1:W-:Y:S02]  /*71ae0*/  STL.64 [R1+0xd8], R6 ;  /* 0x0000d80601007387 */ /* 0x0003e40000100a00 */
[----:B0-----:R-:W-:Y:S02]  /*71af0*/  IMAD.MOV.U32 R4, RZ, RZ, R28 ;  /* 0x000000ffff047224 */ /* 0x001fe400078e001c */
[----:B-1----:R-:W-:Y:S02]  /*71b00*/  IMAD.MOV.U32 R6, RZ, RZ, R19 ;  /* 0x000000ffff067224 */ /* 0x002fe400078e0013 */
[----:B------:R-:W-:Y:S01]  /*71b10*/  IMAD.MOV.U32 R7, RZ, RZ, R18 ;  /* 0x000000ffff077224 */ /* 0x000fe200078e0012 */
[----:B------:R-:W4:Y:S01]  /*71b20*/  LDL.LU R28, [R1+0x2cf4] ;  /* 0x002cf400011c7983 */ /* 0x000f220000300800 */
[----:B------:R-:W-:Y:S02]  /*71b30*/  IMAD.MOV.U32 R5, RZ, RZ, R29 ;  /* 0x000000ffff057224 */ /* 0x000fe400078e001d */
[----:B------:R-:W4:Y:S02]  /*71b40*/  LDL.LU R29, [R1+0x2cf0] ;  /* 0x002cf000011d7983 */ /* 0x000f240000300800 */
[----:B------:R-:W4:Y:S01]  /*71b50*/  LDL.LU R19, [R1+0x2cec] ;  /* 0x002cec0001137983 */ /* 0x000f220000300800 */
[----:B------:R-:W4:Y:S01]  /*71b60*/  LDL.LU R18, [R1+0x2ce8] ;  /* 0x002ce80001127983 */ /* 0x000f220000300800 */
[----:B------:R-:W-:Y:S02]  /*71b70*/  STL.64 [R1+0x2c90], R6 ;  /* 0x002c900601007387 */ /* 0x000fe40000100a00 */
[----:B------:R0:W-:Y:S02]  /*71b80*/  STL.64 [R1+0x2c88], R4 ;  /* 0x002c880401007387 */ /* 0x0001e40000100a00 */
[----:B0-----:R-:W4:Y:S01]  /*71b90*/  LDL.LU R4, [R1+0x560] ;  /* 0x0005600001047983 */ /* 0x001f220000300800 */
[----:B------:R-:W4:Y:S02]  /*71ba0*/  LDL.LU R5, [R1+0x564] ;  /* 0x0005640001057983 */ /* 0x000f240000300800 */
[----:B---3--:R-:W-:-:S02]  /*71bb0*/  IMAD.MOV.U32 R6, RZ, RZ, R10 ;  /* 0x000000ffff067224 */ /* 0x008fc400078e000a */
[----:B------:R-:W-:Y:S01]  /*71bc0*/  IMAD.MOV.U32 R7, RZ, RZ, R11 ;  /* 0x000000ffff077224 */ /* 0x000fe200078e000b */
[----:B------:R-:W3:Y:S01]  /*71bd0*/  LDL.LU R10, [R1+0x2ce4] ;  /* 0x002ce400010a7983 */ /* 0x000ee20000300800 */
[----:B------:R-:W3:Y:S03]  /*71be0*/  LDL.LU R11, [R1+0x2ce0] ;  /* 0x002ce000010b7983 */ /* 0x000ee60000300800 */
[----:B------:R-:W-:Y:S01]  /*71bf0*/  STL.64 [R1+0x2ca8], R6 ;  /* 0x002ca80601007387 */ /* 0x000fe20000100a00 */
[----:B--2---:R-:W-:Y:S01]  /*71c00*/  HMMA.16816.F32 R20, R24, R14, R20 ;  /* 0x0000000e1814723c */ /* 0x004fe20000001814 */
[----:B------:R-:W-:Y:S02]  /*71c10*/  IMAD.MOV.U32 R16, RZ, RZ, R14 ;  /* 0x000000ffff107224 */ /* 0x000fe400078e000e */
[----:B------:R-:W-:Y:S01]  /*71c20*/  IMAD.MOV.U32 R8, RZ, RZ, R15 ;  /* 0x000000ffff087224 */ /* 0x000fe200078e000f */
[----:B----4-:R0:W-:Y:S02]  /*71c30*/  STL.64 [R1+0x2ca0], R4 ;  /* 0x002ca00401007387 */ /* 0x0101e40000100a00 */
[----:B0-----:R-:W-:-:S02]  /*71c40*/  IMAD.MOV.U32 R4, RZ, RZ, R18 ;  /* 0x000000ffff047224 */ /* 0x001fc400078e0012 */
[----:B------:R-:W-:Y:S01]  /*71c50*/  IMAD.MOV.U32 R5, RZ, RZ, R19 ;  /* 0x000000ffff057224 */ /* 0x000fe200078e0013 */
[----:B------:R-:W2:Y:S01]  /*71c60*/  LDL.LU R18, [R1+0x2cdc] ;  /* 0x002cdc0001127983 */ /* 0x000ea20000300800 */
[----:B------:R-:W2:Y:S02]  /*71c70*/  LDL.LU R19, [R1+0x2cd8] ;  /* 0x002cd80001137983 */ /* 0x000ea40000300800 */
[----:B------:R-:W4:Y:S02]  /*71c80*/  LDL.LU.64 R14, [R1+0x2cd0] ;  /* 0x002cd000010e7983 */ /* 0x000f240000300a00 */
[----:B------:R-:W4:Y:S09]  /*71c90*/  LDL.LU.64 R12, [R1+0x2cc8] ;  /* 0x002cc800010c7983 */ /* 0x000f320000300a00 */
[----:B------:R-:W-:Y:S01]  /*71ca0*/  STL.64 [R1+0xdc0], R20 ;  /* 0x000dc01401007387 */ /* 0x000fe20000100a00 */
[----:B------:R0:W-:Y:S03]  /*71cb0*/  STL.64 [R1+0xdc8], R22 ;  /* 0x000dc81601007387 */ /* 0x0001e60000100a00 */
[----:B0-----:R-:W4:Y:S01]  /*71cc0*/  LDL.LU.64 R22, [R1+0x2cc0] ;  /* 0x002cc00001167983 */ /* 0x001f220000300a00 */
[----:B------:R-:W-:-:S02]  /*71cd0*/  IMAD.MOV.U32 R7, RZ, RZ, R28 ;  /* 0x000000ffff077224 */ /* 0x000fc400078e001c */
[----:B------:R-:W-:Y:S02]  /*71ce0*/  IMAD.MOV.U32 R6, RZ, RZ, R29 ;  /* 0x000000ffff067224 */ /* 0x000fe400078e001d */
[----:B------:R-:W-:Y:S02]  /*71cf0*/  IMAD.MOV.U32 R28, RZ, RZ, R20 ;  /* 0x000000ffff1c7224 */ /* 0x000fe400078e0014 */
[----:B------:R-:W-:Y:S01]  /*71d00*/  IMAD.MOV.U32 R29, RZ, RZ, R21 ;  /* 0x000000ffff1d7224 */ /* 0x000fe200078e0015 */
[C---:B----4-:R-:W-:Y:S01]  /*71d10*/  HMMA.16816.F32 R12, R24.reuse, R22, R12 ;  /* 0x00000016180c723c */ /* 0x050fe2000000180c */
[----:B--2---:R0:W-:Y:S01]  /*71d20*/  STL.64 [R1+0x2bb0], R18 ;  /* 0x002bb01201007387 */ /* 0x0041e20000100a00 */
[----:B------:R-:W-:Y:S02]  /*71d30*/  STL [R1+0x2ba8], R16 ;  /* 0x002ba81001007387 */ /* 0x000fe40000100800 */
[----:B------:R-:W-:Y:S01]  /*71d40*/  IMAD.MOV.U32 R9, RZ, RZ, R23 ;  /* 0x000000ffff097224 */ /* 0x000fe200078e0017 */
[----:B0-----:R-:W2:Y:S01]  /*71d50*/  LDL.64 R18, [R1+0x88] ;  /* 0x0000880001127983 */ /* 0x001ea20000100a00 */
[----:B------:R-:W-:Y:S02]  /*71d60*/  STL [R1+0x21ec], R28 ;  /* 0x0021ec1c01007387 */ /* 0x000fe40000100800 */
[----:B------:R-:W-:Y:S11]  /*71d70*/  STL [R1+0x21e8], R29 ;  /* 0x0021e81d01007387 */ /* 0x000ff60000100800 */
[----:B------:R-:W-:Y:S04]  /*71d80*/  @!UPT UIADD3 URZ, URZ, URZ, URZ ;  /* 0x0000003f3f3ff290 */ /* 0x000fe8000fffe03f */
[----:B------:R0:W-:Y:S01]  /*71d90*/  STL.64 [R1+0xdb0], R12 ;  /* 0x000db00c01007387 */ /* 0x0001e20000100a00 */
[----:B------:R1:W-:Y:S02]  /*71da0*/  STL.64 [R1+0xdb8], R14 ;  /* 0x000db80e01007387 */ /* 0x0003e40000100a00 */
[----:B0-----:R-:W-:Y:S01]  /*71db0*/  IMAD.MOV.U32 R12, RZ, RZ, R22 ;  /* 0x000000ffff0c7224 */ /* 0x001fe200078e0016 */
[----:B-1----:R-:W4:Y:S01]  /*71dc0*/  LDL.LU.64 R14, [R1+0x2cb8] ;  /* 0x002cb800010e7983 */ /* 0x002f220000300a00 */
        /* <DEDUP_REMOVED lines=27> */
[----:B0-----:R-:W2:Y:S01]  /*71f80*/  LDL.LU.64 R22, [R1+0x2c70] ;  /* 0x002c700001167983 */ /* 0x001ea20000300a00 */
[----:B------:R-:W-:Y:S02]  /*71f90*/  IMAD.MOV.U32 R12, RZ, RZ, R19 ;  /* 0x000000ffff0c7224 */ /* 0x000fe400078e0013 */
[----:B------:R-:W-:-:S03]  /*71fa0*/  IMAD.MOV.U32 R9, RZ, RZ, R18 ;  /* 0x000000ffff097224 */ /* 0x000fc600078e0012 */
[----:B------:R-:W-:Y:S02]  /*71fb0*/  STL [R1+0x2b64], R12 ;  /* 0x002b640c01007387 */ /* 0x000fe40000100800 */
[----:B------:R-:W-:Y:S02]  /*71fc0*/  STL [R1+0x2b60], R9 ;  /* 0x002b600901007387 */ /* 0x000fe40000100800 */
[----:B---3--:R-:W-:Y:S02]  /*71fd0*/  STL.64 [R1+0x2c40], R10 ;  /* 0x002c400a01007387 */ /* 0x008fe40000100a00 */
[----:B------:R-:W-:Y:S01]  /*71fe0*/  STL [R1+0x2c38], R8 ;  /* 0x002c380801007387 */ /* 0x000fe20000100800 */
        /* <DEDUP_REMOVED lines=10> */
[----:B------:R-:W0:Y:S04]  /*72090*/  LDSM.16.MT88.4 R4, [R2+0xe100] ;  /* 0x00e100000204783b */ /* 0x000e280000004200 */
[----:B---3--:R4:W-:Y:S01]  /*720a0*/  STL.64 [R1+0x2b90], R22 ;  /* 0x002b901601007387 */ /* 0x0089e20000100a00 */
[----:B--2---:R1:W-:Y:S02]  /*720b0*/  STL.64 [R1+0x2b88], R20 ;  /* 0x002b881401007387 */ /* 0x0043e40000100a00 */
[----:B----4-:R-:W-:Y:S01]  /*720c0*/  IMAD.MOV.U32 R22, RZ, RZ, R15 ;  /* 0x000000ffff167224 */ /* 0x010fe200078e000f */
[----:B-1----:R-:W2:Y:S01]  /*720d0*/  LDL.LU R20, [R1+0x860] ;  /* 0x0008600001147983 */ /* 0x002ea20000300800 */
[----:B------:R-:W2:Y:S02]  /*720e0*/  LDL.LU R21, [R1+0x864] ;  /* 0x0008640001157983 */ /* 0x000ea40000300800 */
[----:B------:R-:W3:Y:S02]  /*720f0*/  LDL.LU R15, [R1+0x2c6c] ;  /* 0x002c6c00010f7983 */ /* 0x000ee40000300800 */
[----:B------:R-:W-:-:S02]  /*72100*/  IMAD.MOV.U32 R23, RZ, RZ, R14 ;  /* 0x000000ffff177224 */ /* 0x000fc400078e000e */
[----:B------:R-:W4:Y:S01]  /*72110*/  LDL.LU R14, [R1+0x2c68] ;  /* 0x002c6800010e7983 */ /* 0x000f220000300800 */
[----:B------:R-:W2:Y:S03]  /*72120*/  LDL.64 R18, [R1+0x8] ;  /* 0x0000080001127983 */ /* 0x000ea60000100a00 */
[----:B--2---:R1:W-:Y:S01]  /*72130*/  STL.64 [R1+0x2bc8], R18 ;  /* 0x002bc81201007387 */ /* 0x0043e20000100a00 */
[----:B------:R-:W2:Y:S02]  /*72140*/  LDL.LU R16, [R1+0x890] ;  /* 0x0008900001107983 */ /* 0x000ea40000300800 */
[----:B------:R-:W2:Y:S01]  /*72150*/  LDL.LU R17, [R1+0x894] ;  /* 0x0008940001117983 */ /* 0x000ea20000300800 */
[----:B-1----:R-:W2:Y:S01]  /*72160*/  LDL.LU R18, [R1+0x898] ;  /* 0x0008980001127983 */ /* 0x002ea20000300800 */
[----:B------:R-:W2:Y:S03]  /*72170*/  LDL.LU R19, [R1+0x89c] ;  /* 0x00089c0001137983 */ /* 0x000ea60000300800 */
[----:B--2---:R1:W-:Y:S01]  /*72180*/  STL.64 [R1+0x2bd8], R18 ;  /* 0x002bd81201007387 */ /* 0x0043e20000100a00 */
[----:B------:R-:W-:Y:S03]  /*72190*/  STL.64 [R1+0x2bd0], R16 ;  /* 0x002bd01001007387 */ /* 0x000fe60000100a00 */
[----:B-1----:R-:W2:Y:S04]  /*721a0*/  LDL.64 R18, [R1+0x28] ;  /* 0x0000280001127983 */ /* 0x002ea80000100a00 */
[----:B--2---:R1:W-:Y:S04]  /*721b0*/  STL.64 [R1+0x2bf0], R18 ;  /* 0x002bf01201007387 */ /* 0x0043e80000100a00 */
[----:B-1----:R-:W2:Y:S04]  /*721c0*/  LDL.64 R18, [R1+0x38] ;  /* 0x0000380001127983 */ /* 0x002ea80000100a00 */
[----:B--2---:R-:W-:Y:S01]  /*721d0*/  STL.64 [R1+0x2c08], R18 ;  /* 0x002c081201007387 */ /* 0x004fe20000100a00 */
[----:B------:R-:W-:Y:S02]  /*721e0*/  STL.64 [R1+0x2ba0], R22 ;  /* 0x002ba01601007387 */ /* 0x000fe40000100a00 */
[----:B------:R1:W-:Y:S02]  /*721f0*/  STL.64 [R1+0x2b98], R20 ;  /* 0x002b981401007387 */ /* 0x0003e40000100a00 */
[----:B-1----:R-:W2:Y:S01]  /*72200*/  LDL.LU R20, [R1+0x870] ;  /* 0x0008700001147983 */ /* 0x002ea20000300800 */
[----:B------:R-:W2:Y:S02]  /*72210*/  LDL.LU R21, [R1+0x874] ;  /* 0x0008740001157983 */ /* 0x000ea40000300800 */
[----:B------:R-:W2:Y:S02]  /*72220*/  LDL.LU R22, [R1+0x878] ;  /* 0x0008780001167983 */ /* 0x000ea40000300800 */
[----:B------:R-:W2:Y:S01]  /*72230*/  LDL.LU R23, [R1+0x87c] ;  /* 0x00087c0001177983 */ /* 0x000ea20000300800 */
[----:B------:R-:W2:Y:S04]  /*72240*/  LDL.64 R18, [R1+0x48] ;  /* 0x0000480001127983 */ /* 0x000ea80000100a00 */
[----:B--2---:R1:W-:Y:S04]  /*72250*/  STL.64 [R1+0x2c20], R18 ;  /* 0x002c201201007387 */ /* 0x0043e80000100a00 */
[----:B-1----:R-:W2:Y:S04]  /*72260*/  LDL.64 R18, [R1+0x58] ;  /* 0x0000580001127983 */ /* 0x002ea80000100a00 */
[----:B--2---:R-:W-:Y:S01]  /*72270*/  STL.64 [R1+0x2c48], R18 ;  /* 0x002c481201007387 */ /* 0x004fe20000100a00 */
[----:B------:R-:W-:Y:S02]  /*72280*/  STL.64 [R1+0x2bc0], R22 ;  /* 0x002bc01601007387 */ /* 0x000fe40000100a00 */
[----:B------:R1:W-:Y:S02]  /*72290*/  STL.64 [R1+0x2bb8], R20 ;  /* 0x002bb81401007387 */ /* 0x0003e40000100a00 */
[----:B-1----:R-:W2:Y:S01]  /*722a0*/  LDL.LU R20, [R1+0x880] ;  /* 0x0008800001147983 */ /* 0x002ea20000300800 */
[----:B------:R-:W2:Y:S02]  /*722b0*/  LDL.LU R21, [R1+0x884] ;  /* 0x0008840001157983 */ /* 0x000ea40000300800 */
[----:B----4-:R-:W-:-:S02]  /*722c0*/  IMAD.MOV.U32 R22, RZ, RZ, R14 ;  /* 0x000000ffff167224 */ /* 0x010fc400078e000e */
[----:B---3--:R-:W-:Y:S01]  /*722d0*/  IMAD.MOV.U32 R23, RZ, RZ, R15 ;  /* 0x000000ffff177224 */ /* 0x008fe200078e000f */
[----:B------:R-:W3:Y:S01]  /*722e0*/  LDL.LU R14, [R1+0x2c64] ;  /* 0x002c6400010e7983 */ /* 0x000ee20000300800 */
[----:B------:R-:W4:Y:S02]  /*722f0*/  LDL.LU R15, [R1+0x2c60] ;  /* 0x002c6000010f7983 */ /* 0x000f240000300800 */
[----:B------:R-:W3:Y:S02]  /*72300*/  LDL.LU R16, [R1+0x8e0] ;  /* 0x0008e00001107983 */ /* 0x000ee40000300800 */
[----:B------:R-:W3:Y:S01]  /*72310*/  LDL.LU R17, [R1+0x8e4] ;  /* 0x0008e40001117983 */ /* 0x000ee20000300800 */
[----:B------:R-:W3:Y:S01]  /*72320*/  LDL.LU R18, [R1+0x8e8] ;  /* 0x0008e80001127983 */ /* 0x000ee20000300800 */
[----:B------:R-:W3:Y:S02]  /*72330*/  LDL.LU R19, [R1+0x8ec] ;  /* 0x0008ec0001137983 */ /* 0x000ee40000300800 */
[----:B------:R-:W3:Y:S02]  /*72340*/  LDL.64 R10, [R1+0x68] ;  /* 0x00006800010a7983 */ /* 0x000ee40000100a00 */
[----:B------:R-:W-:Y:S01]  /*72350*/  STL.64 [R1+0x2be8], R22 ;  /* 0x002be81601007387 */ /* 0x000fe20000100a00 */
[----:B--2---:R1:W-:Y:S04]  /*72360*/  STL.64 [R1+0x2be0], R20 ;  /* 0x002be01401007387 */ /* 0x0043e80000100a00 */
[----:B-1----:R-:W2:Y:S01]  /*72370*/  LDL.LU R20, [R1+0x8a0] ;  /* 0x0008a00001147983 */ /* 0x002ea20000300800 */
[----:B------:R-:W2:Y:S02]  /*72380*/  LDL.LU R21, [R1+0x8a4] ;  /* 0x0008a40001157983 */ /* 0x000ea40000300800 */
[----:B------:R-:W2:Y:S02]  /*72390*/  LDL.LU R22, [R1+0x8a8] ;  /* 0x0008a80001167983 */ /* 0x000ea40000300800 */
[----:B------:R-:W2:Y:S02]  /*723a0*/  LDL.LU R23, [R1+0x8ac] ;  /* 0x0008ac0001177983 */ /* 0x000ea40000300800 */
[----:B--2---:R-:W-:Y:S01]  /*723b0*/  STL.64 [R1+0x2c00], R22 ;  /* 0x002c001601007387 */ /* 0x004fe20000100a00 */
[----:B------:R1:W-:Y:S03]  /*723c0*/  STL.64 [R1+0x2bf8], R20 ;  /* 0x002bf81401007387 */ /* 0x0003e60000100a00 */
[----:B-1----:R-:W2:Y:S01]  /*723d0*/  LDL.LU R20, [R1+0x8b0] ;  /* 0x0008b00001147983 */ /* 0x002ea20000300800 */
[----:B------:R-:W2:Y:S02]  /*723e0*/  LDL.LU R21, [R1+0x8b4] ;  /* 0x0008b40001157983 */ /* 0x000ea40000300800 */
[----:B----4-:R-:W-:-:S02]  /*723f0*/  IMAD.MOV.U32 R22, RZ, RZ, R15 ;  /* 0x000000ffff167224 */ /* 0x010fc400078e000f */
[----:B---3--:R-:W-:Y:S01]  /*72400*/  IMAD.MOV.U32 R23, RZ, RZ, R14 ;  /* 0x000000ffff177224 */ /* 0x008fe200078e000e */
[----:B------:R-:W3:Y:S01]  /*72410*/  LDL.LU R15, [R1+0x2c5c] ;  /* 0x002c5c00010f7983 */ /* 0x000ee20000300800 */
[----:B------:R-:W4:Y:S03]  /*72420*/  LDL.LU R14, [R1+0x2c58] ;  /* 0x002c5800010e7983 */ /* 0x000f260000300800 */
[----:B------:R-:W-:Y:S04]  /*72430*/  STL.64 [R1+0x2c18], R22 ;  /* 0x002c181601007387 */ /* 0x000fe80000100a00 */
[----:B--2---:R1:W-:Y:S04]  /*72440*/  STL.64 [R1+0x2c10], R20 ;  /* 0x002c101401007387 */ /* 0x0043e80000100a00 */
[----:B-1----:R-:W2:Y:S01]  /*72450*/  LDL.LU R20, [R1+0x8c0] ;  /* 0x0008c00001147983 */ /* 0x002ea20000300800 */
[----:B------:R-:W2:Y:S02]  /*72460*/  LDL.LU R21, [R1+0x8c4] ;  /* 0x0008c40001157983 */ /* 0x000ea40000300800 */
[----:B------:R-:W2:Y:S02]  /*72470*/  LDL.LU R22, [R1+0x8c8] ;  /* 0x0008c80001167983 */ /* 0x000ea40000300800 */
[----:B------:R-:W2:Y:S01]  /*72480*/  LDL.LU R23, [R1+0x8cc] ;  /* 0x0008cc0001177983 */ /* 0x000ea20000300800 */
[----:B------:R-:W-:Y:S01]  /*72490*/  HMMA.16816.F32 R16, R24, R10, R16 ;  /* 0x0000000a1810723c */ /* 0x000fe20000001810 */
[----:B--2---:R4:W-:Y:S01]  /*724a0*/  STL.64 [R1+0x2c30], R22 ;  /* 0x002c301601007387 */ /* 0x0049e20000100a00 */
[----:B------:R1:W-:Y:S02]  /*724b0*/  STL.64 [R1+0x2c28], R20 ;  /* 0x002c281401007387 */ /* 0x0003e40000100a00 */
[----:B----4-:R-:W-:Y:S01]  /*724c0*/  IMAD.MOV.U32 R22, RZ, RZ, R14 ;  /* 0x000000ffff167224 */ /* 0x010fe200078e000e */
[----:B-1----:R-:W2:Y:S01]  /*724d0*/  LDL.LU R20, [R1+0x8d0] ;  /* 0x0008d00001147983 */ /* 0x002ea20000300800 */
[----:B------:R-:W2:Y:S02]  /*724e0*/  LDL.LU R21, [R1+0x8d4] ;  /* 0x0008d40001157983 */ /* 0x000ea40000300800 */
[----:B------:R-:W4:Y:S02]  /*724f0*/  LDL.LU R14, [R1+0x2c54] ;  /* 0x002c5400010e7983 */ /* 0x000f240000300800 */
[----:B---3--:R-:W-:-:S02]  /*72500*/  IMAD.MOV.U32 R23, RZ, RZ, R15 ;  /* 0x000000ffff177224 */ /* 0x008fc400078e000f */
[----:B------:R-:W4:Y:S01]  /*72510*/  LDL.LU R15, [R1+0x2c50] ;  /* 0x002c5000010f7983 */ /* 0x000f220000300800 */
[----:B------:R-:W-:Y:S02]  /*72520*/  STL [R1+0x2b6c], R29 ;  /* 0x002b6c1d01007387 */ /* 0x000fe40000100800 */
[----:B------:R-:W-:Y:S02]  /*72530*/  STL [R1+0x2b68], R13 ;  /* 0x002b680d01007387 */ /* 0x000fe40000100800 */
[----:B------:R-:W-:Y:S01]  /*72540*/  STL [R1+0x2b70], R2 ;  /* 0x002b700201007387 */ /* 0x000fe20000100800 */
[----:B0-----:R0:W-:Y:S01]  /*72550*/  STL.64 [R1+0x2a50], R6 ;  /* 0x002a500601007387 */ /* 0x0011e20000100a00 */
[----:B------:R-:W-:Y:S03]  /*72560*/  STL.64 [R1+0x2a48], R4 ;  /* 0x002a480401007387 */ /* 0x000fe60000100a00 */
[----:B0-----:R-:W3:Y:S01]  /*72570*/  LDL.64 R6, [R1+0x18] ;  /* 0x0000180001067983 */ /* 0x001ee20000100a00 */
[----:B------:R-:W-:Y:S02]  /*72580*/  STL.64 [R1+0xbc0], R16 ;  /* 0x000bc01001007387 */ /* 0x000fe40000100a00 */
[----:B------:R0:W-:Y:S02]  /*72590*/  STL.64 [R1+0xbc8], R18 ;  /* 0x000bc81201007387 */ /* 0x0001e40000100a00 */
[----:B0-----:R-:W2:Y:S01]  /*725a0*/  LDL.LU.64 R18, [R1+0x2c48] ;  /* 0x002c480001127983 */ /* 0x001ea20000300a00 */
[----:B------:R-:W-:-:S02]  /*725b0*/  IMAD.MOV.U32 R12, RZ, RZ, R10 ;  /* 0x000000ffff0c7224 */ /* 0x000fc400078e000a */
[----:B------:R-:W-:Y:S02]  /*725c0*/  IMAD.MOV.U32 R9, RZ, RZ, R11 ;  /* 0x000000ffff097224 */ /* 0x000fe400078e000b */
[----:B------:R-:W3:Y:S01]  /*725d0*/  LDL.LU.64 R10, [R1+0x2c40] ;  /* 0x002c4000010a7983 */ /* 0x000ee20000300a00 */
[----:B------:R-:W3:Y:S02]  /*725e0*/  LDL.LU R8, [R1+0x2c38] ;  /* 0x002c380001087983 */ /* 0x000ee40000300800 */
        /* <DEDUP_REMOVED lines=43> */
[----:B0-----:R-:W2:Y:S01]  /*728a0*/  LDL.LU.64 R18, [R1+0x2bc8] ;  /* 0x002bc80001127983 */ /* 0x001ea20000300a00 */
[----:B------:R0:W-:Y:S01]  /*728b0*/  STL.64 [R1+0x2a78], R6 ;  /* 0x002a780601007387 */ /* 0x0001e20000100a00 */
[C---:B--2---:R-:W-:Y:S01]  /*728c0*/  HMMA.16816.F32 R20, R24.reuse, R18, R20 ;  /* 0x000000121814723c */ /* 0x044fe20000001814 */
[----:B0-----:R-:W-:Y:S02]  /*728d0*/  IMAD.MOV.U32 R7, RZ, RZ, R18 ;  /* 0x000000ffff077224 */ /* 0x001fe400078e0012 */
[----:B------:R-:W-:Y:S11]  /*728e0*/  IMAD.MOV.U32 R6, RZ, RZ, R19 ;  /* 0x000000ffff067224 */ /* 0x000ff600078e0013 */
[----:B------:R-:W-:Y:S09]  /*728f0*/  @!UPT UIADD3 URZ, URZ, URZ, URZ ;  /* 0x0000003f3f3ff290 */ /* 0x000ff2000fffe03f */
[----:B------:R-:W-:Y:S01]  /*72900*/  STL.64 [R1+0x930], R20 ;  /* 0x0009301401007387 */ /* 0x000fe20000100a00 */
[----:B------:R0:W-:Y:S03]  /*72910*/  STL.64 [R1+0x938], R22 ;  /* 0x0009381601007387 */ /* 0x0001e60000100a00 */
[----:B0-----:R-:W2:Y:S01]  /*72920*/  LDL.LU.64 R22, [R1+0x2bc0] ;  /* 0x002bc00001167983 */ /* 0x001ea20000300a00 */
[----:B------:R-:W2:Y:S02]  /*72930*/  LDL.LU.64 R20, [R1+0x2bb8] ;  /* 0x002bb80001147983 */ /* 0x000ea40000300a00 */
[----:B------:R-:W2:Y:S02]  /*72940*/  LDL.LU.64 R18, [R1+0x2bb0] ;  /* 0x002bb00001127983 */ /* 0x000ea40000300a00 */
[----:B------:R-:W3:Y:S01]  /*72950*/  LDL.LU R16, [R1+0x2ba8] ;  /* 0x002ba80001107983 */ /* 0x000ee20000300800 */
[----:B------:R-:W3:Y:S01]  /*72960*/  LDL R28, [R1+0x1de0] ;  /* 0x001de000011c7983 */ /* 0x000ee20000100800 */
        /* <DEDUP_REMOVED lines=14> */
[----:B------:R-:W2:Y:S02]  /*72a50*/  LDL.LU.64 R20, [R1+0x2b88] ;  /* 0x002b880001147983 */ /* 0x000ea40000300a00 */
[----:B------:R-:W-:Y:S01]  /*72a60*/  STL.64 [R1+0x2a68], R14 ;  /* 0x002a680e01007387 */ /* 0x000fe20000100a00 */
[----:B--2---:R-:W-:Y:S01]  /*72a70*/  HMMA.16816.F32 R24, R24, R10, R20 ;  /* 0x0000000a1818723c */ /* 0x004fe20000001814 */
[----:B------:R-:W2:Y:S01]  /*72a80*/  LDL.LU.64 R22, [R1+0x2b80] ;  /* 0x002b800001167983 */ /* 0x000ea20000300a00 */
[----:B------:R-:W2:Y:S11]  /*72a90*/  LDL.LU.64 R20, [R1+0x2b78] ;  /* 0x002b780001147983 */ /* 0x000eb60000300a00 */
[----:B------:R-:W-:Y:S10]  /*72aa0*/  @!UPT UIADD3 URZ, URZ, URZ, URZ ;  /* 0x0000003f3f3ff290 */ /* 0x000ff4000fffe03f */
[----:B------:R0:W-:Y:S01]  /*72ab0*/  STL.64 [R1+0x530], R24 ;  /* 0x0005301801007387 */ /* 0x0001e20000100a00 */
[----:B------:R1:W-:Y:S03]  /*72ac0*/  STL.64 [R1+0x538], R26 ;  /* 0x0005381a01007387 */ /* 0x0003e60000100a00 */
[----:B0-----:R-:W2:Y:S01]  /*72ad0*/  LDL.LU R24, [R1+0x4a0] ;  /* 0x0004a00001187983 */ /* 0x001ea20000300800 */
[----:B------:R-:W2:Y:S02]  /*72ae0*/  LDL.LU R25, [R1+0x4a4] ;  /* 0x0004a40001197983 */ /* 0x000ea40000300800 */
[----:B-1----:R-:W2:Y:S02]  /*72af0*/  LDL.LU R26, [R1+0x4a8] ;  /* 0x0004a800011a7983 */ /* 0x002ea40000300800 */
[----:B------:R-:W2:Y:S02]  /*72b00*/  LDL.LU R27, [R1+0x4ac] ;  /* 0x0004ac00011b7983 */ /* 0x000ea40000300800 */
[----:B---3--:R-:W-:-:S02]  /*72b10*/  IMAD.MOV.U32 R18, RZ, RZ, R16 ;  /* 0x000000ffff127224 */ /* 0x008fc400078e0010 */
[----:B------:R-:W-:-:S07]  /*72b20*/  IMAD.MOV.U32 R19, RZ, RZ, R8 ;  /* 0x000000ffff137224 */ /* 0x000fce00078e0008 */
[----:B--2---:R-:W-:Y:S11]  /*72b30*/  HMMA.16816.F32 R16, R20, R18, R24 ;  /* 0x000000121410723c */ /* 0x004ff60000001818 */
[----:B------:R-:W-:Y:S11]  /*72b40*/  @!UPT UIADD3 URZ, URZ, URZ, URZ ;  /* 0x0000003f3f3ff290 */ /* 0x000ff6000fffe03f */
[----:B------:R-:W-:Y:S01]  /*72b50*/  @!UPT UIADD3 URZ, URZ, URZ, URZ ;  /* 0x0000003f3f3ff290 */ /* 0x000fe2000fffe03f */
[----:B------:R-:W-:Y:S01]  /*72b60*/  STL.64 [R1+0xd40], R16 ;  /* 0x000d401001007387 */ /* 0x000fe20000100a00 */
[----:B------:R0:W-:Y:S02]  /*72b70*/  STL.64 [R1+0xd48], R18 ;  /* 0x000d481201007387 */ /* 0x0001e40000100a00 */
[----:B------:R-:W-:Y:S02]  /*72b80*/  IMAD.MOV.U32 R8, RZ, RZ, R16 ;  /* 0x000000ffff087224 */ /* 0x000fe400078e0010 */
[----:B0-----:R-:W-:Y:S02]  /*72b90*/  IMAD.MOV.U32 R18, RZ, RZ, R7 ;  /* 0x000000ffff127224 */ /* 0x001fe400078e0007 */
[----:B------:R-:W-:Y:S02]  /*72ba0*/  IMAD.MOV.U32 R19, RZ, RZ, R6 ;  /* 0x000000ffff137224 */ /* 0x000fe400078e0006 */
[----:B------:R-:W-:Y:S02]  /*72bb0*/  IMAD.MOV.U32 R6, RZ, RZ, R5 ;  /* 0x000000ffff067224 */ /* 0x000fe400078e0005 */
[----:B------:R-:W-:-:S05]  /*72bc0*/  IMAD.MOV.U32 R7, RZ, RZ, R4 ;  /* 0x000000ffff077224 */ /* 0x000fca00078e0004 */
[----:B------:R-:W-:Y:S01]  /*72bd0*/  STL.64 [R1+0x2a90], R6 ;  /* 0x002a900601007387 */ /* 0x000fe20000100a00 */
[----:B------:R0:W-:Y:S02]  /*72be0*/  STL.64 [R1+0x2a70], R18 ;  /* 0x002a701201007387 */ /* 0x0001e40000100a00 */
[----:B------:R-:W2:Y:S02]  /*72bf0*/  LDL.LU R16, [R1+0x780] ;  /* 0x0007800001107983 */ /* 0x000ea40000300800 */
[----:B------:R-:W2:Y:S01]  /*72c00*/  LDL.LU R17, [R1+0x784] ;  /* 0x0007840001117983 */ /* 0x000ea20000300800 */
[----:B0-----:R-:W3:Y:S01]  /*72c10*/  LDL.LU R18, [R1+0x788] ;  /* 0x0007880001127983 */ /* 0x001ee20000300800 */
[----:B------:R-:W3:Y:S02]  /*72c20*/  LDL.LU R19, [R1+0x78c] ;  /* 0x00078c0001137983 */ /* 0x000ee40000300800 */
[----:B------:R-:W4:Y:S02]  /*72c30*/  LDL.LU R4, [R1+0x7a0] ;  /* 0x0007a00001047983 */ /* 0x000f240000300800 */
[----:B------:R-:W4:Y:S01]  /*72c40*/  LDL.LU R5, [R1+0x7a4] ;  /* 0x0007a40001057983 */ /* 0x000f220000300800 */
[----:B------:R-:W2:Y:S01]  /*72c50*/  LDL.LU R6, [R1+0x7a8] ;  /* 0x0007a80001067983 */ /* 0x000ea20000300800 */
[----:B------:R-:W2:Y:S03]  /*72c60*/  LDL.LU R7, [R1+0x7ac] ;  /* 0x0007ac0001077983 */ /* 0x000ea60000300800 */
        /* <DEDUP_REMOVED lines=9> */
[----:B------:R-:W4:Y:S01]  /*72d00*/  LDL.LU R29, [R1+0x2b6c] ;  /* 0x002b6c00011d7983 */ /* 0x000f220000300800 */
[----:B------:R-:W4:Y:S03]  /*72d10*/  LDL.LU R13, [R1+0x2b68] ;  /* 0x002b6800010d7983 */ /* 0x000f260000300800 */
[----:B------:R0:W-:Y:S01]  /*72d20*/  STL.64 [R1+0x2ad0], R6 ;  /* 0x002ad00601007387 */ /* 0x0001e20000100a00 */
[----:B---3--:R-:W-:Y:S02]  /*72d30*/  STL.64 [R1+0x2a88], R18 ;  /* 0x002a881201007387 */ /* 0x008fe40000100a00 */
[----:B------:R1:W-:Y:S02]  /*72d40*/  STL.64 [R1+0x2a80], R16 ;  /* 0x002a801001007387 */ /* 0x0003e40000100a00 */
[----:B0-----:R-:W-:Y:S01]  /*72d50*/  IMAD.MOV.U32 R7, RZ, RZ, R9 ;  /* 0x000000ffff077224 */ /* 0x001fe200078e0009 */
[----:B-1----:R-:W3:Y:S01]  /*72d60*/  LDL.LU R16, [R1+0x790] ;  /* 0x0007900001107983 */ /* 0x002ee20000300800 */
[----:B------:R-:W3:Y:S02]  /*72d70*/  LDL.LU R17, [R1+0x794] ;  /* 0x0007940001117983 */ /* 0x000ee40000300800 */
[----:B------:R-:W3:Y:S02]  /*72d80*/  LDL.LU R18, [R1+0x798] ;  /* 0x0007980001127983 */ /* 0x000ee40000300800 */
[----:B------:R-:W3:Y:S02]  /*72d90*/  LDL.LU R19, [R1+0x79c] ;  /* 0x00079c0001137983 */ /* 0x000ee40000300800 */
[----:B--2---:R-:W-:-:S02]  /*72da0*/  IMAD.MOV.U32 R6, RZ, RZ, R12 ;  /* 0x000000ffff067224 */ /* 0x004fc400078e000c */
[----:B------:R-:W2:Y:S01]  /*72db0*/  LDL.LU R12, [R1+0x2b64] ;  /* 0x002b6400010c7983 */ /* 0x000ea20000300800 */
[----:B------:R-:W3:Y:S02]  /*72dc0*/  LDL.LU R9, [R1+0x2b60] ;  /* 0x002b600001097983 */ /* 0x000ee40000300800 */
[----:B------:R0:W-:Y:S02]  /*72dd0*/  STL.64 [R1+0x2ae8], R6 ;  /* 0x002ae80601007387 */ /* 0x0001e40000100a00 */
[----:B----4-:R-:W-:Y:S02]  /*72de0*/  IMAD.MOV.U32 R27, RZ, RZ, R29 ;  /* 0x000000ffff1b7224 */ /* 0x010fe400078e001d */
[----:B------:R-:W-:Y:S02]  /*72df0*/  IMAD.MOV.U32 R26, RZ, RZ, R13 ;  /* 0x000000ffff1a7224 */ /* 0x000fe400078e000d */
[----:B------:R-:W4:Y:S01]  /*72e00*/  LDL.LU R13, [R1+0x2b5c] ;  /* 0x002b5c00010d7983 */ /* 0x000f220000300800 */
[----:B------:R-:W4:Y:S02]  /*72e10*/  LDL.LU R29, [R1+0x2b58] ;  /* 0x002b5800011d7983 */ /* 0x000f240000300800 */
[----:B------:R2:W-:Y:S02]  /*72e20*/  STL.64 [R1+0x2af0], R26 ;  /* 0x002af01a01007387 */ /* 0x0005e40000100a00 */
[----:B------:R-:W4:Y:S01]  /*72e30*/  LDL.LU R4, [R1+0x450] ;  /* 0x0004500001047983 */ /* 0x000f220000300800 */
[----:B------:R-:W4:Y:S01]  /*72e40*/  LDL.LU R5, [R1+0x454] ;  /* 0x0004540001057983 */ /* 0x000f220000300800 */
[----:B0-----:R-:W4:Y:S02]  /*72e50*/  LDL.LU R6, [R1+0x458] ;  /* 0x0004580001067983 */ /* 0x001f240000300800 */
[----:B------:R-:W4:Y:S02]  /*72e60*/  LDL.LU R7, [R1+0x45c] ;  /* 0x00045c0001077983 */ /* 0x000f240000300800 */
[----:B--2---:R-:W-:-:S02]  /*72e70*/  IMAD.MOV.U32 R27, RZ, RZ, R12 ;  /* 0x000000ffff1b7224 */ /* 0x004fc400078e000c */
[----:B---3--:R-:W-:Y:S01]  /*72e80*/  IMAD.MOV.U32 R26, RZ, RZ, R9 ;  /* 0x000000ffff1a7224 */ /* 0x008fe200078e0009 */
[----:B----4-:R-:W-:Y:S01]  /*72e90*/  STL.64 [R1+0x2b00], R6 ;  /* 0x002b000601007387 */ /* 0x010fe20000100a00 */
[----:B------:R0:W-:Y:S02]  /*72ea0*/  STL.64 [R1+0x2af8], R4 ;  /* 0x002af80401007387 */ /* 0x0001e40000100a00 */
[----:B------:R-:W2:Y:S02]  /*72eb0*/  LDL.LU R9, [R1+0x2b54] ;  /* 0x002b540001097983 */ /* 0x000ea40000300800 */
[----:B------:R-:W3:Y:S01]  /*72ec0*/  LDL.LU R12, [R1+0x2b50] ;  /* 0x002b5000010c7983 */ /* 0x000ee20000300800 */
[----:B------:R1:W-:Y:S04]  /*72ed0*/  STL.64 [R1+0x2b08], R26 ;  /* 0x002b081a01007387 */ /* 0x0003e80000100a00 */
[----:B0-----:R-:W4:Y:S01]  /*72ee0*/  LDL.LU R4, [R1+0x460] ;  /* 0x0004600001047983 */ /* 0x001f220000300800 */
[----:B------:R-:W4:Y:S02]  /*72ef0*/  LDL.LU R5, [R1+0x464] ;  /* 0x0004640001057983 */ /* 0x000f240000300800 */
[----:B------:R-:W2:Y:S02]  /*72f00*/  LDL.LU R6, [R1+0x468] ;  /* 0x0004680001067983 */ /* 0x000ea40000300800 */
[----:B------:R-:W2:Y:S02]  /*72f10*/  LDL.LU R7, [R1+0x46c] ;  /* 0x00046c0001077983 */ /* 0x000ea40000300800 */
[----:B--2---:R-:W-:Y:S01]  /*72f20*/  STL.64 [R1+0x2b18], R6 ;  /* 0x002b180601007387 */ /* 0x004fe20000100a00 */
[----:B----4-:R-:W-:Y:S02]  /*72f30*/  STL.64 [R1+0x2b10], R4 ;  /* 0x002b100401007387 */ /* 0x010fe40000100a00 */
[----:B-1----:R-:W2:Y:S02]  /*72f40*/  LDL R26, [R1+0x98] ;  /* 0x00009800011a7983 */ /* 0x002ea40000100800 */
[----:B------:R-:W2:Y:S02]  /*72f50*/  LDL R27, [R1+0x9c] ;  /* 0x00009c00011b7983 */ /* 0x000ea40000100800 */
[----:B--2---:R0:W-:Y:S02]  /*72f60*/  STL.64 [R1+0x2b20], R26 ;  /* 0x002b201a01007387 */ /* 0x0041e40000100a00 */
[----:B0-----:R-:W-:-:S02]  /*72f70*/  IMAD.MOV.U32 R26, RZ, RZ, R29 ;  /* 0x000000ffff1a7224 */ /* 0x001fc400078e001d */
[----:B------:R-:W-:-:S05]  /*72f80*/  IMAD.MOV.U32 R27, RZ, RZ, R13 ;  /* 0x000000ffff1b7224 */ /* 0x000fca00078e000d */
[----:B------:R-:W-:Y:S01]  /*72f90*/  STL.64 [R1+0x2b38], R26 ;  /* 0x002b381a01007387 */ /* 0x000fe20000100a00 */
        /* <DEDUP_REMOVED lines=15> */
[----:B------:R-:W2:Y:S01]  /*73090*/  LDL.LU R7, [R1+0x49c] ;  /* 0x00049c0001077983 */ /* 0x000ea20000300800 */
[----:B------:R-:W-:Y:S01]  /*730a0*/  STL.64 [R1+0x2ab0], R18 ;  /* 0x002ab01201007387 */ /* 0x000fe20000100a00 */
[----:B------:R0:W-:Y:S03]  /*730b0*/  STL.64 [R1+0x2aa8], R16 ;  /* 0x002aa81001007387 */ /* 0x0001e60000100a00 */
[----:B0-----:R-:W4:Y:S01]  /*730c0*/  LDL.LU R16, [R1+0x7b0] ;  /* 0x0007b00001107983 */ /* 0x001f220000300800 */
[----:B------:R-:W4:Y:S02]  /*730d0*/  LDL.LU R17, [R1+0x7b4] ;  /* 0x0007b40001117983 */ /* 0x000f240000300800 */
[----:B------:R-:W2:Y:S02]  /*730e0*/  LDL.LU R18, [R1+0x7b8] ;  /* 0x0007b80001127983 */ /* 0x000ea40000300800 */
[----:B------:R-:W2:Y:S02]  /*730f0*/  LDL.LU R19, [R1+0x7bc] ;  /* 0x0007bc0001137983 */ /* 0x000ea40000300800 */
[----:B---3--:R-:W-:-:S02]  /*73100*/  IMAD.MOV.U32 R26, RZ, RZ, R12 ;  /* 0x000000ffff1a7224 */ /* 0x008fc400078e000c */
[----:B------:R-:W-:Y:S01]  /*73110*/  IMAD.MOV.U32 R27, RZ, RZ, R9 ;  /* 0x000000ffff1b7224 */ /* 0x000fe200078e0009 */
[----:B--2---:R-:W-:Y:S01]  /*73120*/  STL.64 [R1+0x2ac8], R18 ;  /* 0x002ac81201007387 */ /* 0x004fe20000100a00 */
[----:B----4-:R0:W-:Y:S03]  /*73130*/  STL.64 [R1+0x2ac0], R16 ;  /* 0x002ac01001007387 */ /* 0x0101e60000100a00 */
        /* <DEDUP_REMOVED lines=15> */
[----:B------:R-:W-:Y:S01]  /*73230*/  STL [R1+0x21f0], R8 ;  /* 0x0021f00801007387 */ /* 0x000fe20000100800 */
[----:B------:R-:W4:Y:S02]  /*73240*/  LDL.LU.64 R6, [R1+0x2b48] ;  /* 0x002b480001067983 */ /* 0x000f240000300a00 */
[----:B------:R-:W4:Y:S03]  /*73250*/  LDL.LU.64 R4, [R1+0x2b40] ;  /* 0x002b400001047983 */ /* 0x000f260000300a00 */
[----:B------:R-:W-:Y:S01]  /*73260*/  STL.64 [R1+0xd30], R24 ;  /* 0x000d301801007387 */ /* 0x000fe20000100a00 */
[----:B------:R0:W-:Y:S04]  /*73270*/  STL.64 [R1+0xd38], R26 ;  /* 0x000d381a01007387 */ /* 0x0001e80000100a00 */
[----:B0-----:R-:W4:Y:S01]  /*73280*/  LDL.LU.64 R26, [R1+0x2b38] ;  /* 0x002b3800011a7983 */ /* 0x001f220000300a00 */
[----:B------:R-:W-:-:S05]  /*73290*/  IMAD.MOV.U32 R9, RZ, RZ, R24 ;  /* 0x000000ffff097224 */ /* 0x000fca00078e0018 */
[----:B------:R-:W-:Y:S01]  /*732a0*/  STL [R1+0x21f4], R9 ;  /* 0x0021f40901007387 */ /* 0x000fe20000100800 */
        /* <DEDUP_REMOVED lines=23> */
[----:B------:R-:W2:Y:S11]  /*73420*/  LDL.LU.64 R6, [R1+0x2ae8] ;  /* 0x002ae80001067983 */ /* 0x000eb60000300a00 */
[----:B------:R-:W-:Y:S10]  /*73430*/  @!UPT UIADD3 URZ, URZ, URZ, URZ ;  /* 0x0000003f3f3ff290 */ /* 0x000ff4000fffe03f */
        /* <DEDUP_REMOVED lines=31> */
[----:B------:R-:W-:Y:S02]  /*73630*/  IMAD.MOV.U32 R10, RZ, RZ, R3 ;  /* 0x000000ffff0a7224 */ /* 0x000fe400078e0003 */
[----:B------:R-:W-:-:S07]  /*73640*/  IMAD.MOV.U32 R11, RZ, RZ, R0 ;  /* 0x000000ffff0b7224 */ /* 0x000fce00078e0000 */
[C---:B--2---:R-:W-:Y:S01]  /*73650*/  HMMA.16816.F32 R8, R20.reuse, R10, R4 ;  /* 0x0000000a1408723c */ /* 0x044fe20000001804 */
[----:B------:R-:W2:Y:S11]  /*73660*/  LDL.LU.64 R6, [R1+0x2a90] ;  /* 0x002a900001067983 */ /* 0x000eb60000300a00 */
[----:B------:R-:W-:Y:S11]  /*73670*/  @!UPT UIADD3 URZ, URZ, URZ, URZ ;  /* 0x0000003f3f3ff290 */ /* 0x000ff6000fffe03f */
[----:B------:R0:W-:Y:S01]  /*73680*/  STL.64 [R1+0x9b0], R8 ;  /* 0x0009b00801007387 */ /* 0x0001e20000100a00 */
[----:B------:R1:W-:Y:S03]  /*73690*/  STL.64 [R1+0x9b8], R10 ;  /* 0x0009b80a01007387 */ /* 0x0003e60000100a00 */
        /* <DEDUP_REMOVED lines=17> */
[----:B------:R-:W2:Y:S02]  /*737b0*/  LDL.LU R4, [R1+0x440] ;  /* 0x0004400001047983 */ /* 0x000ea40000300800 */
[----:B------:R-:W2:Y:S02]  /*737c0*/  LDL.LU R5, [R1+0x444] ;  /* 0x0004440001057983 */ /* 0x000ea40000300800 */
[----:B------:R-:W-:Y:S01]  /*737d0*/  IMAD.MOV.U32 R29, RZ, RZ, R7 ;  /* 0x000000ffff1d7224 */ /* 0x000fe200078e0007 */
[----:B------:R-:W2:Y:S01]  /*737e0*/  LDL.LU R6, [R1+0x448] ;  /* 0x0004480001067983 */ /* 0x000ea20000300800 */
[----:B------:R-:W2:Y:S01]  /*737f0*/  LDL.LU R7, [R1+0x44c] ;  /* 0x00044c0001077983 */ /* 0x000ea20000300800 */
[C---:B---3--:R-:W-:Y:S02]  /*73800*/  HMMA.16816.F32 R16, R20.reuse, R18, R12 ;  /* 0x000000121410723c */ /* 0x048fe4000000180c */
[----:B------:R-:W3:Y:S11]  /*73810*/  LDL.LU.64 R14, [R1+0x2a68] ;  /* 0x002a6800010e7983 */ /* 0x000ef60000300a00 */
[----:B------:R-:W-:Y:S10]  /*73820*/  @!UPT UIADD3 URZ, URZ, URZ, URZ ;  /* 0x0000003f3f3ff290 */ /* 0x000ff4000fffe03f */
[----:B------:R-:W-:Y:S01]  /*73830*/  STL.64 [R1+0x570], R16 ;  /* 0x0005701001007387 */ /* 0x000fe20000100a00 */
[----:B------:R0:W-:Y:S03]  /*73840*/  STL.64 [R1+0x578], R18 ;  /* 0x0005781201007387 */ /* 0x0001e60000100a00 */
[----:B0-----:R-:W4:Y:S02]  /*73850*/  LDL.LU.64 R18, [R1+0x2a60] ;  /* 0x002a600001127983 */ /* 0x001f240000300a00 */
[C---:B----4-:R-:W-:Y:S11]  /*73860*/  HMMA.16816.F32 R24, R20.reuse, R18, R24 ;  /* 0x000000121418723c */ /* 0x050ff60000001818 */
[----:B------:R-:W-:Y:S11]  /*73870*/  @!UPT UIADD3 URZ, URZ, URZ, URZ ;  /* 0x0000003f3f3ff290 */ /* 0x000ff6000fffe03f */
[----:B------:R-:W-:Y:S01]  /*73880*/  @!UPT UIADD3 URZ, URZ, URZ, URZ ;  /* 0x0000003f3f3ff290 */ /* 0x000fe2000fffe03f */
[----:B------:R0:W-:Y:S01]  /*73890*/  STL.64 [R1+0x560], R24 ;  /* 0x0005601801007387 */ /* 0x0001e20000100a00 */
[----:B------:R1:W-:Y:S03]  /*738a0*/  STL.64 [R1+0x568], R26 ;  /* 0x0005681a01007387 */ /* 0x0003e60000100a00 */
[----:B0-----:R-:W4:Y:S01]  /*738b0*/  LDL.LU R24, [R1+0x3e0] ;  /* 0x0003e00001187983 */ /* 0x001f220000300800 */
[----:B------:R-:W4:Y:S02]  /*738c0*/  LDL.LU R25, [R1+0x3e4] ;  /* 0x0003e40001197983 */ /* 0x000f240000300800 */
[----:B-1----:R-:W2:Y:S02]  /*738d0*/  LDL.LU R26, [R1+0x3e8] ;  /* 0x0003e800011a7983 */ /* 0x002ea40000300800 */
[----:B------:R-:W2:Y:S02]  /*738e0*/  LDL.LU R27, [R1+0x3ec] ;  /* 0x0003ec00011b7983 */ /* 0x000ea40000300800 */
[----:B--2---:R0:W-:Y:S01]  /*738f0*/  STL.64 [R1+0x2a20], R26 ;  /* 0x002a201a01007387 */ /* 0x0041e20000100a00 */
[----:B----4-:R-:W-:Y:S03]  /*73900*/  STL.64 [R1+0x2a18], R24 ;  /* 0x002a181801007387 */ /* 0x010fe60000100a00 */
[----:B0-----:R-:W2:Y:S04]  /*73910*/  LDL.64 R26, [R1+0x98] ;  /* 0x00009800011a7983 */ /* 0x001ea80000100a00 */
[----:B--2---:R0:W-:Y:S04]  /*73920*/  STL.64 [R1+0x2a28], R26 ;  /* 0x002a281a01007387 */ /* 0x0041e80000100a00 */
[----:B0-----:R-:W2:Y:S04]  /*73930*/  LDL.64 R26, [R1+0xa8] ;  /* 0x0000a800011a7983 */ /* 0x001ea80000100a00 */
[----:B--2---:R0:W-:Y:S04]  /*73940*/  STL.64 [R1+0x2a30], R26 ;  /* 0x002a301a01007387 */ /* 0x0041e80000100a00 */
[----:B0-----:R-:W2:Y:S01]  /*73950*/  LDL.64 R26, [R1+0xb8] ;  /* 0x0000b800011a7983 */ /* 0x001ea20000100a00 */
[C---:B---3--:R-:W-:Y:S03]  /*73960*/  HMMA.16816.F32 R8, R20.reuse, R14, R8 ;  /* 0x0000000e1408723c */ /* 0x048fe60000001808 */
[----:B--2---:R0:W-:Y:S04]  /*73970*/  STL.64 [R1+0x2a38], R26 ;  /* 0x002a381a01007387 */ /* 0x0041e80000100a00 */
[----:B0-----:R-:W2:Y:S01]  /*73980*/  LDL.64 R26, [R1+0xc8] ;  /* 0x0000c800011a7983 */ /* 0x001ea20000100a00 */
[----:B------:R-:W-:Y:S02]  /*73990*/  STL [R1+0x2984], R19 ;  /* 0x0029841301007387 */ /* 0x000fe40000100800 */
[----:B------:R0:W-:Y:S02]  /*739a0*/  STL [R1+0x29c8], R18 ;  /* 0x0029c81201007387 */ /* 0x0001e40000100800 */
[----:B0-----:R-:W3:Y:S04]  /*739b0*/  LDL.64 R18, [R1+0x78] ;  /* 0x0000780001127983 */ /* 0x001ee80000100a00 */
[----:B---3--:R0:W-:Y:S01]  /*739c0*/  STL.64 [R1+0x2a40], R18 ;  /* 0x002a401201007387 */ /* 0x0081e20000100a00 */
[----:B------:R-:W3:Y:S02]  /*739d0*/  LDL.LU R16, [R1+0x420] ;  /* 0x0004200001107983 */ /* 0x000ee40000300800 */
[----:B------:R-:W3:Y:S01]  /*739e0*/  LDL.LU R17, [R1+0x424] ;  /* 0x0004240001117983 */ /* 0x000ee20000300800 */
[----:B0-----:R-:W3:Y:S01]  /*739f0*/  LDL.LU R18, [R1+0x428] ;  /* 0x0004280001127983 */ /* 0x001ee20000300800 */
[----:B------:R-:W3:Y:S02]  /*73a00*/  LDL.LU R19, [R1+0x42c] ;  /* 0x00042c0001137983 */ /* 0x000ee40000300800 */
[----:B------:R-:W-:Y:S02]  /*73a10*/  STL.64 [R1+0x550], R8 ;  /* 0x0005500801007387 */ /* 0x000fe40000100a00 */
[----:B------:R0:W-:Y:S02]  /*73a20*/  STL.64 [R1+0x558], R10 ;  /* 0x0005580a01007387 */ /* 0x0001e40000100a00 */
[----:B0-----:R-:W4:Y:S01]  /*73a30*/  LDL.LU.64 R10, [R1+0x2a58] ;  /* 0x002a5800010a7983 */ /* 0x001f220000300a00 */
[----:B------:R0:W-:Y:S02]  /*73a40*/  STL [R1+0x2974], R14 ;  /* 0x0029740e01007387 */ /* 0x0001e40000100800 */
[----:B------:R1:W-:Y:S02]  /*73a50*/  STL [R1+0x2970], R15 ;  /* 0x0029700f01007387 */ /* 0x0003e40000100800 */
[----:B------:R-:W2:Y:S01]  /*73a60*/  LDL.LU R12, [R1+0x3f0] ;  /* 0x0003f000010c7983 */ /* 0x000ea20000300800 */
[----:B------:R-:W3:Y:S04]  /*73a70*/  LDL.LU R13, [R1+0x3f4] ;  /* 0x0003f400010d7983 */ /* 0x000ee80000300800 */
[----:B0-----:R-:W3:Y:S01]  /*73a80*/  LDL.LU R14, [R1+0x3f8] ;  /* 0x0003f800010e7983 */ /* 0x001ee20000300800 */
[----:B-1----:R-:W3:Y:S01]  /*73a90*/  LDL.LU R15, [R1+0x3fc] ;  /* 0x0003fc00010f7983 */ /* 0x002ee20000300800 */
[----:B----4-:R-:W-:Y:S02]  /*73aa0*/  HMMA.16816.F32 R20, R20, R10, R4 ;  /* 0x0000000a1414723c */ /* 0x010fe40000001804 */
[----:B------:R-:W3:Y:S01]  /*73ab0*/  LDL.LU.64 R6, [R1+0x2a50] ;  /* 0x002a500001067983 */ /* 0x000ee20000300a00 */
[----:B------:R-:W3:Y:S02]  /*73ac0*/  LDL.LU.64 R4, [R1+0x2a48] ;  /* 0x002a480001047983 */ /* 0x000ee40000300a00 */
[----:B--2---:R-:W-:-:S02]  /*73ad0*/  IMAD.MOV.U32 R2, RZ, RZ, R26 ;  /* 0x000000ffff027224 */ /* 0x004fc400078e001a */
[----:B------:R-:W-:Y:S11]  /*73ae0*/  IMAD.MOV.U32 R0, RZ, RZ, R27 ;  /* 0x000000ffff007224 */ /* 0x000ff600078e001b */
[----:B------:R-:W-:Y:S05]  /*73af0*/  @!UPT UIADD3 URZ, URZ, URZ, URZ ;  /* 0x0000003f3f3ff290 */ /* 0x000fea000fffe03f */
[----:B------:R0:W-:Y:S01]  /*73b00*/  STL.64 [R1+0x440], R20 ;  /* 0x0004401401007387 */ /* 0x0001e20000100a00 */
[----:B------:R1:W-:Y:S03]  /*73b10*/  STL.64 [R1+0x448], R22 ;  /* 0x0004481601007387 */ /* 0x0003e60000100a00 */
[----:B0-----:R-:W2:Y:S01]  /*73b20*/  LDL.LU R20, [R1+0x3d0] ;  /* 0x0003d00001147983 */ /* 0x001ea20000300800 */
[----:B------:R-:W2:Y:S02]  /*73b30*/  LDL.LU R21, [R1+0x3d4] ;  /* 0x0003d40001157983 */ /* 0x000ea40000300800 */
[----:B-1----:R-:W2:Y:S02]  /*73b40*/  LDL.LU R22, [R1+0x3d8] ;  /* 0x0003d80001167983 */ /* 0x002ea40000300800 */
[----:B------:R-:W2:Y:S01]  /*73b50*/  LDL.LU R23, [R1+0x3dc] ;  /* 0x0003dc0001177983 */ /* 0x000ea20000300800 */
[----:B------:R0:W-:Y:S01]  /*73b60*/  STL.64 [R1+0x2968], R10 ;  /* 0x0029680a01007387 */ /* 0x0001e20000100a00 */
[----:B------:R-:W4:Y:S02]  /*73b70*/  LDL.LU R8, [R1+0x410] ;  /* 0x0004100001087983 */ /* 0x000f240000300800 */
[----:B------:R-:W4:Y:S01]  /*73b80*/  LDL.LU R9, [R1+0x414] ;  /* 0x0004140001097983 */ /* 0x000f220000300800 */
[----:B0-----:R-:W4:Y:S01]  /*73b90*/  LDL.LU R10, [R1+0x418] ;  /* 0x00041800010a7983 */ /* 0x001f220000300800 */
[----:B------:R-:W4:Y:S01]  /*73ba0*/  LDL.LU R11, [R1+0x41c] ;  /* 0x00041c00010b7983 */ /* 0x000f220000300800 */
[C---:B---3--:R-:W-:Y:S11]  /*73bb0*/  HMMA.16816.F32 R16, R4.reuse, R26, R16 ;  /* 0x0000001a0410723c */ /* 0x048ff60000001810 */
[----:B------:R-:W-:Y:S11]  /*73bc0*/  @!UPT UIADD3 URZ, URZ, URZ, URZ ;  /* 0x0000003f3f3ff290 */ /* 0x000ff6000fffe03f */
[----:B------:R-:W-:Y:S01]  /*73bd0*/  @!UPT UIADD3 URZ, URZ, URZ, URZ ;  /* 0x0000003f3f3ff290 */ /* 0x000fe2000fffe03f */
[----:B------:R-:W-:Y:S01]  /*73be0*/  STL.64 [R1+0xcc0], R16 ;  /* 0x000cc01001007387 */ /* 0x000fe20000100a00 */
[----:B------:R0:W-:Y:S03]  /*73bf0*/  STL.64 [R1+0xcc8], R18 ;  /* 0x000cc81201007387 */ /* 0x0001e60000100a00 */
[----:B0-----:R-:W3:Y:S01]  /*73c00*/  LDL.LU.64 R18, [R1+0x2a40] ;  /* 0x002a400001127983 */ /* 0x001ee20000300a00 */
[----:B------:R-:W4:Y:S02]  /*73c10*/  LDL.LU.64 R26, [R1+0x2a38] ;  /* 0x002a3800011a7983 */ /* 0x000f240000300a00 */
[----:B------:R-:W-:Y:S02]  /*73c20*/  STL [R1+0x297c], R0 ;  /* 0x00297c0001007387 */ /* 0x000fe40000100800 */
[----:B------:R-:W-:Y:S01]  /*73c30*/  STL [R1+0x2978], R2 ;  /* 0x0029780201007387 */ /* 0x000fe20000100800 */
[C---:B----4-:R-:W-:Y:S01]  /*73c40*/  HMMA.16816.F32 R8, R4.reuse, R26, R8 ;  /* 0x0000001a0408723c */ /* 0x050fe20000001808 */
[----:B------:R-:W-:Y:S11]  /*73c50*/  IMAD.MOV.U32 R3, RZ, RZ, R27 ;  /* 0x000000ffff037224 */ /* 0x000ff600078e001b */
[----:B------:R-:W-:Y:S11]  /*73c60*/  @!UPT UIADD3 URZ, URZ, URZ, URZ ;  /* 0x0000003f3f3ff290 */ /* 0x000ff6000fffe03f */
[----:B------:R0:W-:Y:S01]  /*73c70*/  STL.64 [R1+0xcb0], R8 ;  /* 0x000cb00801007387 */ /* 0x0001e20000100a00 */
[----:B------:R-:W-:Y:S02]  /*73c80*/  STL.64 [R1+0xcb8], R10 ;  /* 0x000cb80a01007387 */ /* 0x000fe40000100a00 */
[----:B0-----:R-:W-:Y:S02]  /*73c90*/  IMAD.MOV.U32 R8, RZ, RZ, R26 ;  /* 0x000000ffff087224 */ /* 0x001fe400078e001a */
[----:B------:R-:W4:Y:S03]  /*73ca0*/  LDL.LU.64 R26, [R1+0x2a30] ;  /* 0x002a3000011a7983 */ /* 0x000f260000300a00 */
[----:B------:R0:W-:Y:S02]  /*73cb0*/  STL [R1+0x2980], R8 ;  /* 0x0029800801007387 */ /* 0x0001e40000100800 */
        /* <DEDUP_REMOVED lines=8> */
[----:B------:R1:W-:Y:S02]  /*73d40*/  STL.64 [R1+0xc88], R10 ;  /* 0x000c880a01007387 */ /* 0x0003e40000100a00 */
[----:B0-----:R-:W-:Y:S02]  /*73d50*/  IMAD.MOV.U32 R9, RZ, RZ, R27 ;  /* 0x000000ffff097224 */ /* 0x001fe400078e001b */
[----:B-1----:R-:W-:Y:S02]  /*73d60*/  IMAD.MOV.U32 R10, RZ, RZ, R26 ;  /* 0x000000ffff0a7224 */ /* 0x002fe400078e001a */
[----:B------:R-:W4:Y:S02]  /*73d70*/  LDL.LU.64 R26, [R1+0x2a28] ;  /* 0x002a2800011a7983 */ /* 0x000f240000300a00 */
[C---:B----4-:R-:W-:Y:S01]  /*73d80*/  HMMA.16816.F32 R12, R4.reuse, R26, R12 ;  /* 0x0000001a040c723c */ /* 0x050fe2000000180c */
[----:B------:R-:W-:Y:S11]  /*73d90*/  IMAD.MOV.U32 R11, RZ, RZ, R27 ;  /* 0x000000ffff0b7224 */ /* 0x000ff600078e001b */
[----:B------:R-:W-:Y:S11]  /*73da0*/  @!UPT UIADD3 URZ, URZ, URZ, URZ ;  /* 0x0000003f3f3ff290 */ /* 0x000ff6000fffe03f */
[----:B------:R0:W-:Y:S01]  /*73db0*/  STL.64 [R1+0xc70], R12 ;  /* 0x000c700c01007387 */ /* 0x0001e20000100a00 */
[----:B------:R-:W-:Y:S02]  /*73dc0*/  STL.64 [R1+0xc78], R14 ;  /* 0x000c780e01007387 */ /* 0x000fe40000100a00 */
[----:B0-----:R-:W-:Y:S02]  /*73dd0*/  IMAD.MOV.U32 R12, RZ, RZ, R26 ;  /* 0x000000ffff0c7224 */ /* 0x001fe400078e001a */
[----:B------:R-:W4:Y:S01]  /*73de0*/  LDL.LU.64 R26, [R1+0x2a20] ;  /* 0x002a2000011a7983 */ /* 0x000f220000300a00 */
[----:B------:R-:W4:Y:S02]  /*73df0*/  LDL.LU.64 R24, [R1+0x2a18] ;  /* 0x002a180001187983 */ /* 0x000f240000300a00 */
[----:B------:R0:W-:Y:S02]  /*73e00*/  STL.64 [R1+0x29b0], R10 ;  /* 0x0029b00a01007387 */ /* 0x0001e40000100a00 */
[----:B------:R-:W-:Y:S01]  /*73e10*/  STL [R1+0x29a8], R9 ;  /* 0x0029a80901007387 */ /* 0x000fe20000100800 */
[----:B0-----:R-:W4:Y:S02]  /*73e20*/  LDL.64 R10, [R1+0x88] ;  /* 0x00008800010a7983 */ /* 0x001f240000100a00 */
[C---:B----4-:R-:W-:Y:S01]  /*73e30*/  HMMA.16816.F32 R24, R4.reuse, R10, R24 ;  /* 0x0000000a0418723c */ /* 0x050fe20000001818 */
[----:B------:R-:W-:Y:S11]  /*73e40*/  IMAD.MOV.U32 R13, RZ, RZ, R11 ;  /* 0x000000ffff0d7224 */ /* 0x000ff600078e000b */
[----:B------:R-:W-:Y:S11]  /*73e50*/  @!UPT UIADD3 URZ, URZ, URZ, URZ ;  /* 0x0000003f3f3ff290 */ /* 0x000ff6000fffe03f */
[----:B------:R0:W-:Y:S01]  /*73e60*/  STL.64 [R1+0xaa0], R24 ;  /* 0x000aa01801007387 */ /* 0x0001e20000100a00 */
[----:B------:R3:W-:Y:S02]  /*73e70*/  STL.64 [R1+0xaa8], R26 ;  /* 0x000aa81a01007387 */ /* 0x0007e40000100a00 */
[----:B------:R-:W-:Y:S02]  /*73e80*/  STL.64 [R1+0x29f0], R12 ;  /* 0x0029f00c01007387 */ /* 0x000fe40000100a00 */
[----:B0-----:R-:W-:Y:S02]  /*73e90*/  IMAD.MOV.U32 R24, RZ, RZ, R10 ;  /* 0x000000ffff187224 */ /* 0x001fe400078e000a */
[----:B------:R-:W4:Y:S01]  /*73ea0*/  LDL.64 R10, [R1+0x28] ;  /* 0x00002800010a7983 */ /* 0x000f220000100a00 */
[----:B---3--:R-:W-:Y:S02]  /*73eb0*/  IMAD.MOV.U32 R26, RZ, RZ, R18 ;  /* 0x000000ffff1a7224 */ /* 0x008fe400078e0012 */
[----:B------:R-:W-:Y:S01]  /*73ec0*/  IMAD.MOV.U32 R25, RZ, RZ, R19 ;  /* 0x000000ffff197224 */ /* 0x000fe200078e0013 */
[----:B----4-:R2:W-:Y:S02]  /*73ed0*/  STL.64 [R1+0x29c0], R10 ;  /* 0x0029c00a01007387 */ /* 0x0105e40000100a00 */
[C---:B--2---:R-:W-:Y:S02]  /*73ee0*/  HMMA.16816.F32 R8, R4.reuse, R18, R20 ;  /* 0x000000120408723c */ /* 0x044fe40000001814 */
[----:B------:R-:W0:Y:S11]  /*73ef0*/  LDSM.16.MT88.4 R20, [R28+0xe000] ;  /* 0x00e000001c14783b */ /* 0x000e360000004200 */
[----:B------:R-:W-:Y:S10]  /*73f00*/  @!UPT UIADD3 URZ, URZ, URZ, URZ ;  /* 0x0000003f3f3ff290 */ /* 0x000ff4000fffe03f */
[----:B------:R-:W-:Y:S01]  /*73f10*/  STL.64 [R1+0xa70], R8 ;  /* 0x000a700801007387 */ /* 0x000fe20000100a00 */
[----:B------:R-:W-:Y:S02]  /*73f20*/  STL.64 [R1+0xa78], R10 ;  /* 0x000a780a01007387 */ /* 0x000fe40000100a00 */
[----:B------:R1:W-:Y:S02]  /*73f30*/  STL [R1+0x2a00], R26 ;  /* 0x002a001a01007387 */ /* 0x0003e40000100800 */
[----:B------:R-:W-:Y:S01]  /*73f40*/  STL.64 [R1+0x29f8], R24 ;  /* 0x0029f81801007387 */ /* 0x000fe20000100a00 */
[----:B-1----:R-:W2:Y:S01]  /*73f50*/  LDL.64 R26, [R1+0x68] ;  /* 0x00006800011a7983 */ /* 0x002ea20000100a00 */
[----:B------:R-:W3:Y:S02]  /*73f60*/  LDL.LU R16, [R1+0x620] ;  /* 0x0006200001107983 */ /* 0x000ee40000300800 */
[----:B------:R-:W3:Y:S02]  /*73f70*/  LDL.LU R17, [R1+0x624] ;  /* 0x0006240001117983 */ /* 0x000ee40000300800 */
[----:B------:R-:W4:Y:S01]  /*73f80*/  LDL.LU R18, [R1+0x628] ;  /* 0x0006280001127983 */ /* 0x000f220000300800 */
[----:B------:R-:W4:Y:S01]  /*73f90*/  LDL.LU R19, [R1+0x62c] ;  /* 0x00062c0001137983 */ /* 0x000f220000300800 */
[----:B------:R-:W2:Y:S02]  /*73fa0*/  LDL.LU R12, [R1+0x640] ;  /* 0x00064000010c7983 */ /* 0x000ea40000300800 */
[----:B------:R-:W2:Y:S02]  /*73fb0*/  LDL.LU R13, [R1+0x644] ;  /* 0x00064400010d7983 */ /* 0x000ea40000300800 */
[----:B------:R-:W2:Y:S01]  /*73fc0*/  LDL.LU R14, [R1+0x648] ;  /* 0x00064800010e7983 */ /* 0x000ea20000300800 */
[----:B------:R-:W2:Y:S04]  /*73fd0*/  LDL.LU R15, [R1+0x64c] ;  /* 0x00064c00010f7983 */ /* 0x000ea80000300800 */
[----:B--2---:R-:W-:Y:S01]  /*73fe0*/  STL.64 [R1+0x2a10], R14 ;  /* 0x002a100e01007387 */ /* 0x004fe20000100a00 */
[----:B------:R1:W-:Y:S03]  /*73ff0*/  STL.64 [R1+0x2a08], R12 ;  /* 0x002a080c01007387 */ /* 0x0003e60000100a00 */
[----:B-1----:R-:W2:Y:S01]  /*74000*/  LDL.LU R12, [R1+0x650] ;  /* 0x00065000010c7983 */ /* 0x002ea20000300800 */
[----:B------:R-:W2:Y:S02]  /*74010*/  LDL.LU R13, [R1+0x654] ;  /* 0x00065400010d7983 */ /* 0x000ea40000300800 */
[----:B------:R-:W2:Y:S02]  /*74020*/  LDL.LU R14, [R1+0x658] ;  /* 0x00065800010e7983 */ /* 0x000ea40000300800 */
[----:B------:R-:W2:Y:S01]  /*74030*/  LDL.LU R15, [R1+0x65c] ;  /* 0x00065c00010f7983 */ /* 0x000ea20000300800 */
[----:B----4-:R1:W-:Y:S01]  /*74040*/  STL.64 [R1+0x29d8], R18 ;  /* 0x0029d81201007387 */ /* 0x0103e20000100a00 */
[----:B---3--:R-:W-:Y:S03]  /*74050*/  STL.64 [R1+0x29d0], R16 ;  /* 0x0029d01001007387 */ /* 0x008fe60000100a00 */
[----:B-1----:R-:W3:Y:S04]  /*74060*/  LDL.64 R18, [R1+0x48] ;  /* 0x0000480001127983 */ /* 0x002ee80000100a00 */
[----:B---3--:R1:W-:Y:S01]  /*74070*/  STL.64 [R1+0x29e8], R18 ;  /* 0x0029e81201007387 */ /* 0x0083e20000100a00 */
[----:B------:R-:W3:Y:S03]  /*74080*/  LDL.64 R10, [R1+0x38] ;  /* 0x00003800010a7983 */ /* 0x000ee60000100a00 */
[----:B-1----:R-:W4:Y:S04]  /*74090*/  LDL.64 R18, [R1+0x58] ;  /* 0x0000580001127983 */ /* 0x002f280000100a00 */
[----:B---3--:R1:W-:Y:S01]  /*740a0*/  STL.64 [R1+0x29e0], R10 ;  /* 0x0029e00a01007387 */ /* 0x0083e20000100a00 */
[----:B------:R-:W3:Y:S02]  /*740b0*/  LDL.LU R8, [R1+0x630] ;  /* 0x0006300001087983 */ /* 0x000ee40000300800 */
[----:B------:R-:W3:Y:S01]  /*740c0*/  LDL.LU R9, [R1+0x634] ;  /* 0x0006340001097983 */ /* 0x000ee20000300800 */
[----:B-1----:R-:W3:Y:S01]  /*740d0*/  LDL.LU R10, [R1+0x638] ;  /* 0x00063800010a7983 */ /* 0x002ee20000300800 */
[----:B------:R-:W3:Y:S02]  /*740e0*/  LDL.LU R11, [R1+0x63c] ;  /* 0x00063c00010b7983 */ /* 0x000ee40000300800 */
[----:B0-----:R0:W-:Y:S02]  /*740f0*/  STL.64 [R1+0x2808], R22 ;  /* 0x0028081601007387 */ /* 0x0011e40000100a00 */
[----:B------:R1:W-:Y:S01]  /*74100*/  STL.64 [R1+0x2800], R20 ;  /* 0x0028001401007387 */ /* 0x0003e20000100a00 */
[----:B0-----:R-:W3:Y:S01]  /*74110*/  LDL R22, [R1+0x18] ;  /* 0x0000180001167983 */ /* 0x001ee20000100800 */
[----:B--2---:R-:W-:Y:S01]  /*74120*/  HMMA.16816.F32 R12, R4, R26, R12 ;  /* 0x0000001a040c723c */ /* 0x004fe2000000180c */
[----:B------:R-:W-:-:S02]  /*74130*/  IMAD.MOV.U32 R23, RZ, RZ, R29 ;  /* 0x000000ffff177224 */ /* 0x000fc400078e001d */
[----:B------:R-:W-:-:S03]  /*74140*/  IMAD.MOV.U32 R29, RZ, RZ, R26 ;  /* 0x000000ffff1d7224 */ /* 0x000fc600078e001a */
[----:B---3--:R0:W-:Y:S01]  /*74150*/  STL.64 [R1+0x29b8], R22 ;  /* 0x0029b81601007387 */ /* 0x0081e20000100a00 */
[----:B-1----:R-:W2:Y:S02]  /*74160*/  LDL.LU R20, [R1+0x610] ;  /* 0x0006100001147983 */ /* 0x002ea40000300800 */
[----:B------:R-:W2:Y:S01]  /*74170*/  LDL.LU R21, [R1+0x614] ;  /* 0x0006140001157983 */ /* 0x000ea20000300800 */
[----:B0-----:R-:W2:Y:S01]  /*74180*/  LDL.LU R22, [R1+0x618] ;  /* 0x0006180001167983 */ /* 0x001ea20000300800 */
[----:B------:R-:W2:Y:S11]  /*74190*/  LDL.LU R23, [R1+0x61c] ;  /* 0x00061c0001177983 */ /* 0x000eb60000300800 */
[----:B------:R-:W-:Y:S01]  /*741a0*/  @!UPT UIADD3 URZ, URZ, URZ, URZ ;  /* 0x0000003f3f3ff290 */ /* 0x000fe2000fffe03f */
[----:B------:R-:W-:Y:S02]  /*741b0*/  STL.64 [R1+0xa90], R12 ;  /* 0x000a900c01007387 */ /* 0x000fe40000100a00 */
[----:B------:R0:W-:Y:S02]  /*741c0*/  STL.64 [R1+0xa98], R14 ;  /* 0x000a980e01007387 */ /* 0x0001e40000100a00 */
[----:B0-----:R-:W4:Y:S01]  /*741d0*/  LDL.LU.64 R14, [R1+0x2a10] ;  /* 0x002a1000010e7983 */ /* 0x001f220000300a00 */
[----:B------:R-:W4:Y:S02]  /*741e0*/  LDL.LU.64 R12, [R1+0x2a08] ;  /* 0x002a0800010c7983 */ /* 0x000f240000300a00 */
[----:B------:R-:W3:Y:S02]  /*741f0*/  LDL.LU R26, [R1+0x2a00] ;  /* 0x002a0000011a7983 */ /* 0x000ee40000300800 */
[----:B------:R-:W2:Y:S01]  /*74200*/  LDL.LU.64 R24, [R1+0x29f8] ;  /* 0x0029f80001187983 */ /* 0x000ea20000300a00 */
        /* <DEDUP_REMOVED lines=46> */
[----:B------:R-:W3:Y:S01]  /*744f0*/  LDL.LU.64 R10, [R1+0x29b0] ;  /* 0x0029b000010a7983 */ /* 0x000ee20000300a00 */
[----:B------:R-:W3:Y:S01]  /*74500*/  LDL.LU R9, [R1+0x29a8] ;  /* 0x0029a80001097983 */ /* 0x000ee20000300800 */
[C---:B--2---:R-:W-:Y:S02]  /*74510*/  HMMA.16816.F32 R20, R4.reuse, R22, R24 ;  /* 0x000000160414723c */ /* 0x044fe40000001818 */
[----:B------:R-:W2:Y:S01]  /*74520*/  LDL.LU.64 R26, [R1+0x29a0] ;  /* 0x0029a000011a7983 */ /* 0x000ea20000300a00 */
[----:B------:R-:W2:Y:S11]  /*74530*/  LDL.LU.64 R24, [R1+0x2998] ;  /* 0x0029980001187983 */ /* 0x000eb60000300a00 */
[----:B------:R-:W-:Y:S09]  /*74540*/  @!UPT UIADD3 URZ, URZ, URZ, URZ ;  /* 0x0000003f3f3ff290 */ /* 0x000ff2000fffe03f */
[----:B------:R0:W-:Y:S01]  /*74550*/  STL.64 [R1+0x470], R20 ;  /* 0x0004701401007387 */ /* 0x0001e20000100a00 */
[----:B------:R1:W-:Y:S03]  /*74560*/  STL.64 [R1+0x478], R22 ;  /* 0x0004781601007387 */ /* 0x0003e60000100a00 */
[----:B0-----:R-:W2:Y:S01]  /*74570*/  LDL.LU R20, [R1+0x1e0] ;  /* 0x0001e00001147983 */ /* 0x001ea20000300800 */
[----:B------:R-:W2:Y:S02]  /*74580*/  LDL.LU R21, [R1+0x1e4] ;  /* 0x0001e40001157983 */ /* 0x000ea40000300800 */
[----:B-1----:R-:W2:Y:S02]  /*74590*/  LDL.LU R22, [R1+0x1e8] ;  /* 0x0001e80001167983 */ /* 0x002ea40000300800 */
        /* <DEDUP_REMOVED lines=8> */
[----:B------:R-:W-:Y:S03]  /*74620*/  STL.64 [R1+0x2820], R20 ;  /* 0x0028201401007387 */ /* 0x000fe60000100a00 */
[----:B0-----:R-:W2:Y:S04]  /*74630*/  LDL R22, [R1+0x8] ;  /* 0x0000080001167983 */ /* 0x001ea80000100800 */
[----:B------:R-:W2:Y:S02]  /*74640*/  LDL R23, [R1+0xc] ;  /* 0x00000c0001177983 */ /* 0x000ea40000100800 */
[----:B--2---:R-:W-:Y:S11]  /*74650*/  HMMA.16816.F32 R24, R4, R22, R24 ;  /* 0x000000160418723c */ /* 0x004ff60000001818 */
[----:B------:R-:W-:Y:S11]  /*74660*/  @!UPT UIADD3 URZ, URZ, URZ, URZ ;  /* 0x0000003f3f3ff290 */ /* 0x000ff6000fffe03f */
[----:B------:R-:W-:Y:S01]  /*74670*/  @!UPT UIADD3 URZ, URZ, URZ, URZ ;  /* 0x0000003f3f3ff290 */ /* 0x000fe2000fffe03f */
[----:B------:R-:W-:Y:S01]  /*74680*/  STL.64 [R1+0x460], R24 ;  /* 0x0004601801007387 */ /* 0x000fe20000100a00 */
[----:B------:R0:W-:Y:S03]  /*74690*/  STL.64 [R1+0x468], R26 ;  /* 0x0004681a01007387 */ /* 0x0001e60000100a00 */
[----:B0-----:R-:W2:Y:S01]  /*746a0*/  LDL.LU.64 R26, [R1+0x2990] ;  /* 0x00299000011a7983 */ /* 0x001ea20000300a00 */
[----:B------:R-:W2:Y:S02]  /*746b0*/  LDL.LU.64 R24, [R1+0x2988] ;  /* 0x0029880001187983 */ /* 0x000ea40000300a00 */
[----:B------:R0:W-:Y:S02]  /*746c0*/  STL.64 [R1+0x2838], R22 ;  /* 0x0028381601007387 */ /* 0x0001e40000100a00 */
[----:B0-----:R-:W2:Y:S04]  /*746d0*/  LDL.64 R22, [R1+0x18] ;  /* 0x0000180001167983 */ /* 0x001ea80000100a00 */
[----:B--2---:R0:W-:Y:S02]  /*746e0*/  STL.64 [R1+0x2850], R22 ;  /* 0x0028501601007387 */ /* 0x0041e40000100a00 */
[----:B0-----:R-:W-:-:S02]  /*746f0*/  IMAD.MOV.U32 R22, RZ, RZ, R19 ;  /* 0x000000ffff167224 */ /* 0x001fc400078e0013 */
[----:B------:R-:W-:Y:S01]  /*74700*/  IMAD.MOV.U32 R23, RZ, RZ, R8 ;  /* 0x000000ffff177224 */ /* 0x000fe200078e0008 */
[----:B------:R-:W4:Y:S01]  /*74710*/  LDL.LU R19, [R1+0x2984] ;  /* 0x0029840001137983 */ /* 0x000f220000300800 */
[----:B------:R-:W2:Y:S03]  /*74720*/  LDL.LU R8, [R1+0x2980] ;  /* 0x0029800001087983 */ /* 0x000ea60000300800 */
[----:B------:R0:W-:Y:S01]  /*74730*/  STL.64 [R1+0x2868], R22 ;  /* 0x0028681601007387 */ /* 0x0001e20000100a00 */
[----:B------:R-:W4:Y:S02]  /*74740*/  LDL.LU R20, [R1+0x5e0] ;  /* 0x0005e00001147983 */ /* 0x000f240000300800 */
[----:B------:R-:W4:Y:S01]  /*74750*/  LDL.LU R21, [R1+0x5e4] ;  /* 0x0005e40001157983 */ /* 0x000f220000300800 */
[----:B0-----:R-:W4:Y:S01]  /*74760*/  LDL.LU R22, [R1+0x5e8] ;  /* 0x0005e80001167983 */ /* 0x001f220000300800 */
[----:B------:R-:W4:Y:S02]  /*74770*/  LDL.LU R23, [R1+0x5ec] ;  /* 0x0005ec0001177983 */ /* 0x000f240000300800 */
[----:B----4-:R-:W-:Y:S11]  /*74780*/  HMMA.16816.F32 R20, R4, R18, R20 ;  /* 0x000000120414723c */ /* 0x010ff60000001814 */
[----:B------:R-:W-:Y:S11]  /*74790*/  @!UPT UIADD3 URZ, URZ, URZ, URZ ;  /* 0x0000003f3f3ff290 */ /* 0x000ff6000fffe03f */
[----:B------:R-:W-:Y:S01]  /*747a0*/  @!UPT UIADD3 URZ, URZ, URZ, URZ ;  /* 0x0000003f3f3ff290 */ /* 0x000fe2000fffe03f */
[----:B------:R-:W-:Y:S01]  /*747b0*/  STL.64 [R1+0x450], R20 ;  /* 0x0004501401007387 */ /* 0x000fe20000100a00 */
[----:B------:R0:W-:Y:S02]  /*747c0*/  STL.64 [R1+0x458], R22 ;  /* 0x0004581601007387 */ /* 0x0001e40000100a00 */
[----:B0-----:R-:W-:Y:S02]  /*747d0*/  IMAD.MOV.U32 R22, RZ, RZ, R17 ;  /* 0x000000ffff167224 */ /* 0x001fe400078e0011 */
[----:B------:R-:W-:-:S05]  /*747e0*/  IMAD.MOV.U32 R23, RZ, RZ, R16 ;  /* 0x000000ffff177224 */ /* 0x000fca00078e0010 */
[----:B------:R-:W-:Y:S01]  /*747f0*/  STL.64 [R1+0x2880], R22 ;  /* 0x0028801601007387 */ /* 0x000fe20000100a00 */
[----:B------:R0:W-:Y:S02]  /*74800*/  STL.64 [R1+0x2830], R18 ;  /* 0x0028301201007387 */ /* 0x0001e40000100a00 */
[----:B------:R-:W4:Y:S02]  /*74810*/  LDL.LU R16, [R1+0x200] ;  /* 0x0002000001107983 */ /* 0x000f240000300800 */
[----:B------:R-:W4:Y:S01]  /*74820*/  LDL.LU R17, [R1+0x204] ;  /* 0x0002040001117983 */ /* 0x000f220000300800 */
[----:B0-----:R-:W2:Y:S01]  /*74830*/  LDL.LU R18, [R1+0x208] ;  /* 0x0002080001127983 */ /* 0x001ea20000300800 */
[----:B------:R-:W2:Y:S02]  /*74840*/  LDL.LU R19, [R1+0x20c] ;  /* 0x00020c0001137983 */ /* 0x000ea40000300800 */
[----:B------:R-:W-:Y:S02]  /*74850*/  IMAD.MOV.U32 R22, RZ, RZ, R0 ;  /* 0x000000ffff167224 */ /* 0x000fe400078e0000 */
        /* <DEDUP_REMOVED lines=23> */
[----:B------:R0:W-:Y:S02]  /*749d0*/  STL.64 [R1+0x28c8], R22 ;  /* 0x0028c81601007387 */ /* 0x0001e40000100a00 */
[----:B0-----:R-:W-:Y:S02]  /*749e0*/  IMAD.MOV.U32 R22, RZ, RZ, R26 ;  /* 0x000000ffff167224 */ /* 0x001fe400078e001a */
        /* <DEDUP_REMOVED lines=9> */
[----:B---3--:R-:W-:-:S05]  /*74a80*/  IMAD.MOV.U32 R23, RZ, RZ, R13 ;  /* 0x000000ffff177224 */ /* 0x008fca00078e000d */
[----:B------:R-:W-:Y:S04]  /*74a90*/  STL.64 [R1+0x28f8], R22 ;  /* 0x0028f81601007387 */ /* 0x000fe80000100a00 */
[----:B----4-:R-:W-:Y:S01]  /*74aa0*/  STL.64 [R1+0x2890], R18 ;  /* 0x0028901201007387 */ /* 0x010fe20000100a00 */
        /* <DEDUP_REMOVED lines=74> */
[----:B------:R-:W-:-:S02]  /*74f50*/  IMAD.MOV.U32 R22, RZ, RZ, R2 ;  /* 0x000000ffff167224 */ /* 0x000fc400078e0002 */
[----:B------:R-:W-:Y:S01]  /*74f60*/  IMAD.MOV.U32 R23, RZ, RZ, R0 ;  /* 0x000000ffff177224 */ /* 0x000fe200078e0000 */
[----:B---3--:R-:W-:Y:S01]  /*74f70*/  HMMA.16816.F32 R4, R4, R10, R24 ;  /* 0x0000000a0404723c */ /* 0x008fe20000001818 */
[----:B------:R-:W2:Y:S01]  /*74f80*/  LDL.LU.64 R26, [R1+0x2960] ;  /* 0x00296000011a7983 */ /* 0x000ea20000300a00 */
        /* <DEDUP_REMOVED lines=86> */
[----:B------:R-:W-:Y:S11]  /*754f0*/  IMAD.MOV.U32 R2, RZ, RZ, R23 ;  /* 0x000000ffff027224 */ /* 0x000ff600078e0017 */
[----:B------:R-:W-:Y:S11]  /*75500*/  @!UPT UIADD3 URZ, URZ, URZ, URZ ;  /* 0x0000003f3f3ff290 */ /* 0x000ff6000fffe03f */
[----:B------:R-:W-:Y:S01]  /*75510*/  STL.64 [R1+0x290], R16 ;  /* 0x0002901001007387 */ /* 0x000fe20000100a00 */
[----:B------:R0:W-:Y:S03]  /*75520*/  STL.64 [R1+0x298], R18 ;  /* 0x0002981201007387 */ /* 0x0001e60000100a00 */
[----:B0-----:R-:W2:Y:S01]  /*75530*/  LDL.LU.64 R18, [R1+0x2848] ;  /* 0x0028480001127983 */ /* 0x001ea20000300a00 */
[----:B------:R-:W2:Y:S02]  /*75540*/  LDL.LU.64 R16, [R1+0x2840] ;  /* 0x0028400001107983 */ /* 0x000ea40000300a00 */
[----:B------:R-:W2:Y:S02]  /*75550*/  LDL.LU.64 R22, [R1+0x2838] ;  /* 0x0028380001167983 */ /* 0x000ea40000300a00 */
[C---:B--2---:R-:W-:Y:S01]  /*75560*/  HMMA.16816.F32 R20, R24.reuse, R22, R16 ;  /* 0x000000161814723c */ /* 0x044fe20000001810 */
[----:B------:R-:W3:Y:S11]  /*75570*/  LDL.LU.64 R18, [R1+0x2830] ;  /* 0x0028300001127983 */ /* 0x000ef60000300a00 */
[----:B------:R-:W-:Y:S11]  /*75580*/  @!UPT UIADD3 URZ, URZ, URZ, URZ ;  /* 0x0000003f3f3ff290 */ /* 0x000ff6000fffe03f */
[----:B------:R-:W-:Y:S01]  /*75590*/  STL.64 [R1+0x280], R20 ;  /* 0x0002801401007387 */ /* 0x000fe20000100a00 */
[----:B------:R0:W-:Y:S03]  /*755a0*/  STL.64 [R1+0x288], R22 ;  /* 0x0002881601007387 */ /* 0x0001e60000100a00 */
[----:B0-----:R-:W2:Y:S01]  /*755b0*/  LDL.LU.64 R22, [R1+0x2828] ;  /* 0x0028280001167983 */ /* 0x001ea20000300a00 */
[----:B------:R-:W2:Y:S01]  /*755c0*/  LDL.LU.64 R20, [R1+0x2820] ;  /* 0x0028200001147983 */ /* 0x000ea20000300a00 */
[C---:B---3--:R-:W-:Y:S11]  /*755d0*/  HMMA.16816.F32 R4, R24.reuse, R18, R4 ;  /* 0x000000121804723c */ /* 0x048ff60000001804 */
[----:B------:R-:W-:Y:S11]  /*755e0*/  @!UPT UIADD3 URZ, URZ, URZ, URZ ;  /* 0x0000003f3f3ff290 */ /* 0x000ff6000fffe03f */
[----:B------:R-:W-:Y:S01]  /*755f0*/  @!UPT UIADD3 URZ, URZ, URZ, URZ ;  /* 0x0000003f3f3ff290 */ /* 0x000fe2000fffe03f */
[----:B------:R-:W-:Y:S01]  /*75600*/  STL.64 [R1+0x270], R4 ;  /* 0x0002700401007387 */ /* 0x000fe20000100a00 */
[----:B------:R-:W-:Y:S02]  /*75610*/  STL.64 [R1+0x278], R6 ;  /* 0x0002780601007387 */ /* 0x000fe40000100a00 */
[----:B------:R-:W0:Y:S01]  /*75620*/  LDSM.16.MT88.4 R4, [R28+0xe080] ;  /* 0x00e080001c04783b */ /* 0x000e220000004200 */
[C---:B--2---:R-:W-:Y:S01]  /*75630*/  HMMA.16816.F32 R20, R24.reuse, R14, R20 ;  /* 0x0000000e1814723c */ /* 0x044fe20000001814 */
[----:B0-----:R-:W-:Y:S02]  /*75640*/  STL.64 [R1+0x2738], R6 ;  /* 0x0027380601007387 */ /* 0x001fe40000100a00 */
[----:B------:R0:W-:Y:S02]  /*75650*/  STL.64 [R1+0x2730], R4 ;  /* 0x0027300401007387 */ /* 0x0001e40000100a00 */
        /* <DEDUP_REMOVED lines=8> */
[----:B------:R-:W3:Y:S02]  /*756e0*/  LDL.LU.64 R20, [R1+0x2810] ;  /* 0x0028100001147983 */ /* 0x000ee40000300a00 */
[----:B------:R-:W-:Y:S02]  /*756f0*/  STL [R1+0x275c], R14 ;  /* 0x00275c0e01007387 */ /* 0x000fe40000100800 */
[----:B------:R0:W-:Y:S02]  /*75700*/  STL [R1+0x2758], R15 ;  /* 0x0027580f01007387 */ /* 0x0001e40000100800 */
[----:B0-----:R-:W4:Y:S01]  /*75710*/  LDL.64 R14, [R1+0xc8] ;  /* 0x0000c800010e7983 */ /* 0x001f220000100a00 */
[----:B---3--:R-:W-:Y:S03]  /*75720*/  HMMA.16816.F32 R24, R24, R10, R20 ;  /* 0x0000000a1818723c */ /* 0x008fe60000001814 */
[----:B------:R-:W3:Y:S01]  /*75730*/  LDL.LU.64 R22, [R1+0x2808] ;  /* 0x0028080001167983 */ /* 0x000ee20000300a00 */
[----:B------:R-:W3:Y:S11]  /*75740*/  LDL.LU.64 R20, [R1+0x2800] ;  /* 0x0028000001147983 */ /* 0x000ef60000300a00 */
[----:B------:R-:W-:Y:S08]  /*75750*/  @!UPT UIADD3 URZ, URZ, URZ, URZ ;  /* 0x0000003f3f3ff290 */ /* 0x000ff0000fffe03f */
[----:B------:R-:W-:Y:S01]  /*75760*/  STL.64 [R1+0x230], R24 ;  /* 0x0002301801007387 */ /* 0x000fe20000100a00 */
[----:B------:R0:W-:Y:S03]  /*75770*/  STL.64 [R1+0x238], R26 ;  /* 0x0002381a01007387 */ /* 0x0001e60000100a00 */
[----:B0-----:R-:W2:Y:S04]  /*75780*/  LDL.64 R26, [R1+0x88] ;  /* 0x00008800011a7983 */ /* 0x001ea80000100a00 */
[----:B--2---:R0:W-:Y:S04]  /*75790*/  STL.64 [R1+0x27e8], R26 ;  /* 0x0027e81a01007387 */ /* 0x0041e80000100a00 */
[----:B0-----:R-:W2:Y:S04]  /*757a0*/  LDL.64 R26, [R1+0x98] ;  /* 0x00009800011a7983 */ /* 0x001ea80000100a00 */
[----:B--2---:R0:W-:Y:S04]  /*757b0*/  STL.64 [R1+0x27f0], R26 ;  /* 0x0027f01a01007387 */ /* 0x0041e80000100a00 */
[----:B0-----:R-:W2:Y:S04]  /*757c0*/  LDL.64 R26, [R1+0xa8] ;  /* 0x0000a800011a7983 */ /* 0x001ea80000100a00 */
[----:B--2---:R0:W-:Y:S01]  /*757d0*/  STL.64 [R1+0x27f8], R26 ;  /* 0x0027f81a01007387 */ /* 0x0041e20000100a00 */
[----:B------:R-:W3:Y:S02]  /*757e0*/  LDL.LU R24, [R1+0x520] ;  /* 0x0005200001187983 */ /* 0x000ee40000300800 */
[----:B------:R-:W3:Y:S01]  /*757f0*/  LDL.LU R25, [R1+0x524] ;  /* 0x0005240001197983 */ /* 0x000ee20000300800 */
[----:B0-----:R-:W3:Y:S01]  /*75800*/  LDL.LU R26, [R1+0x528] ;  /* 0x00052800011a7983 */ /* 0x001ee20000300800 */
[----:B------:R-:W3:Y:S02]  /*75810*/  LDL.LU R27, [R1+0x52c] ;  /* 0x00052c00011b7983 */ /* 0x000ee40000300800 */
[----:B----4-:R-:W-:-:S02]  /*75820*/  IMAD.MOV.U32 R0, RZ, RZ, R15 ;  /* 0x000000ffff007224 */ /* 0x010fc400078e000f */
[----:B------:R-:W-:Y:S01]  /*75830*/  IMAD.MOV.U32 R8, RZ, RZ, R14 ;  /* 0x000000ffff087224 */ /* 0x000fe200078e000e */
[----:B---3--:R-:W-:Y:S11]  /*75840*/  HMMA.16816.F32 R24, R20, R14, R24 ;  /* 0x0000000e1418723c */ /* 0x008ff60000001818 */
[----:B------:R-:W-:Y:S11]  /*75850*/  @!UPT UIADD3 URZ, URZ, URZ, URZ ;  /* 0x0000003f3f3ff290 */ /* 0x000ff6000fffe03f */
[----:B------:R-:W-:Y:S01]  /*75860*/  @!UPT UIADD3 URZ, URZ, URZ, URZ ;  /* 0x0000003f3f3ff290 */ /* 0x000fe2000fffe03f */
[----:B------:R-:W-:Y:S01]  /*75870*/  STL.64 [R1+0xd80], R24 ;  /* 0x000d801801007387 */ /* 0x000fe20000100a00 */
[----:B------:R-:W-:Y:S02]  /*75880*/  STL.64 [R1+0xd88], R26 ;  /* 0x000d881a01007387 */ /* 0x000fe40000100a00 */
[----:B------:R-:W-:Y:S02]  /*75890*/  STL [R1+0x2760], R0 ;  /* 0x0027600001007387 */ /* 0x000fe40000100800 */
[----:B------:R-:W-:Y:S02]  /*758a0*/  STL.64 [R1+0x2748], R10 ;  /* 0x0027480a01007387 */ /* 0x000fe40000100a00 */
[----:B------:R-:W-:Y:S01]  /*758b0*/  IMAD.MOV.U32 R16, RZ, RZ, R24 ;  /* 0x000000ffff107224 */ /* 0x000fe200078e0018 */
[----:B------:R0:W-:Y:S01]  /*758c0*/  STL [R1+0x2740], R8 ;  /* 0x0027400801007387 */ /* 0x0001e20000100800 */
[----:B------:R-:W-:-:S03]  /*758d0*/  IMAD.MOV.U32 R12, RZ, RZ, R26 ;  /* 0x000000ffff0c7224 */ /* 0x000fc600078e001a */
[----:B0-----:R-:W2:Y:S01]  /*758e0*/  LDL.LU R8, [R1+0x4f0] ;  /* 0x0004f00001087983 */ /* 0x001ea20000300800 */
[----:B------:R-:W2:Y:S02]  /*758f0*/  LDL.LU R9, [R1+0x4f4] ;  /* 0x0004f40001097983 */ /* 0x000ea40000300800 */
[----:B------:R-:W2:Y:S02]  /*75900*/  LDL.LU R10, [R1+0x4f8] ;  /* 0x0004f800010a7983 */ /* 0x000ea40000300800 */
[----:B------:R-:W2:Y:S01]  /*75910*/  LDL.LU R11, [R1+0x4fc] ;  /* 0x0004fc00010b7983 */ /* 0x000ea20000300800 */
[----:B------:R-:W-:Y:S01]  /*75920*/  STL [R1+0x21fc], R16 ;  /* 0x0021fc1001007387 */ /* 0x000fe20000100800 */
[----:B------:R-:W-:Y:S02]  /*75930*/  STL [R1+0x21f8], R12 ;  /* 0x0021f80c01007387 */ /* 0x000fe40000100800 */
[----:B------:R-:W3:Y:S02]  /*75940*/  LDL.64 R14, [R1+0xb8] ;  /* 0x0000b800010e7983 */ /* 0x000ee40000100a00 */
[----:B---3--:R-:W-:Y:S07]  /*75950*/  HMMA.16816.F32 R24, R20, R14, R4 ;  /* 0x0000000e1418723c */ /* 0x008fee0000001804 */
[----:B------:R-:W-:-:S02]  /*75960*/  IMAD.MOV.U32 R4, RZ, RZ, R15 ;  /* 0x000000ffff047224 */ /* 0x000fc400078e000f */
[----:B------:R-:W-:Y:S11]  /*75970*/  IMAD.MOV.U32 R5, RZ, RZ, R14 ;  /* 0x000000ffff057224 */ /* 0x000ff600078e000e */
[----:B------:R-:W-:Y:S03]  /*75980*/  @!UPT UIADD3 URZ, URZ, URZ, URZ ;  /* 0x0000003f3f3ff290 */ /* 0x000fe6000fffe03f */
[----:B------:R-:W-:Y:S01]  /*75990*/  STL.64 [R1+0xd70], R24 ;  /* 0x000d701801007387 */ /* 0x000fe20000100a00 */
[----:B------:R-:W-:Y:S02]  /*759a0*/  IMAD.MOV.U32 R13, RZ, RZ, R26 ;  /* 0x000000ffff0d7224 */ /* 0x000fe400078e001a */
[----:B------:R0:W-:Y:S02]  /*759b0*/  STL.64 [R1+0xd78], R26 ;  /* 0x000d781a01007387 */ /* 0x0001e40000100a00 */
[----:B0-----:R-:W3:Y:S01]  /*759c0*/  LDL.LU.64 R26, [R1+0x27f8] ;  /* 0x0027f800011a7983 */ /* 0x001ee20000300a00 */
[----:B------:R0:W-:Y:S02]  /*759d0*/  STL [R1+0x2768], R4 ;  /* 0x0027680401007387 */ /* 0x0001e40000100800 */
[----:B------:R1:W-:Y:S01]  /*759e0*/  STL [R1+0x2764], R5 ;  /* 0x0027640501007387 */ /* 0x0003e20000100800 */
[----:B0-----:R-:W3:Y:S01]  /*759f0*/  LDL.LU R4, [R1+0x500] ;  /* 0x0005000001047983 */ /* 0x001ee20000300800 */
[----:B-1----:R-:W3:Y:S02]  /*75a00*/  LDL.LU R5, [R1+0x504] ;  /* 0x0005040001057983 */ /* 0x002ee40000300800 */
[----:B------:R-:W3:Y:S02]  /*75a10*/  LDL.LU R6, [R1+0x508] ;  /* 0x0005080001067983 */ /* 0x000ee40000300800 */
[----:B------:R-:W3:Y:S02]  /*75a20*/  LDL.LU R7, [R1+0x50c] ;  /* 0x00050c0001077983 */ /* 0x000ee40000300800 */
[----:B------:R-:W-:-:S05]  /*75a30*/  IMAD.MOV.U32 R17, RZ, RZ, R24 ;  /* 0x000000ffff117224 */ /* 0x000fca00078e0018 */
[----:B------:R-:W-:Y:S01]  /*75a40*/  STL [R1+0x2204], R17 ;  /* 0x0022041101007387 */ /* 0x000fe20000100800 */
[----:B------:R0:W-:Y:S03]  /*75a50*/  STL.64 [R1+0x27a0], R18 ;  /* 0x0027a01201007387 */ /* 0x0001e60000100a00 */
[----:B0-----:R-:W4:Y:S01]  /*75a60*/  LDL.64 R18, [R1+0x78] ;  /* 0x0000780001127983 */ /* 0x001f220000100a00 */
[----:B------:R0:W-:Y:S02]  /*75a70*/  STL [R1+0x2200], R13 ;  /* 0x0022000d01007387 */ /* 0x0001e40000100800 */
[----:B------:R-:W4:Y:S01]  /*75a80*/  LDL.LU R12, [R1+0x4d0] ;  /* 0x0004d000010c7983 */ /* 0x000f220000300800 */
[----:B0-----:R-:W4:Y:S01]  /*75a90*/  LDL.LU R13, [R1+0x4d4] ;  /* 0x0004d400010d7983 */ /* 0x001f220000300800 */
[----:B------:R-:W4:Y:S02]  /*75aa0*/  LDL.LU R14, [R1+0x4d8] ;  /* 0x0004d800010e7983 */ /* 0x000f240000300800 */
[----:B------:R-:W4:Y:S01]  /*75ab0*/  LDL.LU R15, [R1+0x4dc] ;  /* 0x0004dc00010f7983 */ /* 0x000f220000300800 */
[C---:B---3--:R-:W-:Y:S11]  /*75ac0*/  HMMA.16816.F32 R4, R20.reuse, R26, R4 ;  /* 0x0000001a1404723c */ /* 0x048ff60000001804 */
[----:B------:R-:W-:Y:S11]  /*75ad0*/  @!UPT UIADD3 URZ, URZ, URZ, URZ ;  /* 0x0000003f3f3ff290 */ /* 0x000ff6000fffe03f */
[----:B------:R-:W-:Y:S01]  /*75ae0*/  @!UPT UIADD3 URZ, URZ, URZ, URZ ;  /* 0x0000003f3f3ff290 */ /* 0x000fe2000fffe03f */
[----:B------:R-:W-:Y:S01]  /*75af0*/  STL.64 [R1+0xd60], R4 ;  /* 0x000d600401007387 */ /* 0x000fe20000100a00 */
[----:B------:R0:W-:Y:S02]  /*75b00*/  STL.64 [R1+0xd68], R6 ;  /* 0x000d680601007387 */ /* 0x0001e40000100a00 */
[----:B0-----:R-:W-:Y:S02]  /*75b10*/  IMAD.MOV.U32 R7, RZ, RZ, R26 ;  /* 0x000000ffff077224 */ /* 0x001fe400078e001a */
[----:B------:R-:W-:Y:S02]  /*75b20*/  IMAD.MOV.U32 R6, RZ, RZ, R27 ;  /* 0x000000ffff067224 */ /* 0x000fe400078e001b */
[----:B------:R-:W2:Y:S03]  /*75b30*/  LDL.LU.64 R26, [R1+0x27f0] ;  /* 0x0027f000011a7983 */ /* 0x000ea60000300a00 */
[----:B------:R0:W-:Y:S02]  /*75b40*/  STL.64 [R1+0x27b8], R6 ;  /* 0x0027b80601007387 */ /* 0x0001e40000100a00 */
[----:B------:R-:W3:Y:S02]  /*75b50*/  LDL.LU R4, [R1+0x4e0] ;  /* 0x0004e00001047983 */ /* 0x000ee40000300800 */
[----:B------:R-:W3:Y:S01]  /*75b60*/  LDL.LU R5, [R1+0x4e4] ;  /* 0x0004e40001057983 */ /* 0x000ee20000300800 */
[----:B0-----:R-:W3:Y:S01]  /*75b70*/  LDL.LU R6, [R1+0x4e8] ;  /* 0x0004e80001067983 */ /* 0x001ee20000300800 */
[----:B------:R-:W3:Y:S01]  /*75b80*/  LDL.LU R7, [R1+0x4ec] ;  /* 0x0004ec0001077983 */ /* 0x000ee20000300800 */
[C---:B--2---:R-:W-:Y:S11]  /*75b90*/  HMMA.16816.F32 R8, R20.reuse, R26, R8 ;  /* 0x0000001a1408723c */ /* 0x044ff60000001808 */
[----:B------:R-:W-:Y:S11]  /*75ba0*/  @!UPT UIADD3 URZ, URZ, URZ, URZ ;  /* 0x0000003f3f3ff290 */ /* 0x000ff6000fffe03f */
        /* <DEDUP_REMOVED lines=11> */
[----:B------:R4:W-:Y:S02]  /*75c60*/  STL.64 [R1+0xb88], R6 ;  /* 0x000b880601007387 */ /* 0x0009e40000100a00 */
[----:B------:R-:W2:Y:S01]  /*75c70*/  LDL.64 R26, [R1+0x68] ;  /* 0x00006800011a7983 */ /* 0x000ea20000100a00 */
[----:B----4-:R-:W-:Y:S01]  /*75c80*/  HMMA.16816.F32 R4, R20, R18, R12 ;  /* 0x000000121404723c */ /* 0x010fe2000000180c */
[----:B------:R-:W-:Y:S01]  /*75c90*/  STL.64 [R1+0x2778], R10 ;  /* 0x0027780a01007387 */ /* 0x000fe20000100a00 */
[----:B------:R0:W-:Y:S05]  /*75ca0*/  STL.64 [R1+0x2770], R8 ;  /* 0x0027700801007387 */ /* 0x0001ea0000100a00 */
[----:B------:R-:W-:-:S02]  /*75cb0*/  IMAD.MOV.U32 R13, RZ, RZ, R18 ;  /* 0x000000ffff0d7224 */ /* 0x000fc400078e0012 */
[----:B------:R-:W-:Y:S01]  /*75cc0*/  IMAD.MOV.U32 R12, RZ, RZ, R19 ;  /* 0x000000ffff0c7224 */ /* 0x000fe200078e0013 */
[----:B0-----:R-:W2:Y:S01]  /*75cd0*/  LDL.LU R8, [R1+0x4c0] ;  /* 0x0004c00001087983 */ /* 0x001ea20000300800 */
[----:B------:R-:W2:Y:S02]  /*75ce0*/  LDL.LU R9, [R1+0x4c4] ;  /* 0x0004c40001097983 */ /* 0x000ea40000300800 */
[----:B------:R-:W2:Y:S02]  /*75cf0*/  LDL.LU R10, [R1+0x4c8] ;  /* 0x0004c800010a7983 */ /* 0x000ea40000300800 */
[----:B------:R-:W2:Y:S08]  /*75d00*/  LDL.LU R11, [R1+0x4cc] ;  /* 0x0004cc00010b7983 */ /* 0x000eb00000300800 */
[----:B------:R-:W-:Y:S01]  /*75d10*/  STL.64 [R1+0xb40], R4 ;  /* 0x000b400401007387 */ /* 0x000fe20000100a00 */
[----:B------:R-:W-:Y:S02]  /*75d20*/  STL.64 [R1+0xb48], R6 ;  /* 0x000b480601007387 */ /* 0x000fe40000100a00 */
[----:B------:R0:W-:Y:S02]  /*75d30*/  STL.64 [R1+0x27e0], R12 ;  /* 0x0027e00c01007387 */ /* 0x0001e40000100a00 */
[----:B------:R-:W3:Y:S01]  /*75d40*/  LDL.LU R16, [R1+0x820] ;  /* 0x0008200001107983 */ /* 0x000ee20000300800 */
[----:B------:R-:W3:Y:S01]  /*75d50*/  LDL.LU R17, [R1+0x824] ;  /* 0x0008240001117983 */ /* 0x000ee20000300800 */
[----:B------:R-:W4:Y:S02]  /*75d60*/  LDL.LU R18, [R1+0x828] ;  /* 0x0008280001127983 */ /* 0x000f240000300800 */
[----:B------:R-:W4:Y:S01]  /*75d70*/  LDL.LU R19, [R1+0x82c] ;  /* 0x00082c0001137983 */ /* 0x000f220000300800 */
[----:B0-----:R-:W2:Y:S01]  /*75d80*/  LDL.LU R12, [R1+0x850] ;  /* 0x00085000010c7983 */ /* 0x001ea20000300800 */
[----:B------:R-:W2:Y:S02]  /*75d90*/  LDL.LU R13, [R1+0x854] ;  /* 0x00085400010d7983 */ /* 0x000ea40000300800 */
[----:B------:R-:W2:Y:S02]  /*75da0*/  LDL.LU R14, [R1+0x858] ;  /* 0x00085800010e7983 */ /* 0x000ea40000300800 */
[----:B------:R-:W2:Y:S01]  /*75db0*/  LDL.LU R15, [R1+0x85c] ;  /* 0x00085c00010f7983 */ /* 0x000ea20000300800 */
[----:B------:R-:W2:Y:S01]  /*75dc0*/  LDL.LU R4, [R1+0x830] ;  /* 0x0008300001047983 */ /* 0x000ea20000300800 */
[----:B------:R-:W2:Y:S02]  /*75dd0*/  LDL.LU R5, [R1+0x834] ;  /* 0x0008340001057983 */ /* 0x000ea40000300800 */
[----:B------:R-:W2:Y:S02]  /*75de0*/  LDL.LU R6, [R1+0x838] ;  /* 0x0008380001067983 */ /* 0x000ea40000300800 */
[----:B------:R-:W2:Y:S02]  /*75df0*/  LDL.LU R7, [R1+0x83c] ;  /* 0x00083c0001077983 */ /* 0x000ea40000300800 */
[----:B--2---:R0:W-:Y:S01]  /*75e00*/  STL.64 [R1+0x27c8], R6 ;  /* 0x0027c80601007387 */ /* 0x0041e20000100a00 */
[----:B------:R-:W-:Y:S03]  /*75e10*/  STL.64 [R1+0x27c0], R4 ;  /* 0x0027c00401007387 */ /* 0x000fe60000100a00 */
[----:B0-----:R-:W2:Y:S01]  /*75e20*/  LDL.64 R6, [R1+0x48] ;  /* 0x0000480001067983 */ /* 0x001ea20000100a00 */
[----:B------:R-:W-:Y:S03]  /*75e30*/  HMMA.16816.F32 R8, R20, R26, R8 ;  /* 0x0000001a1408723c */ /* 0x000fe60000001808 */
[----:B--2---:R0:W-:Y:S04]  /*75e40*/  STL.64 [R1+0x27d8], R6 ;  /* 0x0027d80601007387 */ /* 0x0041e80000100a00 */
[----:B0-----:R-:W2:Y:S01]  /*75e50*/  LDL.64 R6, [R1+0x58] ;  /* 0x0000580001067983 */ /* 0x001ea20000100a00 */
[----:B----4-:R0:W-:Y:S02]  /*75e60*/  STL.64 [R1+0x27b0], R18 ;  /* 0x0027b01201007387 */ /* 0x0101e40000100a00 */
[----:B---3--:R1:W-:Y:S01]  /*75e70*/  STL.64 [R1+0x27a8], R16 ;  /* 0x0027a81001007387 */ /* 0x0083e20000100a00 */
[----:B0-----:R-:W3:Y:S01]  /*75e80*/  LDL.64 R18, [R1+0x38] ;  /* 0x0000380001127983 */ /* 0x001ee20000100a00 */
[----:B------:R-:W-:-:S02]  /*75e90*/  IMAD.MOV.U32 R3, RZ, RZ, R26 ;  /* 0x000000ffff037224 */ /* 0x000fc400078e001a */
[----:B------:R-:W-:Y:S02]  /*75ea0*/  IMAD.MOV.U32 R29, RZ, RZ, R27 ;  /* 0x000000ffff1d7224 */ /* 0x000fe400078e001b */
[----:B------:R-:W0:Y:S04]  /*75eb0*/  LDSM.16.MT88.4 R24, [R28+0xe100] ;  /* 0x00e100001c18783b */ /* 0x000e280000004200 */
[----:B---3--:R3:W-:Y:S01]  /*75ec0*/  STL.64 [R1+0x27d0], R18 ;  /* 0x0027d01201007387 */ /* 0x0087e20000100a00 */
[----:B-1----:R-:W4:Y:S02]  /*75ed0*/  LDL.LU R16, [R1+0x840] ;  /* 0x0008400001107983 */ /* 0x002f240000300800 */
[----:B------:R-:W4:Y:S01]  /*75ee0*/  LDL.LU R17, [R1+0x844] ;  /* 0x0008440001117983 */ /* 0x000f220000300800 */
[----:B---3--:R-:W4:Y:S01]  /*75ef0*/  LDL.LU R18, [R1+0x848] ;  /* 0x0008480001127983 */ /* 0x008f220000300800 */
[----:B------:R-:W4:Y:S02]  /*75f00*/  LDL.LU R19, [R1+0x84c] ;  /* 0x00084c0001137983 */ /* 0x000f240000300800 */
[----:B------:R1:W-:Y:S02]  /*75f10*/  STL.64 [R1+0xb70], R8 ;  /* 0x000b700801007387 */ /* 0x0003e40000100a00 */
[----:B------:R3:W-:Y:S01]  /*75f20*/  STL.64 [R1+0xb78], R10 ;  /* 0x000b780a01007387 */ /* 0x0007e20000100a00 */
[----:B-1----:R-:W4:Y:S01]  /*75f30*/  LDL.LU R8, [R1+0x800] ;  /* 0x0008000001087983 */ /* 0x002f220000300800 */
[----:B------:R-:W4:Y:S02]  /*75f40*/  LDL.LU R9, [R1+0x804] ;  /* 0x0008040001097983 */ /* 0x000f240000300800 */
[----:B---3--:R-:W3:Y:S02]  /*75f50*/  LDL.LU R10, [R1+0x808] ;  /* 0x00080800010a7983 */ /* 0x008ee40000300800 */
[----:B------:R-:W3:Y:S01]  /*75f60*/  LDL.LU R11, [R1+0x80c] ;  /* 0x00080c00010b7983 */ /* 0x000ee20000300800 */
[----:B--2---:R-:W-:Y:S01]  /*75f70*/  HMMA.16816.F32 R12, R20, R6, R12 ;  /* 0x00000006140c723c */ /* 0x004fe2000000180c */
[----:B---3--:R1:W-:Y:S01]  /*75f80*/  STL.64 [R1+0x2788], R10 ;  /* 0x0027880a01007387 */ /* 0x0083e20000100a00 */
[----:B----4-:R-:W-:Y:S03]  /*75f90*/  STL.64 [R1+0x2780], R8 ;  /* 0x0027800801007387 */ /* 0x010fe60000100a00 */
[----:B-1----:R-:W2:Y:S01]  /*75fa0*/  LDL R10, [R1+0x18] ;  /* 0x00001800010a7983 */ /* 0x002ea20000100800 */
[----:B0-----:R0:W-:Y:S02]  /*75fb0*/  STL.64 [R1+0x25f0], R26 ;  /* 0x0025f01a01007387 */ /* 0x0011e40000100a00 */
[----:B------:R-:W-:Y:S02]  /*75fc0*/  STL.64 [R1+0x25e8], R24 ;  /* 0x0025e81801007387 */ /* 0x000fe40000100a00 */
[----:B------:R-:W-:-:S02]  /*75fd0*/  IMAD.MOV.U32 R11, RZ, RZ, R2 ;  /* 0x000000ffff0b7224 */ /* 0x000fc400078e0002 */
[----:B------:R-:W-:Y:S01]  /*75fe0*/  IMAD.MOV.U32 R2, RZ, RZ, R7 ;  /* 0x000000ffff027224 */ /* 0x000fe200078e0007 */
[----:B0-----:R-:W3:Y:S10]  /*75ff0*/  LDL.64 R26, [R1+0x28] ;  /* 0x00002800011a7983 */ /* 0x001ef40000100a00 */
[----:B------:R0:W-:Y:S02]  /*76000*/  STL.64 [R1+0xb60], R12 ;  /* 0x000b600c01007387 */ /* 0x0001e40000100a00 */
[----:B------:R1:W-:Y:S01]  /*76010*/  STL.64 [R1+0xb68], R14 ;  /* 0x000b680e01007387 */ /* 0x0003e20000100a00 */
        /* <DEDUP_REMOVED lines=13> */
[----:B----4-:R0:W-:Y:S04]  /*760f0*/  STL.64 [R1+0x2790], R12 ;  /* 0x0027900c01007387 */ /* 0x0101e80000100a00 */
[----:B0-----:R-:W4:Y:S01]  /*76100*/  LDL.LU R12, [R1+0x810] ;  /* 0x00081000010c7983 */ /* 0x001f220000300800 */
[----:B------:R-:W4:Y:S02]  /*76110*/  LDL.LU R13, [R1+0x814] ;  /* 0x00081400010d7983 */ /* 0x000f240000300800 */
[----:B------:R-:W4:Y:S02]  /*76120*/  LDL.LU R14, [R1+0x818] ;  /* 0x00081800010e7983 */ /* 0x000f240000300800 */
[----:B------:R-:W4:Y:S01]  /*76130*/  LDL.LU R15, [R1+0x81c] ;  /* 0x00081c00010f7983 */ /* 0x000f220000300800 */
        /* <DEDUP_REMOVED lines=16> */
[----:B------:R-:W2:Y:S02]  /*76240*/  LDL.LU R24, [R1+0x660] ;  /* 0x0006600001187983 */ /* 0x000ea40000300800 */
[----:B------:R-:W-:Y:S02]  /*76250*/  IMAD.MOV.U32 R17, RZ, RZ, R26 ;  /* 0x000000ffff117224 */ /* 0x000fe400078e001a */
[----:B------:R-:W2:Y:S02]  /*76260*/  LDL.LU R25, [R1+0x664] ;  /* 0x0006640001197983 */ /* 0x000ea40000300800 */
[----:B------:R-:W-:Y:S01]  /*76270*/  IMAD.MOV.U32 R16, RZ, RZ, R27 ;  /* 0x000000ffff107224 */ /* 0x000fe200078e001b */
[----:B------:R-:W2:Y:S01]  /*76280*/  LDL.LU R26, [R1+0x668] ;  /* 0x00066800011a7983 */ /* 0x000ea20000300800 */
[----:B------:R-:W2:Y:S01]  /*76290*/  LDL.LU R27, [R1+0x66c] ;  /* 0x00066c00011b7983 */ /* 0x000ea20000300800 */
[C---:B----4-:R-:W-:Y:S02]  /*762a0*/  HMMA.16816.F32 R8, R20.reuse, R10, R12 ;  /* 0x0000000a1408723c */ /* 0x050fe4000000180c */
[----:B--2---:R-:W-:Y:S01]  /*762b0*/  STL.64 [R1+0x2600], R26 ;  /* 0x0026001a01007387 */ /* 0x004fe20000100a00 */
[----:B------:R0:W-:Y:S03]  /*762c0*/  STL.64 [R1+0x25f8], R24 ;  /* 0x0025f81801007387 */ /* 0x0001e60000100a00 */
[----:B0-----:R-:W2:Y:S01]  /*762d0*/  LDL.LU R24, [R1+0x670] ;  /* 0x0006700001187983 */ /* 0x001ea20000300800 */
[----:B------:R-:W2:Y:S02]  /*762e0*/  LDL.LU R25, [R1+0x674] ;  /* 0x0006740001197983 */ /* 0x000ea40000300800 */
[----:B------:R-:W4:Y:S02]  /*762f0*/  LDL.LU R26, [R1+0x678] ;  /* 0x00067800011a7983 */ /* 0x000f240000300800 */
[----:B------:R-:W4:Y:S02]  /*76300*/  LDL.LU R27, [R1+0x67c] ;  /* 0x00067c00011b7983 */ /* 0x000f240000300800 */
[----:B----4-:R0:W-:Y:S01]  /*76310*/  STL.64 [R1+0x2610], R26 ;  /* 0x0026101a01007387 */ /* 0x0101e20000100a00 */
[----:B--2---:R-:W-:Y:S03]  /*76320*/  STL.64 [R1+0x2608], R24 ;  /* 0x0026081801007387 */ /* 0x004fe60000100a00 */
[----:B0-----:R-:W2:Y:S04]  /*76330*/  LDL R26, [R1+0x8] ;  /* 0x00000800011a7983 */ /* 0x001ea80000100800 */
[----:B------:R-:W2:Y:S01]  /*76340*/  LDL R27, [R1+0xc] ;  /* 0x00000c00011b7983 */ /* 0x000ea20000100800 */
[----:B------:R-:W4:Y:S02]  /*76350*/  LDL.LU.64 R14, [R1+0x2798] ;  /* 0x00279800010e7983 */ /* 0x000f240000300a00 */
[----:B------:R-:W2:Y:S02]  /*76360*/  LDL.LU.64 R12, [R1+0x2790] ;  /* 0x00279000010c7983 */ /* 0x000ea40000300a00 */
[----:B------:R-:W-:Y:S01]  /*76370*/  STL.64 [R1+0x610], R8 ;  /* 0x0006100801007387 */ /* 0x000fe20000100a00 */
[----:B------:R0:W-:Y:S04]  /*76380*/  STL.64 [R1+0x618], R10 ;  /* 0x0006180a01007387 */ /* 0x0001e80000100a00 */
        /* <DEDUP_REMOVED lines=10> */
[----:B0-----:R-:W2:Y:S04]  /*76430*/  LDL.LU.64 R26, [R1+0x18] ;  /* 0x00001800011a7983 */ /* 0x001ea80000300a00 */
[----:B--2---:R0:W-:Y:S01]  /*76440*/  STL.64 [R1+0x2638], R26 ;  /* 0x0026381a01007387 */ /* 0x0041e20000100a00 */
[----:B------:R-:W3:Y:S02]  /*76450*/  LDL.LU R24, [R1+0x7f0] ;  /* 0x0007f00001187983 */ /* 0x000ee40000300800 */
[----:B------:R-:W3:Y:S01]  /*76460*/  LDL.LU R25, [R1+0x7f4] ;  /* 0x0007f40001197983 */ /* 0x000ee20000300800 */
[----:B0-----:R-:W3:Y:S01]  /*76470*/  LDL.LU R26, [R1+0x7f8] ;  /* 0x0007f800011a7983 */ /* 0x001ee20000300800 */
[----:B------:R-:W3:Y:S02]  /*76480*/  LDL.LU R27, [R1+0x7fc] ;  /* 0x0007fc00011b7983 */ /* 0x000ee40000300800 */
[----:B---3--:R-:W-:Y:S11]  /*76490*/  HMMA.16816.F32 R24, R20, R18, R24 ;  /* 0x000000121418723c */ /* 0x008ff60000001818 */
        /* <DEDUP_REMOVED lines=8> */
[----:B------:R-:W2:Y:S02]  /*76520*/  LDL.LU R16, [R1+0x680] ;  /* 0x0006800001107983 */ /* 0x000ea40000300800 */
[----:B------:R-:W2:Y:S01]  /*76530*/  LDL.LU R17, [R1+0x684] ;  /* 0x0006840001117983 */ /* 0x000ea20000300800 */
[----:B0-----:R-:W3:Y:S01]  /*76540*/  LDL.LU R18, [R1+0x688] ;  /* 0x0006880001127983 */ /* 0x001ee20000300800 */
[----:B------:R-:W3:Y:S02]  /*76550*/  LDL.LU R19, [R1+0x68c] ;  /* 0x00068c0001137983 */ /* 0x000ee40000300800 */
[----:B------:R-:W-:Y:S02]  /*76560*/  IMAD.MOV.U32 R26, RZ, RZ, R4 ;  /* 0x000000ffff1a7224 */ /* 0x000fe400078e0004 */
[----:B------:R-:W-:Y:S01]  /*76570*/  IMAD.MOV.U32 R27, RZ, RZ, R5 ;  /* 0x000000ffff1b7224 */ /* 0x000fe200078e0005 */
[----:B------:R-:W2:Y:S01]  /*76580*/  LDL.LU R4, [R1+0x2768] ;  /* 0x0027680001047983 */ /* 0x000ea20000300800 */
[----:B------:R-:W2:Y:S03]  /*76590*/  LDL.LU R5, [R1+0x2764] ;  /* 0x0027640001057983 */ /* 0x000ea60000300800 */
[----:B------:R0:W-:Y:S02]  /*765a0*/  STL.64 [R1+0x2668], R26 ;  /* 0x0026681a01007387 */ /* 0x0001e40000100a00 */
[----:B0-----:R-:W-:-:S02]  /*765b0*/  IMAD.MOV.U32 R26, RZ, RZ, R0 ;  /* 0x000000ffff1a7224 */ /* 0x001fc400078e0000 */
        /* <DEDUP_REMOVED lines=110> */
[----:B------:R-:W4:Y:S01]  /*76ca0*/  LDL.LU R8, [R1+0x2740] ;  /* 0x0027400001087983 */ /* 0x000f220000300800 */
[----:B---3--:R-:W-:Y:S02]  /*76cb0*/  HMMA.16816.F32 R20, R20, R10, R4 ;  /* 0x0000000a1414723c */ /* 0x008fe40000001804 */
[----:B------:R-:W3:Y:S01]  /*76cc0*/  LDL.LU.64 R6, [R1+0x2738] ;  /* 0x0027380001067983 */ /* 0x000ee20000300a00 */
[----:B------:R-:W3:Y:S11]  /*76cd0*/  LDL.LU.64 R4, [R1+0x2730] ;  /* 0x0027300001047983 */ /* 0x000ef60000300a00 */
[----:B------:R-:W-:Y:S09]  /*76ce0*/  @!UPT UIADD3 URZ, URZ, URZ, URZ ;  /* 0x0000003f3f3ff290 */ /* 0x000ff2000fffe03f */
[----:B------:R-:W-:Y:S01]  /*76cf0*/  STL.64 [R1+0x250], R20 ;  /* 0x0002501401007387 */ /* 0x000fe20000100a00 */
[----:B------:R-:W-:Y:S02]  /*76d00*/  STL.64 [R1+0x258], R22 ;  /* 0x0002581601007387 */ /* 0x000fe40000100a00 */
[----:B------:R-:W0:Y:S02]  /*76d10*/  LDSM.16.MT88.4 R20, [R28+0xe180] ;  /* 0x00e180001c14783b */ /* 0x000e240000004200 */
[----:B0-----:R4:W-:Y:S02]  /*76d20*/  STL.64 [R1+0x24d8], R22 ;  /* 0x0024d81601007387 */ /* 0x0019e40000100a00 */
[----:B------:R3:W-:Y:S02]  /*76d30*/  STL.64 [R1+0x24d0], R20 ;  /* 0x0024d01401007387 */ /* 0x0007e40000100a00 */
[----:B----4-:R-:W-:Y:S02]  /*76d40*/  IMAD.MOV.U32 R22, RZ, RZ, R8 ;  /* 0x000000ffff167224 */ /* 0x010fe400078e0008 */
[----:B------:R-:W-:-:S07]  /*76d50*/  IMAD.MOV.U32 R23, RZ, RZ, R0 ;  /* 0x000000ffff177224 */ /* 0x000fce00078e0000 */
[C---:B---3--:R-:W-:Y:S01]  /*76d60*/  HMMA.16816.F32 R20, R4.reuse, R22, R24 ;  /* 0x000000160414723c */ /* 0x048fe20000001818 */
        /* <DEDUP_REMOVED lines=102> */
[----:B0-----:R-:W4:Y:S01]  /*773d0*/  LDL.LU.64 R18, [R1+0xc8] ;  /* 0x0000c80001127983 */ /* 0x001f220000300a00 */
[C---:B--2---:R-:W-:Y:S11]  /*773e0*/  HMMA.16816.F32 R24, R4.reuse, R14, R24 ;  /* 0x0000000e0418723c */ /* 0x044ff60000001818 */
[----:B------:R-:W-:Y:S11]  /*773f0*/  @!UPT UIADD3 URZ, URZ, URZ, URZ ;  /* 0x0000003f3f3ff290 */ /* 0x000ff6000fffe03f */
[----:B------:R-:W-:Y:S01]  /*77400*/  @!UPT UIADD3 URZ, URZ, URZ, URZ ;  /* 0x0000003f3f3ff290 */ /* 0x000fe2000fffe03f */
[----:B------:R-:W-:Y:S01]  /*77410*/  STL.64 [R1+0x5a0], R24 ;  /* 0x0005a01801007387 */ /* 0x000fe20000100a00 */
[----:B------:R0:W-:Y:S03]  /*77420*/  STL.64 [R1+0x5a8], R26 ;  /* 0x0005a81a01007387 */ /* 0x0001e60000100a00 */
[----:B0-----:R-:W2:Y:S01]  /*77430*/  LDL.LU.64 R26, [R1+0x25f0] ;  /* 0x0025f000011a7983 */ /* 0x001ea20000300a00 */
[----:B------:R-:W2:Y:S02]  /*77440*/  LDL.LU.64 R24, [R1+0x25e8] ;  /* 0x0025e80001187983 */ /* 0x000ea40000300a00 */
[----:B------:R0:W-:Y:S02]  /*77450*/  STL [R1+0x24f8], R14 ;  /* 0x0024f80e01007387 */ /* 0x0001e40000100800 */
[----:B------:R1:W-:Y:S01]  /*77460*/  STL [R1+0x24f4], R15 ;  /* 0x0024f40f01007387 */ /* 0x0003e20000100800 */
[----:B------:R-:W2:Y:S01]  /*77470*/  LDL.LU R12, [R1+0x3a0] ;  /* 0x0003a000010c7983 */ /* 0x000ea20000300800 */
[----:B------:R-:W2:Y:S03]  /*77480*/  LDL.LU R13, [R1+0x3a4] ;  /* 0x0003a400010d7983 */ /* 0x000ea60000300800 */
[----:B0-----:R-:W2:Y:S01]  /*77490*/  LDL.LU R14, [R1+0x3a8] ;  /* 0x0003a800010e7983 */ /* 0x001ea20000300800 */
[----:B-1----:R-:W2:Y:S01]  /*774a0*/  LDL.LU R15, [R1+0x3ac] ;  /* 0x0003ac00010f7983 */ /* 0x002ea20000300800 */
[----:B---3--:R-:W-:Y:S02]  /*774b0*/  HMMA.16816.F32 R4, R4, R10, R20 ;  /* 0x0000000a0404723c */ /* 0x008fe40000001814 */
[----:B--2---:R-:W-:Y:S01]  /*774c0*/  STL.64 [R1+0x25e0], R14 ;  /* 0x0025e00e01007387 */ /* 0x004fe20000100a00 */
[----:B------:R0:W-:Y:S03]  /*774d0*/  STL.64 [R1+0x25d8], R12 ;  /* 0x0025d80c01007387 */ /* 0x0001e60000100a00 */
[----:B0-----:R-:W2:Y:S01]  /*774e0*/  LDL.LU R12, [R1+0x3b0] ;  /* 0x0003b000010c7983 */ /* 0x001ea20000300800 */
[----:B------:R-:W2:Y:S02]  /*774f0*/  LDL.LU R13, [R1+0x3b4] ;  /* 0x0003b400010d7983 */ /* 0x000ea40000300800 */
[----:B------:R-:W2:Y:S02]  /*77500*/  LDL.LU R14, [R1+0x3b8] ;  /* 0x0003b800010e7983 */ /* 0x000ea40000300800 */
[----:B------:R-:W2:Y:S01]  /*77510*/  LDL.LU R15, [R1+0x3bc] ;  /* 0x0003bc00010f7983 */ /* 0x000ea20000300800 */
[----:B------:R0:W-:Y:S04]  /*77520*/  STL.64 [R1+0x25d0], R10 ;  /* 0x0025d00a01007387 */ /* 0x0001e80000100a00 */
[----:B0-----:R-:W3:Y:S07]  /*77530*/  LDL.LU.64 R10, [R1+0xb8] ;  /* 0x0000b800010a7983 */ /* 0x001eee0000300a00 */
[----:B------:R4:W-:Y:S02]  /*77540*/  STL.64 [R1+0x240], R4 ;  /* 0x0002400401007387 */ /* 0x0009e40000100a00 */
[----:B------:R-:W-:Y:S02]  /*77550*/  STL.64 [R1+0x248], R6 ;  /* 0x0002480601007387 */ /* 0x000fe40000100a00 */
[----:B------:R-:W3:Y:S01]  /*77560*/  LDL.LU R20, [R1+0x390] ;  /* 0x0003900001147983 */ /* 0x000ee20000300800 */
[----:B------:R-:W3:Y:S01]  /*77570*/  LDL.LU R21, [R1+0x394] ;  /* 0x0003940001157983 */ /* 0x000ee20000300800 */
[----:B------:R-:W3:Y:S02]  /*77580*/  LDL.LU R22, [R1+0x398] ;  /* 0x0003980001167983 */ /* 0x000ee40000300800 */
[----:B------:R-:W3:Y:S02]  /*77590*/  LDL.LU R23, [R1+0x39c] ;  /* 0x00039c0001177983 */ /* 0x000ee40000300800 */
[----:B----4-:R-:W-:-:S02]  /*775a0*/  IMAD.MOV.U32 R5, RZ, RZ, R18 ;  /* 0x000000ffff057224 */ /* 0x010fc400078e0012 */
[----:B------:R-:W-:Y:S01]  /*775b0*/  IMAD.MOV.U32 R4, RZ, RZ, R19 ;  /* 0x000000ffff047224 */ /* 0x000fe200078e0013 */
[C---:B--2---:R-:W-:Y:S11]  /*775c0*/  HMMA.16816.F32 R12, R24.reuse, R18, R12 ;  /* 0x00000012180c723c */ /* 0x044ff6000000180c */
[----:B------:R-:W-:Y:S11]  /*775d0*/  @!UPT UIADD3 URZ, URZ, URZ, URZ ;  /* 0x0000003f3f3ff290 */ /* 0x000ff6000fffe03f */
[----:B------:R-:W-:Y:S01]  /*775e0*/  @!UPT UIADD3 URZ, URZ, URZ, URZ ;  /* 0x0000003f3f3ff290 */ /* 0x000fe2000fffe03f */
[----:B------:R-:W-:Y:S01]  /*775f0*/  STL.64 [R1+0xc60], R12 ;  /* 0x000c600c01007387 */ /* 0x000fe20000100a00 */
[----:B------:R0:W-:Y:S03]  /*77600*/  STL.64 [R1+0xc68], R14 ;  /* 0x000c680e01007387 */ /* 0x0001e60000100a00 */
[----:B0-----:R-:W3:Y:S01]  /*77610*/  LDL.LU.64 R14, [R1+0x25e0] ;  /* 0x0025e000010e7983 */ /* 0x001ee20000300a00 */
[----:B------:R-:W3:Y:S02]  /*77620*/  LDL.LU.64 R12, [R1+0x25d8] ;  /* 0x0025d800010c7983 */ /* 0x000ee40000300a00 */
[----:B------:R-:W2:Y:S02]  /*77630*/  LDL.LU.64 R18, [R1+0x68] ;  /* 0x0000680001127983 */ /* 0x000ea40000300a00 */
[----:B--2---:R0:W-:Y:S04]  /*77640*/  STL.64 [R1+0x25b0], R18 ;  /* 0x0025b01201007387 */ /* 0x0041e80000100a00 */
[----:B0-----:R-:W2:Y:S01]  /*77650*/  LDL.LU.64 R18, [R1+0x78] ;  /* 0x0000780001127983 */ /* 0x001ea20000300a00 */
[----:B---3--:R-:W-:Y:S03]  /*77660*/  HMMA.16816.F32 R12, R24, R10, R12 ;  /* 0x0000000a180c723c */ /* 0x008fe6000000180c */
[----:B--2---:R0:W-:Y:S01]  /*77670*/  STL.64 [R1+0x25b8], R18 ;  /* 0x0025b81201007387 */ /* 0x0041e20000100a00 */
[----:B------:R-:W2:Y:S02]  /*77680*/  LDL.LU R16, [R1+0x370] ;  /* 0x0003700001107983 */ /* 0x000ea40000300800 */
[----:B------:R-:W2:Y:S01]  /*77690*/  LDL.LU R17, [R1+0x374] ;  /* 0x0003740001117983 */ /* 0x000ea20000300800 */
[----:B0-----:R-:W3:Y:S01]  /*776a0*/  LDL.LU R18, [R1+0x378] ;  /* 0x0003780001127983 */ /* 0x001ee20000300800 */
[----:B------:R-:W3:Y:S02]  /*776b0*/  LDL.LU R19, [R1+0x37c] ;  /* 0x00037c0001137983 */ /* 0x000ee40000300800 */
[----:B------:R-:W-:-:S02]  /*776c0*/  IMAD.MOV.U32 R6, RZ, RZ, R8 ;  /* 0x000000ffff067224 */ /* 0x000fc400078e0008 */
[----:B------:R-:W-:Y:S02]  /*776d0*/  IMAD.MOV.U32 R7, RZ, RZ, R0 ;  /* 0x000000ffff077224 */ /* 0x000fe400078e0000 */
[----:B------:R-:W-:Y:S01]  /*776e0*/  IMAD.MOV.U32 R9, RZ, RZ, R11 ;  /* 0x000000ffff097224 */ /* 0x000fe200078e000b */
[----:B---3--:R0:W-:Y:S01]  /*776f0*/  STL.64 [R1+0x25c8], R18 ;  /* 0x0025c81201007387 */ /* 0x0081e20000100a00 */
[----:B--2---:R-:W-:Y:S03]  /*77700*/  STL.64 [R1+0x25c0], R16 ;  /* 0x0025c01001007387 */ /* 0x004fe60000100a00 */
[----:B0-----:R-:W2:Y:S01]  /*77710*/  LDL.LU.64 R18, [R1+0x98] ;  /* 0x0000980001127983 */ /* 0x001ea20000300a00 */
[----:B------:R0:W-:Y:S02]  /*77720*/  STL [R1+0x2500], R4 ;  /* 0x0025000401007387 */ /* 0x0001e40000100800 */
[----:B------:R1:W-:Y:S02]  /*77730*/  STL [R1+0x24fc], R5 ;  /* 0x0024fc0501007387 */ /* 0x0003e40000100800 */
[----:B------:R3:W-:Y:S01]  /*77740*/  STL.64 [R1+0x25a8], R6 ;  /* 0x0025a80601007387 */ /* 0x0007e20000100a00 */
[----:B0-----:R-:W4:Y:S01]  /*77750*/  LDL.LU R4, [R1+0x350] ;  /* 0x0003500001047983 */ /* 0x001f220000300800 */
[----:B-1----:R-:W4:Y:S03]  /*77760*/  LDL.LU R5, [R1+0x354] ;  /* 0x0003540001057983 */ /* 0x002f260000300800 */
[----:B---3--:R-:W4:Y:S01]  /*77770*/  LDL.LU R6, [R1+0x358] ;  /* 0x0003580001067983 */ /* 0x008f220000300800 */
[----:B------:R-:W4:Y:S02]  /*77780*/  LDL.LU R7, [R1+0x35c] ;  /* 0x00035c0001077983 */ /* 0x000f240000300800 */
[----:B------:R0:W-:Y:S02]  /*77790*/  STL.64 [R1+0xc50], R12 ;  /* 0x000c500c01007387 */ /* 0x0001e40000100a00 */
[----:B------:R-:W-:Y:S02]  /*777a0*/  STL.64 [R1+0xc58], R14 ;  /* 0x000c580e01007387 */ /* 0x000fe40000100a00 */
[----:B0-----:R-:W-:-:S02]  /*777b0*/  IMAD.MOV.U32 R12, RZ, RZ, R10 ;  /* 0x000000ffff0c7224 */ /* 0x001fc400078e000a */
[----:B------:R-:W3:Y:S01]  /*777c0*/  LDL.LU.64 R10, [R1+0x25d0] ;  /* 0x0025d000010a7983 */ /* 0x000ee20000300a00 */
[----:B------:R-:W-:Y:S03]  /*777d0*/  STL [R1+0x2508], R9 ;  /* 0x0025080901007387 */ /* 0x000fe60000100800 */
[----:B---3--:R0:W-:Y:S04]  /*777e0*/  STL.64 [R1+0x25a0], R10 ;  /* 0x0025a00a01007387 */ /* 0x0081e80000100a00 */
[----:B0-----:R-:W3:Y:S01]  /*777f0*/  LDL.LU.64 R10, [R1+0x88] ;  /* 0x00008800010a7983 */ /* 0x001ee20000300a00 */
[----:B------:R0:W-:Y:S02]  /*77800*/  STL [R1+0x2504], R12 ;  /* 0x0025040c01007387 */ /* 0x0001e40000100800 */
[----:B------:R-:W2:Y:S02]  /*77810*/  LDL.LU.64 R14, [R1+0xa8] ;  /* 0x0000a800010e7983 */ /* 0x000ea40000300a00 */
[C---:B--2---:R-:W-:Y:S01]  /*77820*/  HMMA.16816.F32 R20, R24.reuse, R14, R20 ;  /* 0x0000000e1814723c */ /* 0x044fe20000001814 */
[----:B------:R-:W-:Y:S11]  /*77830*/  IMAD.MOV.U32 R13, RZ, RZ, R15 ;  /* 0x000000ffff0d7224 */ /* 0x000ff600078e000f */
[----:B------:R-:W-:Y:S11]  /*77840*/  @!UPT UIADD3 URZ, URZ, URZ, URZ ;  /* 0x0000003f3f3ff290 */ /* 0x000ff6000fffe03f */
[----:B------:R1:W-:Y:S01]  /*77850*/  STL.64 [R1+0xc40], R20 ;  /* 0x000c401401007387 */ /* 0x0003e20000100a00 */
[----:B------:R-:W-:Y:S02]  /*77860*/  STL.64 [R1+0xc48], R22 ;  /* 0x000c481601007387 */ /* 0x000fe40000100a00 */
[----:B------:R2:W-:Y:S02]  /*77870*/  STL [R1+0x2510], R13 ;  /* 0x0025100d01007387 */ /* 0x0005e40000100800 */
[----:B0-----:R-:W3:Y:S02]  /*77880*/  LDL.LU R12, [R1+0x360] ;  /* 0x00036000010c7983 */ /* 0x001ee40000300800 */
[----:B-1----:R-:W-:Y:S01]  /*77890*/  IMAD.MOV.U32 R20, RZ, RZ, R14 ;  /* 0x000000ffff147224 */ /* 0x002fe200078e000e */
[----:B--2---:R-:W2:Y:S01]  /*778a0*/  LDL.LU R13, [R1+0x364] ;  /* 0x00036400010d7983 */ /* 0x004ea20000300800 */
[----:B------:R-:W2:Y:S02]  /*778b0*/  LDL.LU R14, [R1+0x368] ;  /* 0x00036800010e7983 */ /* 0x000ea40000300800 */
[----:B------:R-:W2:Y:S01]  /*778c0*/  LDL.LU R15, [R1+0x36c] ;  /* 0x00036c00010f7983 */ /* 0x000ea20000300800 */
[----:B------:R0:W-:Y:S04]  /*778d0*/  STL [R1+0x250c], R20 ;  /* 0x00250c1401007387 */ /* 0x0001e80000100800 */
[----:B0-----:R-:W2:Y:S01]  /*778e0*/  LDL.LU R20, [R1+0x380] ;  /* 0x0003800001147983 */ /* 0x001ea20000300800 */
[----:B------:R-:W2:Y:S02]  /*778f0*/  LDL.LU R21, [R1+0x384] ;  /* 0x0003840001157983 */ /* 0x000ea40000300800 */
[----:B------:R-:W2:Y:S02]  /*77900*/  LDL.LU R22, [R1+0x388] ;  /* 0x0003880001167983 */ /* 0x000ea40000300800 */
[----:B------:R-:W2:Y:S02]  /*77910*/  LDL.LU R23, [R1+0x38c] ;  /* 0x00038c0001177983 */ /* 0x000ea40000300800 */
[C---:B--2---:R-:W-:Y:S11]  /*77920*/  HMMA.16816.F32 R20, R24.reuse, R18, R20 ;  /* 0x000000121814723c */ /* 0x044ff60000001814 */
[----:B------:R-:W-:Y:S11]  /*77930*/  @!UPT UIADD3 URZ, URZ, URZ, URZ ;  /* 0x0000003f3f3ff290 */ /* 0x000ff6000fffe03f */
[----:B------:R-:W-:Y:S01]  /*77940*/  @!UPT UIADD3 URZ, URZ, URZ, URZ ;  /* 0x0000003f3f3ff290 */ /* 0x000fe2000fffe03f */
[----:B------:R0:W-:Y:S01]  /*77950*/  STL.64 [R1+0xc30], R20 ;  /* 0x000c301401007387 */ /* 0x0001e20000100a00 */
[----:B------:R1:W-:Y:S02]  /*77960*/  STL.64 [R1+0xc38], R22 ;  /* 0x000c381601007387 */ /* 0x0003e40000100a00 */
[----:B0-----:R-:W-:Y:S02]  /*77970*/  IMAD.MOV.U32 R21, RZ, RZ, R19 ;  /* 0x000000ffff157224 */ /* 0x001fe400078e0013 */
[----:B-1----:R-:W-:Y:S02]  /*77980*/  IMAD.MOV.U32 R22, RZ, RZ, R18 ;  /* 0x000000ffff167224 */ /* 0x002fe400078e0012 */
[----:B------:R-:W2:Y:S01]  /*77990*/  LDL.LU.64 R18, [R1+0x25c8] ;  /* 0x0025c80001127983 */ /* 0x000ea20000300a00 */
[----:B------:R-:W2:Y:S02]  /*779a0*/  LDL.LU.64 R16, [R1+0x25c0] ;  /* 0x0025c00001107983 */ /* 0x000ea40000300a00 */
[----:B---3--:R-:W-:Y:S01]  /*779b0*/  IMAD.MOV.U32 R23, RZ, RZ, R11 ;  /* 0x000000ffff177224 */ /* 0x008fe200078e000b */
[C---:B--2---:R-:W-:Y:S11]  /*779c0*/  HMMA.16816.F32 R16, R24.reuse, R10, R16 ;  /* 0x0000000a1810723c */ /* 0x044ff60000001810 */
[----:B------:R-:W-:Y:S11]  /*779d0*/  @!UPT UIADD3 URZ, URZ, URZ, URZ ;  /* 0x0000003f3f3ff290 */ /* 0x000ff6000fffe03f */
[----:B------:R-:W-:Y:S01]  /*779e0*/  @!UPT UIADD3 URZ, URZ, URZ, URZ ;  /* 0x0000003f3f3ff290 */ /* 0x000fe2000fffe03f */
[----:B------:R-:W-:Y:S01]  /*779f0*/  STL.64 [R1+0xa60], R16 ;  /* 0x000a601001007387 */ /* 0x000fe20000100a00 */
[----:B------:R0:W-:Y:S03]  /*77a00*/  STL.64 [R1+0xa68], R18 ;  /* 0x000a681201007387 */ /* 0x0001e60000100a00 */
[----:B0-----:R-:W2:Y:S01]  /*77a10*/  LDL.LU.64 R18, [R1+0x25b8] ;  /* 0x0025b80001127983 */ /* 0x001ea20000300a00 */
[----:B------:R-:W3:Y:S02]  /*77a20*/  LDL.LU R8, [R1+0x340] ;  /* 0x0003400001087983 */ /* 0x000ee40000300800 */
[----:B------:R-:W3:Y:S02]  /*77a30*/  LDL.LU R9, [R1+0x344] ;  /* 0x0003440001097983 */ /* 0x000ee40000300800 */
[----:B------:R0:W-:Y:S01]  /*77a40*/  STL.64 [R1+0x2588], R22 ;  /* 0x0025881601007387 */ /* 0x0001e20000100a00 */
[----:B------:R-:W-:Y:S04]  /*77a50*/  STL [R1+0x2580], R21 ;  /* 0x0025801501007387 */ /* 0x000fe80000100800 */
[----:B0-----:R-:W3:Y:S01]  /*77a60*/  LDL.LU.64 R22, [R1+0x48] ;  /* 0x0000480001167983 */ /* 0x001ee20000300a00 */
[----:B--2---:R-:W-:Y:S03]  /*77a70*/  HMMA.16816.F32 R12, R24, R18, R12 ;  /* 0x00000012180c723c */ /* 0x004fe6000000180c */
[----:B---3--:R0:W-:Y:S04]  /*77a80*/  STL.64 [R1+0x2598], R22 ;  /* 0x0025981601007387 */ /* 0x0081e80000100a00 */
[----:B0-----:R-:W2:Y:S11]  /*77a90*/  LDL.LU.64 R22, [R1+0x58] ;  /* 0x0000580001167983 */ /* 0x001eb60000300a00 */
[----:B------:R-:W-:Y:S05]  /*77aa0*/  @!UPT UIADD3 URZ, URZ, URZ, URZ ;  /* 0x0000003f3f3ff290 */ /* 0x000fea000fffe03f */
[----:B------:R-:W-:Y:S02]  /*77ab0*/  STL.64 [R1+0xa40], R12 ;  /* 0x000a400c01007387 */ /* 0x000fe40000100a00 */
[----:B------:R0:W-:Y:S02]  /*77ac0*/  STL.64 [R1+0xa48], R14 ;  /* 0x000a480e01007387 */ /* 0x0001e40000100a00 */
[----:B0-----:R-:W-:Y:S02]  /*77ad0*/  IMAD.MOV.U32 R14, RZ, RZ, R18 ;  /* 0x000000ffff0e7224 */ /* 0x001fe400078e0012 */
[----:B------:R-:W-:Y:S02]  /*77ae0*/  IMAD.MOV.U32 R15, RZ, RZ, R19 ;  /* 0x000000ffff0f7224 */ /* 0x000fe400078e0013 */
[----:B------:R-:W4:Y:S01]  /*77af0*/  LDL.LU.64 R18, [R1+0x25b0] ;  /* 0x0025b00001127983 */ /* 0x000f220000300a00 */
[----:B------:R-:W-:Y:S02]  /*77b00*/  IMAD.MOV.U32 R0, RZ, RZ, R10 ;  /* 0x000000ffff007224 */ /* 0x000fe400078e000a */
[----:B------:R-:W-:-:S02]  /*77b10*/  IMAD.MOV.U32 R10, RZ, RZ, R3 ;  /* 0x000000ffff0a7224 */ /* 0x000fc400078e0003 */
[----:B------:R-:W-:Y:S02]  /*77b20*/  IMAD.MOV.U32 R11, RZ, RZ, R2 ;  /* 0x000000ffff0b7224 */ /* 0x000fe400078e0002 */
[----:B------:R-:W3:Y:S01]  /*77b30*/  LDL.LU.64 R2, [R1+0xca0] ;  /* 0x000ca00001027983 */ /* 0x000ee20000300a00 */
[C---:B----4-:R-:W-:Y:S11]  /*77b40*/  HMMA.16816.F32 R4, R24.reuse, R18, R4 ;  /* 0x000000121804723c */ /* 0x050ff60000001804 */
[----:B------:R-:W-:Y:S11]  /*77b50*/  @!UPT UIADD3 URZ, URZ, URZ, URZ ;  /* 0x0000003f3f3ff290 */ /* 0x000ff6000fffe03f */
[----:B------:R-:W-:Y:S01]  /*77b60*/  @!UPT UIADD3 URZ, URZ, URZ, URZ ;  /* 0x0000003f3f3ff290 */ /* 0x000fe2000fffe03f */
[----:B------:R-:W-:Y:S01]  /*77b70*/  STL.64 [R1+0xa30], R4 ;  /* 0x000a300401007387 */ /* 0x000fe20000100a00 */
[----:B------:R0:W-:Y:S03]  /*77b80*/  STL.64 [R1+0xa38], R6 ;  /* 0x000a380601007387 */ /* 0x0001e60000100a00 */
[----:B0-----:R-:W4:Y:S01]  /*77b90*/  LDL.LU.64 R6, [R1+0x25a8] ;  /* 0x0025a80001067983 */ /* 0x001f220000300a00 */
[----:B------:R-:W2:Y:S02]  /*77ba0*/  LDL.LU R16, [R1+0x310] ;  /* 0x0003100001107983 */ /* 0x000ea40000300800 */
[----:B------:R-:W-:Y:S02]  /*77bb0*/  IMAD.MOV.U32 R4, RZ, RZ, R18 ;  /* 0x000000ffff047224 */ /* 0x000fe400078e0012 */
[----:B------:R-:W2:Y:S02]  /*77bc0*/  LDL.LU R17, [R1+0x314] ;  /* 0x0003140001117983 */ /* 0x000ea40000300800 */
[----:B------:R-:W-:Y:S01]  /*77bd0*/  IMAD.MOV.U32 R5, RZ, RZ, R19 ;  /* 0x000000ffff057224 */ /* 0x000fe200078e0013 */
[----:B------:R-:W2:Y:S01]  /*77be0*/  LDL.LU R18, [R1+0x318] ;  /* 0x0003180001127983 */ /* 0x000ea20000300800 */
[----:B------:R-:W2:Y:S03]  /*77bf0*/  LDL.LU R19, [R1+0x31c] ;  /* 0x00031c0001137983 */ /* 0x000ea60000300800 */
[----:B--2---:R0:W-:Y:S01]  /*77c00*/  STL.64 [R1+0x2570], R18 ;  /* 0x0025701201007387 */ /* 0x0041e20000100a00 */
[----:B------:R1:W-:Y:S03]  /*77c10*/  STL.64 [R1+0x2568], R16 ;  /* 0x0025681001007387 */ /* 0x0003e60000100a00 */
[----:B0-----:R-:W2:Y:S01]  /*77c20*/  LDL.LU.64 R18, [R1+0x38] ;  /* 0x0000380001127983 */ /* 0x001ea20000300a00 */
[----:B------:R-:W-:Y:S03]  /*77c30*/  HMMA.16816.F32 R8, R24, R22, R8 ;  /* 0x000000161808723c */ /* 0x000fe60000001808 */
[----:B--2---:R0:W-:Y:S01]  /*77c40*/  STL.64 [R1+0x2590], R18 ;  /* 0x0025901201007387 */ /* 0x0041e20000100a00 */
[----:B-1----:R-:W2:Y:S02]  /*77c50*/  LDL.LU R16, [R1+0x330] ;  /* 0x0003300001107983 */ /* 0x002ea40000300800 */
[----:B------:R-:W2:Y:S01]  /*77c60*/  LDL.LU R17, [R1+0x334] ;  /* 0x0003340001117983 */ /* 0x000ea20000300800 */
[----:B0-----:R-:W2:Y:S01]  /*77c70*/  LDL.LU R18, [R1+0x338] ;  /* 0x0003380001127983 */ /* 0x001ea20000300800 */
[----:B------:R-:W2:Y:S02]  /*77c80*/  LDL.LU R19, [R1+0x33c] ;  /* 0x00033c0001137983 */ /* 0x000ea40000300800 */
[----:B----4-:R0:W-:Y:S02]  /*77c90*/  STL.64 [R1+0x2558], R6 ;  /* 0x0025580601007387 */ /* 0x0101e40000100a00 */
[----:B------:R1:W-:Y:S01]  /*77ca0*/  STL.64 [R1+0x2550], R4 ;  /* 0x0025500401007387 */ /* 0x0003e20000100a00 */
[----:B0-----:R-:W4:Y:S01]  /*77cb0*/  LDL.LU.64 R6, [R1+0x28] ;  /* 0x0000280001067983 */ /* 0x001f220000300a00 */
[----:B------:R-:W-:-:S03]  /*77cc0*/  IMAD.MOV.U32 R12, RZ, RZ, R23 ;  /* 0x000000ffff0c7224 */ /* 0x000fc600078e0017 */
[----:B----4-:R0:W-:Y:S01]  /*77cd0*/  STL.64 [R1+0x2578], R6 ;  /* 0x0025780601007387 */ /* 0x0101e20000100a00 */
[----:B-1----:R-:W4:Y:S02]  /*77ce0*/  LDL.LU R4, [R1+0x320] ;  /* 0x0003200001047983 */ /* 0x002f240000300800 */
[----:B------:R-:W4:Y:S01]  /*77cf0*/  LDL.LU R5, [R1+0x324] ;  /* 0x0003240001057983 */ /* 0x000f220000300800 */
[----:B0-----:R-:W4:Y:S01]  /*77d00*/  LDL.LU R6, [R1+0x328] ;  /* 0x0003280001067983 */ /* 0x001f220000300800 */
[----:B------:R-:W4:Y:S02]  /*77d10*/  LDL.LU R7, [R1+0x32c] ;  /* 0x00032c0001077983 */ /* 0x000f240000300800 */
[----:B------:R-:W2:Y:S02]  /*77d20*/  LDL.LU.64 R28, [R1+0xc98] ;  /* 0x000c9800011c7983 */ /* 0x000ea40000300a00 */
[----:B------:R0:W-:Y:S01]  /*77d30*/  STL.64 [R1+0xa50], R8 ;  /* 0x000a500801007387 */ /* 0x0001e20000100a00 */
[----:B------:R1:W-:Y:S01]  /*77d40*/  STL.64 [R1+0xa58], R10 ;  /* 0x000a580a01007387 */ /* 0x0003e20000100a00 */
[----:B0-----:R-:W-:-:S03]  /*77d50*/  IMAD.MOV.U32 R9, RZ, RZ, R22 ;  /* 0x000000ffff097224 */ /* 0x001fc600078e0016 */
[----:B-1----:R-:W2:Y:S01]  /*77d60*/  LDL.LU.64 R10, [R1+0x25a0] ;  /* 0x0025a000010a7983 */ /* 0x002ea20000300a00 */
[----:B------:R-:W2:Y:S02]  /*77d70*/  LDL.LU.64 R22, [R1+0x2598] ;  /* 0x0025980001167983 */ /* 0x000ea40000300a00 */
[C---:B--2---:R-:W-:Y:S01]  /*77d80*/  HMMA.16816.F32 R16, R24.reuse, R22, R16 ;  /* 0x000000161810723c */ /* 0x044fe20000001810 */
[----:B------:R-:W-:Y:S02]  /*77d90*/  IMAD.MOV.U32 R13, RZ, RZ, R22 ;  /* 0x000000ffff0d7224 */ /* 0x000fe400078e0016 */
[----:B------:R-:W-:Y:S11]  /*77da0*/  IMAD.MOV.U32 R20, RZ, RZ, R23 ;  /* 0x000000ffff147224 */ /* 0x000ff600078e0017 */
[----:B------:R-:W-:Y:S09]  /*77db0*/  @!UPT UIADD3 URZ, URZ, URZ, URZ ;  /* 0x0000003f3f3ff290 */ /* 0x000ff2000fffe03f */
[----:B------:R-:W-:Y:S01]  /*77dc0*/  STL.64 [R1+0x920], R16 ;  /* 0x0009201001007387 */ /* 0x000fe20000100a00 */
[----:B------:R0:W-:Y:S03]  /*77dd0*/  STL.64 [R1+0x928], R18 ;  /* 0x0009281201007387 */ /* 0x0001e60000100a00 */
[----:B0-----:R-:W4:Y:S01]  /*77de0*/  LDL.LU.64 R18, [R1+0x2590] ;  /* 0x0025900001127983 */ /* 0x001f220000300a00 */
[----:B------:R-:W2:Y:S02]  /*77df0*/  LDL.LU.64 R22, [R1+0x2588] ;  /* 0x0025880001167983 */ /* 0x000ea40000300a00 */
[----:B------:R-:W3:Y:S01]  /*77e00*/  LDL.LU R21, [R1+0x2580] ;  /* 0x0025800001157983 */ /* 0x000ee20000300800 */
[----:B--2---:R0:W-:Y:S01]  /*77e10*/  STL.64 [R1+0x2530], R22 ;  /* 0x0025301601007387 */ /* 0x0041e20000100a00 */
[----:B---3--:R1:W-:Y:S03]  /*77e20*/  STL.64 [R1+0x2528], R20 ;  /* 0x0025281401007387 */ /* 0x0083e60000100a00 */
[----:B0-----:R-:W2:Y:S04]  /*77e30*/  LDL.LU.64 R22, [R1+0x8] ;  /* 0x0000080001167983 */ /* 0x001ea80000300a00 */
[----:B--2---:R0:W-:Y:S01]  /*77e40*/  STL.64 [R1+0x2548], R22 ;  /* 0x0025481601007387 */ /* 0x0041e20000100a00 */
[----:B-1----:R-:W2:Y:S02]  /*77e50*/  LDL.LU R20, [R1+0x300] ;  /* 0x0003000001147983 */ /* 0x002ea40000300800 */
[----:B------:R-:W2:Y:S01]  /*77e60*/  LDL.LU R21, [R1+0x304] ;  /* 0x0003040001157983 */ /* 0x000ea20000300800 */
[----:B0-----:R-:W2:Y:S01]  /*77e70*/  LDL.LU R22, [R1+0x308] ;  /* 0x0003080001167983 */ /* 0x001ea20000300800 */
[----:B------:R-:W2:Y:S02]  /*77e80*/  LDL.LU R23, [R1+0x30c] ;  /* 0x00030c0001177983 */ /* 0x000ea40000300800 */
[----:B------:R-:W-:Y:S02]  /*77e90*/  STL.64 [R1+0x2520], R14 ;  /* 0x0025200e01007387 */ /* 0x000fe40000100a00 */
[----:B------:R0:W-:Y:S02]  /*77ea0*/  STL.64 [R1+0x2518], R12 ;  /* 0x0025180c01007387 */ /* 0x0001e40000100a00 */
[----:B0-----:R-:W3:Y:S01]  /*77eb0*/  LDL.LU R12, [R1+0x2e0] ;  /* 0x0002e000010c7983 */ /* 0x001ee20000300800 */
[----:B------:R-:W3:Y:S02]  /*77ec0*/  LDL.LU R13, [R1+0x2e4] ;  /* 0x0002e400010d7983 */ /* 0x000ee40000300800 */
[----:B------:R-:W2:Y:S02]  /*77ed0*/  LDL.LU R14, [R1+0x2e8] ;  /* 0x0002e800010e7983 */ /* 0x000ea40000300800 */
[----:B------:R-:W2:Y:S01]  /*77ee0*/  LDL.LU R15, [R1+0x2ec] ;  /* 0x0002ec00010f7983 */ /* 0x000ea20000300800 */
[C---:B----4-:R-:W-:Y:S01]  /*77ef0*/  HMMA.16816.F32 R4, R24.reuse, R18, R4 ;  /* 0x000000121804723c */ /* 0x050fe20000001804 */
[----:B--2---:R-:W-:Y:S01]  /*77f00*/  STL.64 [R1+0x2540], R14 ;  /* 0x0025400e01007387 */ /* 0x004fe20000100a00 */
[----:B---3--:R0:W-:Y:S03]  /*77f10*/  STL.64 [R1+0x2538], R12 ;  /* 0x0025380c01007387 */ /* 0x0081e60000100a00 */
[----:B0-----:R-:W2:Y:S01]  /*77f20*/  LDL.LU R12, [R1+0x2f0] ;  /* 0x0002f000010c7983 */ /* 0x001ea20000300800 */
[----:B------:R-:W2:Y:S02]  /*77f30*/  LDL.LU R13, [R1+0x2f4] ;  /* 0x0002f400010d7983 */ /* 0x000ea40000300800 */
[----:B------:R-:W2:Y:S02]  /*77f40*/  LDL.LU R14, [R1+0x2f8] ;  /* 0x0002f800010e7983 */ /* 0x000ea40000300800 */
[----:B------:R-:W2:Y:S01]  /*77f50*/  LDL.LU R15, [R1+0x2fc] ;  /* 0x0002fc00010f7983 */ /* 0x000ea20000300800 */
[----:B------:R-:W3:Y:S01]  /*77f60*/  LDL.LU R8, [R1+0xdd0] ;  /* 0x000dd00001087983 */ /* 0x000ee20000300800 */
[----:B------:R0:W-:Y:S02]  /*77f70*/  STL.64 [R1+0x24e8], R10 ;  /* 0x0024e80a01007387 */ /* 0x0001e40000100a00 */
[----:B0-----:R-:W-:Y:S01]  /*77f80*/  IMAD.MOV.U32 R10, RZ, RZ, R18 ;  /* 0x000000ffff0a7224 */ /* 0x001fe200078e0012 */
[----:B---3--:R0:W-:Y:S08]  /*77f90*/  STL [R1+0x24e0], R8 ;  /* 0x0024e00801007387 */ /* 0x0081f00000100800 */
[----:B------:R-:W-:Y:S02]  /*77fa0*/  STL.64 [R1+0x910], R4 ;  /* 0x0009100401007387 */ /* 0x000fe40000100a00 */
[----:B------:R1:W-:Y:S02]  /*77fb0*/  STL.64 [R1+0x918], R6 ;  /* 0x0009180601007387 */ /* 0x0003e40000100a00 */
[----:B0-----:R-:W-:Y:S01]  /*77fc0*/  IMAD.MOV.U32 R8, RZ, RZ, R19 ;  /* 0x000000ffff087224 */ /* 0x001fe200078e0013 */
[----:B-1----:R-:W3:Y:S01]  /*77fd0*/  LDL.LU.64 R6, [R1+0x2578] ;  /* 0x0025780001067983 */ /* 0x002ee20000300a00 */
[----:B------:R-:W3:Y:S02]  /*77fe0*/  LDL.LU.64 R18, [R1+0x2570] ;  /* 0x0025700001127983 */ /* 0x000ee40000300a00 */
        /* <DEDUP_REMOVED lines=9> */
[----:B------:R-:W2:Y:S01]  /*78080*/  LDL.LU.64 R4, [R1+0x2550] ;  /* 0x0025500001047983 */ /* 0x000ea20000300a00 */
[C---:B----4-:R-:W-:Y:S11]  /*78090*/  HMMA.16816.F32 R20, R24.reuse, R6, R20 ;  /* 0x000000061814723c */ /* 0x050ff60000001814 */
[----:B------:R-:W-:Y:S11]  /*780a0*/  @!UPT UIADD3 URZ, URZ, URZ, URZ ;  /* 0x0000003f3f3ff290 */ /* 0x000ff6000fffe03f */
[----:B------:R-:W-:Y:S01]  /*780b0*/  @!UPT UIADD3 URZ, URZ, URZ, URZ ;  /* 0x0000003f3f3ff290 */ /* 0x000fe2000fffe03f */
[----:B------:R-:W-:Y:S01]  /*780c0*/  STL.64 [R1+0x8f0], R20 ;  /* 0x0008f01401007387 */ /* 0x000fe20000100a00 */
[----:B------:R0:W-:Y:S03]  /*780d0*/  STL.64 [R1+0x8f8], R22 ;  /* 0x0008f81601007387 */ /* 0x0001e60000100a00 */
[----:B0-----:R-:W2:Y:S01]  /*780e0*/  LDL.LU.64 R22, [R1+0x2548] ;  /* 0x0025480001167983 */ /* 0x001ea20000300a00 */
[----:B------:R-:W-:Y:S01]  /*780f0*/  STL.64 [R1+0x23c8], R6 ;  /* 0x0023c80601007387 */ /* 0x000fe20000100a00 */
[C---:B--2---:R-:W-:Y:S11]  /*78100*/  HMMA.16816.F32 R12, R24.reuse, R22, R12 ;  /* 0x00000016180c723c */ /* 0x044ff6000000180c */
[----:B------:R-:W-:Y:S11]  /*78110*/  @!UPT UIADD3 URZ, URZ, URZ, URZ ;  /* 0x0000003f3f3ff290 */ /* 0x000ff6000fffe03f */
[----:B------:R-:W-:Y:S01]  /*78120*/  @!UPT UIADD3 URZ, URZ, URZ, URZ ;  /* 0x0000003f3f3ff290 */ /* 0x000fe2000fffe03f */
[----:B------:R-:W-:Y:S01]  /*78130*/  STL.64 [R1+0x8e0], R12 ;  /* 0x0008e00c01007387 */ /* 0x000fe20000100a00 */
[----:B------:R0:W-:Y:S03]  /*78140*/  STL.64 [R1+0x8e8], R14 ;  /* 0x0008e80e01007387 */ /* 0x0001e60000100a00 */
[----:B0-----:R-:W3:Y:S01]  /*78150*/  LDL.LU.64 R14, [R1+0x2540] ;  /* 0x00254000010e7983 */ /* 0x001ee20000300a00 */
[----:B------:R-:W3:Y:S02]  /*78160*/  LDL.LU.64 R12, [R1+0x2538] ;  /* 0x00253800010c7983 */ /* 0x000ee40000300a00 */
[----:B------:R-:W-:Y:S02]  /*78170*/  IMAD.MOV.U32 R7, RZ, RZ, R22 ;  /* 0x000000ffff077224 */ /* 0x000fe400078e0016 */
[----:B------:R-:W-:Y:S02]  /*78180*/  IMAD.MOV.U32 R6, RZ, RZ, R23 ;  /* 0x000000ffff067224 */ /* 0x000fe400078e0017 */
[----:B------:R-:W2:Y:S01]  /*78190*/  LDL.LU.64 R22, [R1+0x2530] ;  /* 0x0025300001167983 */ /* 0x000ea20000300a00 */
[----:B------:R-:W4:Y:S01]  /*781a0*/  LDL.LU.64 R20, [R1+0x2528] ;  /* 0x0025280001147983 */ /* 0x000f220000300a00 */
[----:B---3--:R-:W-:Y:S11]  /*781b0*/  HMMA.16816.F32 R12, R24, R18, R12 ;  /* 0x00000012180c723c */ /* 0x008ff6000000180c */
[----:B------:R-:W-:Y:S11]  /*781c0*/  @!UPT UIADD3 URZ, URZ, URZ, URZ ;  /* 0x0000003f3f3ff290 */ /* 0x000ff6000fffe03f */
[----:B------:R-:W-:Y:S01]  /*781d0*/  @!UPT UIADD3 URZ, URZ, URZ, URZ ;  /* 0x0000003f3f3ff290 */ /* 0x000fe2000fffe03f */
[----:B------:R-:W-:Y:S01]  /*781e0*/  STL.64 [R1+0x8d0], R12 ;  /* 0x0008d00c01007387 */ /* 0x000fe20000100a00 */
[----:B------:R0:W-:Y:S03]  /*781f0*/  STL.64 [R1+0x8d8], R14 ;  /* 0x0008d80e01007387 */ /* 0x0001e60000100a00 */
[----:B0-----:R-:W3:Y:S01]  /*78200*/  LDL.LU.64 R14, [R1+0x2520] ;  /* 0x00252000010e7983 */ /* 0x001ee20000300a00 */
[----:B------:R-:W2:Y:S02]  /*78210*/  LDL.LU.64 R12, [R1+0x2518] ;  /* 0x00251800010c7983 */ /* 0x000ea40000300a00 */
[----:B------:R0:W-:Y:S02]  /*78220*/  STL.64 [R1+0x23a8], R18 ;  /* 0x0023a81201007387 */ /* 0x0001e40000100a00 */
[----:B0-----:R-:W-:Y:S02]  /*78230*/  IMAD.MOV.U32 R18, RZ, RZ, R7 ;  /* 0x000000ffff127224 */ /* 0x001fe400078e0007 */
[----:B------:R-:W-:-:S02]  /*78240*/  IMAD.MOV.U32 R19, RZ, RZ, R6 ;  /* 0x000000ffff137224 */ /* 0x000fc400078e0006 */
[----:B------:R-:W-:Y:S02]  /*78250*/  IMAD.MOV.U32 R6, RZ, RZ, R16 ;  /* 0x000000ffff067224 */ /* 0x000fe400078e0010 */
[----:B------:R-:W-:-:S05]  /*78260*/  IMAD.MOV.U32 R7, RZ, RZ, R11 ;  /* 0x000000ffff077224 */ /* 0x000fca00078e000b */
[----:B------:R-:W-:Y:S01]  /*78270*/  STL.64 [R1+0x23e0], R6 ;  /* 0x0023e00601007387 */ /* 0x000fe20000100a00 */
[----:B------:R0:W-:Y:S02]  /*78280*/  STL.64 [R1+0x23c0], R18 ;  /* 0x0023c01201007387 */ /* 0x0001e40000100a00 */
[----:B------:R-:W2:Y:S02]  /*78290*/  LDL.LU R16, [R1+0x110] ;  /* 0x0001100001107983 */ /* 0x000ea40000300800 */
[----:B------:R-:W2:Y:S01]  /*782a0*/  LDL.LU R17, [R1+0x114] ;  /* 0x0001140001117983 */ /* 0x000ea20000300800 */
[----:B0-----:R-:W2:Y:S01]  /*782b0*/  LDL.LU R18, [R1+0x118] ;  /* 0x0001180001127983 */ /* 0x001ea20000300800 */
[----:B------:R-:W2:Y:S02]  /*782c0*/  LDL.LU R19, [R1+0x11c] ;  /* 0x00011c0001137983 */ /* 0x000ea40000300800 */
[----:B------:R-:W-:Y:S02]  /*782d0*/  IMAD.MOV.U32 R6, RZ, RZ, R10 ;  /* 0x000000ffff067224 */ /* 0x000fe400078e000a */
        /* <DEDUP_REMOVED lines=26> */
[----:B------:R-:W4:Y:S01]  /*78480*/  LDL.LU R4, [R1+0x2500] ;  /* 0x0025000001047983 */ /* 0x000f220000300800 */
[----:B------:R-:W4:Y:S03]  /*78490*/  LDL.LU R5, [R1+0x24fc] ;  /* 0x0024fc0001057983 */ /* 0x000f260000300800 */
        /* <DEDUP_REMOVED lines=38> */
[----:B----4-:R-:W-:-:S05]  /*78700*/  IMAD.MOV.U32 R7, RZ, RZ, R13 ;  /* 0x000000ffff077224 */ /* 0x010fca00078e000d */
        /* <DEDUP_REMOVED lines=8> */
[----:B------:R-:W-:Y:S01]  /*78790*/  IMAD.MOV.U32 R7, RZ, RZ, R9 ;  /* 0x000000ffff077224 */ /* 0x000fe200078e0009 */
[----:B------:R-:W3:Y:S01]  /*787a0*/  LDL.LU R8, [R1+0x2d0] ;  /* 0x0002d00001087983 */ /* 0x000ee20000300800 */
[----:B------:R-:W3:Y:S02]  /*787b0*/  LDL.LU R9, [R1+0x2d4] ;  /* 0x0002d40001097983 */ /* 0x000ee40000300800 */
[----:B------:R-:W3:Y:S02]  /*787c0*/  LDL.LU R10, [R1+0x2d8] ;  /* 0x0002d800010a7983 */ /* 0x000ee40000300800 */
[----:B------:R-:W3:Y:S01]  /*787d0*/  LDL.LU R11, [R1+0x2dc] ;  /* 0x0002dc00010b7983 */ /* 0x000ee20000300800 */
[----:B------:R-:W-:Y:S04]  /*787e0*/  STL.64 [R1+0x24b8], R6 ;  /* 0x0024b80601007387 */ /* 0x000fe80000100a00 */
[----:B----4-:R-:W-:Y:S01]  /*787f0*/  STL.64 [R1+0x2480], R18 ;  /* 0x0024801201007387 */ /* 0x010fe20000100a00 */
[----:B--2---:R0:W-:Y:S03]  /*78800*/  STL.64 [R1+0x2478], R16 ;  /* 0x0024781001007387 */ /* 0x0041e60000100a00 */
[----:B0-----:R-:W2:Y:S01]  /*78810*/  LDL.LU R16, [R1+0x190] ;  /* 0x0001900001107983 */ /* 0x001ea20000300800 */
[----:B------:R-:W2:Y:S02]  /*78820*/  LDL.LU R17, [R1+0x194] ;  /* 0x0001940001117983 */ /* 0x000ea40000300800 */
[----:B------:R-:W4:Y:S02]  /*78830*/  LDL.LU R18, [R1+0x198] ;  /* 0x0001980001127983 */ /* 0x000f240000300800 */
[----:B------:R-:W4:Y:S01]  /*78840*/  LDL.LU R19, [R1+0x19c] ;  /* 0x00019c0001137983 */ /* 0x000f220000300800 */
[----:B------:R-:W2:Y:S01]  /*78850*/  LDL.LU R20, [R1+0x1d0] ;  /* 0x0001d00001147983 */ /* 0x000ea20000300800 */
        /* <DEDUP_REMOVED lines=25> */
[----:B------:R-:W4:Y:S02]  /*789f0*/  LDL.LU R8, [R1+0x24e0] ;  /* 0x0024e00001087983 */ /* 0x000f240000300800 */
[----:B------:R0:W-:Y:S02]  /*78a00*/  STL.64 [R1+0x23a0], R14 ;  /* 0x0023a00e01007387 */ /* 0x0001e40000100a00 */
[----:B------:R-:W2:Y:S01]  /*78a10*/  LDL.LU R12, [R1+0xf0] ;  /* 0x0000f000010c7983 */ /* 0x000ea20000300800 */
[----:B------:R-:W2:Y:S04]  /*78a20*/  LDL.LU R13, [R1+0xf4] ;  /* 0x0000f400010d7983 */ /* 0x000ea80000300800 */
        /* <DEDUP_REMOVED lines=9> */
[----:B------:R-:W3:Y:S01]  /*78ac0*/  LDL.LU.64 R22, [R1+0x24d8] ;  /* 0x0024d80001167983 */ /* 0x000ee20000300a00 */
[----:B------:R-:W3:Y:S02]  /*78ad0*/  LDL.LU.64 R20, [R1+0x24d0] ;  /* 0x0024d00001147983 */ /* 0x000ee40000300a00 */
[----:B------:R-:W-:-:S02]  /*78ae0*/  IMAD.MOV.U32 R6, RZ, RZ, R5 ;  /* 0x000000ffff067224 */ /* 0x000fc400078e0005 */
[----:B------:R-:W-:-:S06]  /*78af0*/  IMAD.MOV.U32 R7, RZ, RZ, R4 ;  /* 0x000000ffff077224 */ /* 0x000fcc00078e0004 */
        /* <DEDUP_REMOVED lines=96> */
[----:B------:R-:W2:Y:S11]  /*79100*/  LDL.LU.64 R14, [R1+0x23a0] ;  /* 0x0023a000010e7983 */ /* 0x000eb60000300a00 */
[----:B------:R-:W-:Y:S10]  /*79110*/  @!UPT UIADD3 URZ, URZ, URZ, URZ ;  /* 0x0000003f3f3ff290 */ /* 0x000ff4000fffe03f */
[----:B------:R0:W-:Y:S01]  /*79120*/  STL.64 [R1+0x8a0], R16 ;  /* 0x0008a01001007387 */ /* 0x0001e20000100a00 */
[----:B------:R1:W-:Y:S03]  /*79130*/  STL.64 [R1+0x8a8], R18 ;  /* 0x0008a81201007387 */ /* 0x0003e60000100a00 */
[----:B0-----:R-:W2:Y:S01]  /*79140*/  LDL.LU R16, [R1+0xe0] ;  /* 0x0000e00001107983 */ /* 0x001ea20000300800 */
[----:B------:R-:W2:Y:S02]  /*79150*/  LDL.LU R17, [R1+0xe4] ;  /* 0x0000e40001117983 */ /* 0x000ea40000300800 */
[----:B-1----:R-:W-:Y:S02]  /*79160*/  IMAD.MOV.U32 R18, RZ, RZ, R0 ;  /* 0x000000ffff127224 */ /* 0x002fe400078e0000 */
[----:B------:R-:W3:Y:S01]  /*79170*/  LDL.LU R0, [R1+0x239c] ;  /* 0x00239c0001007983 */ /* 0x000ee20000300800 */
[----:B------:R-:W2:Y:S02]  /*79180*/  LDL.LU R19, [R1+0xec] ;  /* 0x0000ec0001137983 */ /* 0x000ea40000300800 */
[----:B------:R-:W-:-:S04]  /*79190*/  IMAD.MOV.U32 R9, RZ, RZ, c[0x0][0x188] ;  /* 0x00006200ff097624 */ /* 0x000fc800078e00ff */
[----:B------:R-:W-:-:S04]  /*791a0*/  IMAD.SHL.U32 R5, R9, 0x80, RZ ;  /* 0x0000008009057824 */ /* 0x000fc800078e00ff */
[----:B------:R-:W-:-:S05]  /*791b0*/  IMAD.SHL.U32 R5, R5, 0x2, RZ ;  /* 0x0000000205057824 */ /* 0x000fca00078e00ff */
[-C--:B------:R-:W-:Y:S01]  /*791c0*/  IADD3 R4, P0, R2, R5.reuse, RZ ;  /* 0x0000000502047210 */ /* 0x080fe20007f1e0ff */
[----:B------:R-:W-:Y:S01]  /*791d0*/  IADD3 R5, P1, R28, R5, RZ ;  /* 0x000000051c057210 */ /* 0x000fe20007f3e0ff */
[----:B----4-:R-:W-:-:S03]  /*791e0*/  IADD3 R8, R8, 0x1, RZ ;  /* 0x0000000108087810 */ /* 0x010fc60007ffe0ff */
[----:B------:R-:W-:Y:S01]  /*791f0*/  STL [R1+0x2208], R4 ;  /* 0x0022080401007387 */ /* 0x000fe20000100800 */
[C---:B--2---:R-:W-:Y:S01]  /*79200*/  HMMA.16816.F32 R12, R20.reuse, R14, R16 ;  /* 0x0000000e140c723c */ /* 0x044fe20000001810 */
[--C-:B---3--:R-:W-:Y:S11]  /*79210*/  IMAD.X R2, R3, 0x1, R0.reuse, P0 ;  /* 0x0000000103027824 */ /* 0x108ff600000e0600 */
[----:B------:R-:W-:Y:S11]  /*79220*/  @!UPT UIADD3 URZ, URZ, URZ, URZ ;  /* 0x0000003f3f3ff290 */ /* 0x000ff6000fffe03f */
[----:B------:R-:W-:Y:S01]  /*79230*/  STL.64 [R1+0x890], R12 ;  /* 0x0008900c01007387 */ /* 0x000fe20000100a00 */
[----:B------:R-:W-:Y:S02]  /*79240*/  STL.64 [R1+0x898], R14 ;  /* 0x0008980e01007387 */ /* 0x000fe40000100a00 */
[----:B------:R-:W-:Y:S02]  /*79250*/  STL [R1+0x220c], R5 ;  /* 0x00220c0501007387 */ /* 0x000fe40000100800 */
[----:B------:R-:W-:Y:S01]  /*79260*/  STL [R1+0x2210], R2 ;  /* 0x0022100201007387 */ /* 0x000fe20000100800 */
[----:B------:R0:W-:Y:S02]  /*79270*/  STL [R1+0xdd0], R8 ;  /* 0x000dd00801007387 */ /* 0x0001e40000100800 */
[----:B0-----:R-:W-:Y:S01]  /*79280*/  HMMA.16816.F32 R8, R20, R10, R24 ;  /* 0x0000000a1408723c */ /* 0x001fe20000001818 */
[----:B------:R-:W-:Y:S01]  /*79290*/  IMAD.X R3, R29, 0x1, R0, P1 ;  /* 0x000000011d037824 */ /* 0x000fe200008e0600 */
[----:B------:R0:W-:Y:S04]  /*792a0*/  STL [R1+0x2398], R0 ;  /* 0x0023980001007387 */ /* 0x0001e80000100800 */
[----:B------:R-:W-:Y:S11]  /*792b0*/  STL [R1+0x2214], R3 ;  /* 0x0022140301007387 */ /* 0x000ff60000100800 */
[----:B------:R-:W-:Y:S06]  /*792c0*/  @!UPT UIADD3 URZ, URZ, URZ, URZ ;  /* 0x0000003f3f3ff290 */ /* 0x000fec000fffe03f */
[----:B------:R-:W-:Y:S01]  /*792d0*/  STL.64 [R1+0x880], R8 ;  /* 0x0008800801007387 */ /* 0x000fe20000100a00 */
[----:B------:R1:W-:Y:S02]  /*792e0*/  STL.64 [R1+0x888], R10 ;  /* 0x0008880a01007387 */ /* 0x0003e40000100a00 */
[----:B0-----:R-:W2:Y:S02]  /*792f0*/  LDL R0, [R1+0x1de4] ;  /* 0x001de40001007983 */ /* 0x001ea40000100800 */
[----:B------:R-:W3:Y:S01]  /*79300*/  LDL.LU R20, [R1+0x15bc] ;  /* 0x0015bc0001147983 */ /* 0x000ee20000300800 */
[----:B------:R-:W4:Y:S01]  /*79310*/  LDL.LU R21, [R1+0x15b4] ;  /* 0x0015b40001157983 */ /* 0x000f220000300800 */
[----:B------:R-:W2:Y:S02]  /*79320*/  LDL.LU R22, [R1+0x15ac] ;  /* 0x0015ac0001167983 */ /* 0x000ea40000300800 */
[----:B------:R-:W-:Y:S02]  /*79330*/  IMAD.MOV.U32 R6, RZ, RZ, R11 ;  /* 0x000000ffff067224 */ /* 0x000fe400078e000b */
[----:B------:R-:W2:Y:S01]  /*79340*/  LDL.LU R23, [R1+0x15a4] ;  /* 0x0015a40001177983 */ /* 0x000ea20000300800 */
[----:B-1----:R-:W2:Y:S01]  /*79350*/  LDL.LU R11, [R1+0x159c] ;  /* 0x00159c00010b7983 */ /* 0x002ea20000300800 */
        /* <DEDUP_REMOVED lines=17> */
[----:B------:R-:W-:-:S02]  /*79470*/  IMAD.MOV.U32 R7, RZ, RZ, R10 ;  /* 0x000000ffff077224 */ /* 0x000fc400078e000a */
[----:B------:R-:W2:Y:S01]  /*79480*/  LDL.LU R8, [R1+0x1554] ;  /* 0x0015540001087983 */ /* 0x000ea20000300800 */
[----:B------:R-:W2:Y:S01]  /*79490*/  LDL.LU R29, [R1+0x1578] ;  /* 0x00157800011d7983 */ /* 0x000ea20000300800 */
[----:B------:R-:W2:Y:S02]  /*794a0*/  LDL.LU R28, [R1+0x154c] ;  /* 0x00154c00011c7983 */ /* 0x000ea40000300800 */
[----:B------:R0:W-:Y:S02]  /*794b0*/  STL [R1+0x221c], R6 ;  /* 0x00221c0601007387 */ /* 0x0001e40000100800 */
[----:B0-----:R-:W2:Y:S01]  /*794c0*/  LDL.LU R6, [R1+0x15c4] ;  /* 0x0015c40001067983 */ /* 0x001ea20000300800 */
[----:B------:R0:W-:Y:S03]  /*794d0*/  STL [R1+0x2218], R7 ;  /* 0x0022180701007387 */ /* 0x0001e60000100800 */
[----:B0-----:R-:W2:Y:S01]  /*794e0*/  LDL R7, [R1+0xdd0] ;  /* 0x000dd00001077983 */ /* 0x001ea20000100800 */
[----:B------:R-:W-:-:S04]  /*794f0*/  IMAD.MOV.U32 R10, RZ, RZ, c[0x0][0x188] ;  /* 0x00006200ff0a7624 */ /* 0x000fc800078e00ff */
[----:B------:R-:W-:-:S04]  /*79500*/  IMAD.SHL.U32 R10, R10, 0x80, RZ ;  /* 0x000000800a0a7824 */ /* 0x000fc800078e00ff */
[----:B------:R-:W-:Y:S01]  /*79510*/  IMAD.SHL.U32 R10, R10, 0x2, RZ ;  /* 0x000000020a0a7824 */ /* 0x000fe200078e00ff */
[----:B--2---:R-:W-:Y:S02]  /*79520*/  ISETP.NE.U32.AND P0, PT, R7, R0, PT ;  /* 0x000000000700720c */ /* 0x004fe40003f05070 */
[----:B------:R-:W2:Y:S02]  /*79530*/  LDL.LU R0, [R1+0x2398] ;  /* 0x0023980001007983 */ /* 0x000ea40000300800 */
[-C--:B------:R-:W-:Y:S02]  /*79540*/  IADD3 R6, P1, R6, R10.reuse, RZ ;  /* 0x0000000a06067210 */ /* 0x080fe40007f3e0ff */
[-C--:B---3--:R-:W-:Y:S02]  /*79550*/  IADD3 R20, P2, R20, R10.reuse, RZ ;  /* 0x0000000a14147210 */ /* 0x088fe40007f5e0ff */
[-C--:B----4-:R-:W-:Y:S02]  /*79560*/  IADD3 R21, P3, R21, R10.reuse, RZ ;  /* 0x0000000a15157210 */ /* 0x090fe40007f7e0ff */
[----:B------:R-:W-:-:S02]  /*79570*/  IADD3 R22, P4, R22, R10, RZ ;  /* 0x0000000a16167210 */ /* 0x000fc40007f9e0ff */
[-C--:B------:R-:W-:Y:S01]  /*79580*/  IADD3 R23, P5, R23, R10.reuse, RZ ;  /* 0x0000000a17177210 */ /* 0x080fe20007fbe0ff */
[----:B------:R-:W-:Y:S01]  /*79590*/  STL [R1+0x15c4], R6 ;  /* 0x0015c40601007387 */ /* 0x000fe20000100800 */
[-C--:B------:R-:W-:Y:S01]  /*795a0*/  IADD3 R11, P6, R11, R10.reuse, RZ ;  /* 0x0000000a0b0b7210 */ /* 0x080fe20007fde0ff */
[----:B------:R-:W-:Y:S02]  /*795b0*/  STL [R1+0x15bc], R20 ;  /* 0x0015bc1401007387 */ /* 0x000fe40000100800 */
[----:B------:R-:W-:Y:S01]  /*795c0*/  STL [R1+0x15b4], R21 ;  /* 0x0015b41501007387 */ /* 0x000fe20000100800 */
[----:B------:R-:W-:Y:S01]  /*795d0*/  STL [R1+0x15ac], R22 ;  /* 0x0015ac1601007387 */ /* 0x000fe20000100800 */
[----:B------:R-:W-:Y:S02]  /*795e0*/  STL [R1+0x15a4], R23 ;  /* 0x0015a41701007387 */ /* 0x000fe40000100800 */
[----:B------:R-:W-:Y:S02]  /*795f0*/  STL [R1+0x159c], R11 ;  /* 0x00159c0b01007387 */ /* 0x000fe40000100800 */
[--C-:B--2---:R-:W-:Y:S01]  /*79600*/  IMAD.X R3, R3, 0x1, R0.reuse, P1 ;  /* 0x0000000103037824 */ /* 0x104fe200008e0600 */
[-C--:B------:R-:W-:Y:S01]  /*79610*/  IADD3 R2, P1, R2, R10.reuse, RZ ;  /* 0x0000000a02027210 */ /* 0x080fe20007f3e0ff */
[--C-:B------:R-:W-:Y:S01]  /*79620*/  IMAD.X R5, R5, 0x1, R0.reuse, P2 ;  /* 0x0000000105057824 */ /* 0x100fe200010e0600 */
[-C--:B------:R-:W-:Y:S01]  /*79630*/  IADD3 R4, P2, R4, R10.reuse, RZ ;  /* 0x0000000a04047210 */ /* 0x080fe20007f5e0ff */
[--C-:B------:R-:W-:Y:S01]  /*79640*/  IMAD.X R14, R14, 0x1, R0.reuse, P3 ;  /* 0x000000010e0e7824 */ /* 0x100fe200018e0600 */
[----:B------:R-:W-:Y:S01]  /*79650*/  STL [R1+0x15c0], R3 ;  /* 0x0015c00301007387 */ /* 0x000fe20000100800 */
[-C--:B------:R-:W-:Y:S01]  /*79660*/  IADD3 R15, P3, R15, R10.reuse, RZ ;  /* 0x0000000a0f0f7210 */ /* 0x080fe20007f7e0ff */
[----:B------:R-:W-:Y:S02]  /*79670*/  STL [R1+0x1594], R2 ;  /* 0x0015940201007387 */ /* 0x000fe40000100800 */
        /* <DEDUP_REMOVED lines=22> */
[----:B------:R-:W-:Y:S01]  /*797e0*/  STL [R1+0x1564], R17 ;  /* 0x0015641101007387 */ /* 0x000fe20000100800 */
[-C--:B------:R-:W-:Y:S01]  /*797f0*/  IADD3 R8, P3, R8, R10.reuse, RZ ;  /* 0x0000000a08087210 */ /* 0x080fe20007f7e0ff */
[----:B------:R-:W-:Y:S02]  /*79800*/  STL [R1+0x1588], R12 ;  /* 0x0015880c01007387 */ /* 0x000fe40000100800 */
[--C-:B------:R-:W-:Y:S01]  /*79810*/  IMAD.X R29, R29, 0x1, R0.reuse, P4 ;  /* 0x000000011d1d7824 */ /* 0x100fe200020e0600 */
[----:B------:R-:W-:Y:S01]  /*79820*/  STL [R1+0x155c], R16 ;  /* 0x00155c1001007387 */ /* 0x000fe20000100800 */
[----:B------:R-:W-:Y:S02]  /*79830*/  STL [R1+0x1580], R9 ;  /* 0x0015800901007387 */ /* 0x000fe40000100800 */
[----:B------:R0:W-:Y:S01]  /*79840*/  STL [R1+0x2394], R10 ;  /* 0x0023940a01007387 */ /* 0x0001e20000100800 */
[----:B------:R-:W-:Y:S01]  /*79850*/  IADD3 R28, P4, R28, R10, RZ ;  /* 0x0000000a1c1c7210 */ /* 0x000fe20007f9e0ff */
[----:B------:R-:W-:Y:S04]  /*79860*/  STL [R1+0x1554], R8 ;  /* 0x0015540801007387 */ /* 0x000fe80000100800 */
[----:B0-----:R-:W2:Y:S01]  /*79870*/  LDL.LU R10, [R1+0x1570] ;  /* 0x00157000010a7983 */ /* 0x001ea20000300800 */
[----:B------:R-:W-:Y:S02]  /*79880*/  STL [R1+0x1578], R29 ;  /* 0x0015781d01007387 */ /* 0x000fe40000100800 */
[----:B------:R-:W3:Y:S02]  /*79890*/  LDL.LU R7, [R1+0x1560] ;  /* 0x0015600001077983 */ /* 0x000ee40000300800 */
[----:B------:R-:W-:Y:S01]  /*798a0*/  STL [R1+0x154c], R28 ;  /* 0x00154c1c01007387 */ /* 0x000fe20000100800 */
[----:B---3--:R0:W-:Y:S04]  /*798b0*/  STL [R1+0x2388], R7 ;  /* 0x0023880701007387 */ /* 0x0081e80000100800 */
[----:B0-----:R-:W3:Y:S04]  /*798c0*/  LDL.LU R7, [R1+0x153c] ;  /* 0x00153c0001077983 */ /* 0x001ee80000300800 */
[----:B---3--:R0:W-:Y:S04]  /*798d0*/  STL [R1+0x238c], R7 ;  /* 0x00238c0701007387 */ /* 0x0081e80000100800 */
[----:B0-----:R-:W3:Y:S01]  /*798e0*/  LDL.LU R7, [R1+0x1568] ;  /* 0x0015680001077983 */ /* 0x001ee20000300800 */
[----:B--2---:R-:W-:-:S03]  /*798f0*/  IMAD.X R10, R10, 0x1, R0, P5 ;  /* 0x000000010a0a7824 */ /* 0x004fc600028e0600 */
[----:B---3--:R0:W-:Y:S04]  /*79900*/  STL [R1+0x2390], R7 ;  /* 0x0023900701007387 */ /* 0x0081e80000100800 */
[----:B0-----:R-:W2:Y:S01]  /*79910*/  LDL.LU R7, [R1+0x1544] ;  /* 0x0015440001077983 */ /* 0x001ea20000300800 */
[----:B------:R-:W3:Y:S02]  /*79920*/  LDL.LU R6, [R1+0x1534] ;  /* 0x0015340001067983 */ /* 0x000ee40000300800 */
[----:B------:R-:W4:Y:S02]  /*79930*/  LDL.LU R20, [R1+0x1558] ;  /* 0x0015580001147983 */ /* 0x000f240000300800 */
        /* <DEDUP_REMOVED lines=24> */
[----:B------:R0:W-:Y:S02]  /*79ac0*/  STL [R1+0x1570], R10 ;  /* 0x0015700a01007387 */ /* 0x0001e40000100800 */
[----:B0-----:R-:W2:Y:S02]  /*79ad0*/  LDL.LU R10, [R1+0x2394] ;  /* 0x00239400010a7983 */ /* 0x001ea40000300800 */
[----:B--2---:R-:W-:-:S05]  /*79ae0*/  IADD3 R7, P5, R7, R10, RZ ;  /* 0x0000000a07077210 */ /* 0x004fca0007fbe0ff */
[----:B------:R0:W-:Y:S04]  /*79af0*/  STL [R1+0x1544], R7 ;  /* 0x0015440701007387 */ /* 0x0001e80000100800 */
[----:B0-----:R-:W2:Y:S02]  /*79b00*/  LDL.LU R7, [R1+0x2390] ;  /* 0x0023900001077983 */ /* 0x001ea40000300800 */
[----:B--2---:R-:W-:-:S05]  /*79b10*/  IMAD.X R7, R7, 0x1, R0, P6 ;  /* 0x0000000107077824 */ /* 0x004fca00030e0600 */
[----:B------:R0:W-:Y:S04]  /*79b20*/  STL [R1+0x1568], R7 ;  /* 0x0015680701007387 */ /* 0x0001e80000100800 */
[----:B0-----:R-:W2:Y:S02]  /*79b30*/  LDL.LU R7, [R1+0x238c] ;  /* 0x00238c0001077983 */ /* 0x001ea40000300800 */
[----:B--2---:R-:W-:-:S05]  /*79b40*/  IADD3 R7, P6, R7, R10, RZ ;  /* 0x0000000a07077210 */ /* 0x004fca0007fde0ff */
[----:B------:R0:W-:Y:S04]  /*79b50*/  STL [R1+0x153c], R7 ;  /* 0x00153c0701007387 */ /* 0x0001e80000100800 */
[----:B0-----:R-:W2:Y:S01]  /*79b60*/  LDL.LU R7, [R1+0x2388] ;  /* 0x0023880001077983 */ /* 0x001ea20000300800 */
[--C-:B----4-:R-:W-:Y:S01]  /*79b70*/  IMAD.X R20, R20, 0x1, R0.reuse, P2 ;  /* 0x0000000114147824 */ /* 0x110fe200010e0600 */
[-C--:B------:R-:W-:Y:S01]  /*79b80*/  IADD3 R21, P2, R21, R10.reuse, RZ ;  /* 0x0000000a15157210 */ /* 0x080fe20007f5e0ff */
[--C-:B------:R-:W-:Y:S01]  /*79b90*/  IMAD.X R22, R22, 0x1, R0.reuse, P3 ;  /* 0x0000000116167824 */ /* 0x100fe200018e0600 */
        /* <DEDUP_REMOVED lines=16> */
[----:B------:R-:W-:Y:S01]  /*79ca0*/  IADD3 R9, P6, R9, R10, RZ ;  /* 0x0000000a09097210 */ /* 0x000fe20007fde0ff */
[----:B------:R-:W-:-:S02]  /*79cb0*/  IMAD.X R28, R28, 0x1, R0, P2 ;  /* 0x000000011c1c7824 */ /* 0x000fc400010e0600 */
[----:B--2---:R-:W-:Y:S01]  /*79cc0*/  IMAD.X R7, R7, 0x1, R0, P1 ;  /* 0x0000000107077824 */ /* 0x004fe200008e0600 */
[----:B---3--:R-:W-:-:S04]  /*79cd0*/  IADD3 R6, P1, R6, R10, RZ ;  /* 0x0000000a06067210 */ /* 0x008fc80007f3e0ff */
[----:B------:R-:W-:Y:S01]  /*79ce0*/  STL [R1+0x1560], R7 ;  /* 0x0015600701007387 */ /* 0x000fe20000100800 */
[----:B------:R-:W-:Y:S02]  /*79cf0*/  STL [R1+0x1534], R6 ;  /* 0x0015340601007387 */ /* 0x000fe40000100800 */
[----:B------:R-:W-:Y:S02]  /*79d00*/  STL [R1+0x1558], R20 ;  /* 0x0015581401007387 */ /* 0x000fe40000100800 */
[----:B------:R-:W-:Y:S01]  /*79d10*/  STL [R1+0x152c], R21 ;  /* 0x00152c1501007387 */ /* 0x000fe20000100800 */
[----:B------:R-:W-:Y:S01]  /*79d20*/  STL [R1+0x1550], R22 ;  /* 0x0015501601007387 */ /* 0x000fe20000100800 */
[----:B------:R-:W-:Y:S02]  /*79d30*/  STL [R1+0x1524], R23 ;  /* 0x0015241701007387 */ /* 0x000fe40000100800 */
[----:B------:R-:W-:Y:S02]  /*79d40*/  STL [R1+0x1548], R11 ;  /* 0x0015480b01007387 */ /* 0x000fe40000100800 */
[----:B------:R-:W-:Y:S02]  /*79d50*/  STL [R1+0x151c], R3 ;  /* 0x00151c0301007387 */ /* 0x000fe40000100800 */
[--C-:B------:R-:W-:Y:S01]  /*79d60*/  IMAD.X R15, R15, 0x1, R0.reuse, P1 ;  /* 0x000000010f0f7824 */ /* 0x100fe200008e0600 */
[----:B------:R-:W-:Y:S01]  /*79d70*/  STL [R1+0x1540], R2 ;  /* 0x0015400201007387 */ /* 0x000fe20000100800 */
[----:B------:R-:W-:Y:S01]  /*79d80*/  IADD3 R18, P1, R18, R10, RZ ;  /* 0x0000000a12127210 */ /* 0x000fe20007f3e0ff */
        /* <DEDUP_REMOVED lines=12> */
[----:B------:R-:W-:-:S02]  /*79e50*/  IMAD.X R8, R8, 0x1, R0, P1 ;  /* 0x0000000108087824 */ /* 0x000fc400008e0600 */
[----:B------:R-:W-:Y:S01]  /*79e60*/  STL [R1+0x14e4], R12 ;  /* 0x0014e40c01007387 */ /* 0x000fe20000100800 */
[-C--:B------:R-:W-:Y:S01]  /*79e70*/  IADD3 R29, P1, R29, R10.reuse, RZ ;  /* 0x0000000a1d1d7210 */ /* 0x080fe20007f3e0ff */
[----:B------:R-:W-:Y:S01]  /*79e80*/  STL [R1+0x1508], R16 ;  /* 0x0015081001007387 */ /* 0x000fe20000100800 */
[----:B------:R-:W-:Y:S02]  /*79e90*/  STL [R1+0x14dc], R9 ;  /* 0x0014dc0901007387 */ /* 0x000fe40000100800 */
[----:B------:R0:W-:Y:S02]  /*79ea0*/  STL [R1+0x2384], R0 ;  /* 0x0023840001007387 */ /* 0x0001e40000100800 */
[----:B------:R-:W-:Y:S01]  /*79eb0*/  STL [R1+0x1500], R8 ;  /* 0x0015000801007387 */ /* 0x000fe20000100800 */
        /* <DEDUP_REMOVED lines=8> */
[----:B--2---:R-:W-:-:S03]  /*79f40*/  IADD3 R0, P2, R0, R10, RZ ;  /* 0x0000000a00007210 */ /* 0x004fc60007f5e0ff */
        /* <DEDUP_REMOVED lines=30> */
[----:B--2---:R-:W-:-:S05]  /*7a130*/  IMAD.X R7, R7, 0x1, R0, P3 ;  /* 0x0000000107077824 */ /* 0x004fca00018e0600 */
[----:B------:R0:W-:Y:S04]  /*7a140*/  STL [R1+0x14f0], R7 ;  /* 0x0014f00701007387 */ /* 0x0001e80000100800 */
[----:B0-----:R-:W2:Y:S02]  /*7a150*/  LDL.LU R7, [R1+0x2380] ;  /* 0x0023800001077983 */ /* 0x001ea40000300800 */
[----:B--2---:R-:W-:-:S05]  /*7a160*/  IADD3 R7, P3, R7, R10, RZ ;  /* 0x0000000a07077210 */ /* 0x004fca0007f7e0ff */
[----:B------:R0:W-:Y:S04]  /*7a170*/  STL [R1+0x14c4], R7 ;  /* 0x0014c40701007387 */ /* 0x0001e80000100800 */
[----:B0-----:R-:W2:Y:S02]  /*7a180*/  LDL.LU R7, [R1+0x237c] ;  /* 0x00237c0001077983 */ /* 0x001ea40000300800 */
[----:B--2---:R-:W-:-:S05]  /*7a190*/  IMAD.X R7, R7, 0x1, R0, P4 ;  /* 0x0000000107077824 */ /* 0x004fca00020e0600 */
[----:B------:R0:W-:Y:S04]  /*7a1a0*/  STL [R1+0x14e8], R7 ;  /* 0x0014e80701007387 */ /* 0x0001e80000100800 */
[----:B0-----:R-:W2:Y:S01]  /*7a1b0*/  LDL.LU R7, [R1+0x2378] ;  /* 0x0023780001077983 */ /* 0x001ea20000300800 */
[--C-:B---3--:R-:W-:Y:S01]  /*7a1c0*/  IMAD.X R6, R6, 0x1, R0.reuse, P5 ;  /* 0x0000000106067824 */ /* 0x108fe200028e0600 */
[-C--:B----4-:R-:W-:Y:S01]  /*7a1d0*/  IADD3 R20, P5, R20, R10.reuse, RZ ;  /* 0x0000000a14147210 */ /* 0x090fe20007fbe0ff */
        /* <DEDUP_REMOVED lines=18> */
[----:B------:R-:W-:Y:S01]  /*7a300*/  IMAD.X R29, R29, 0x1, R0, P5 ;  /* 0x000000011d1d7824 */ /* 0x000fe200028e0600 */
[----:B------:R-:W-:-:S02]  /*7a310*/  IADD3 R28, P5, R28, R10, RZ ;  /* 0x0000000a1c1c7210 */ /* 0x000fc40007fbe0ff */
[----:B--2---:R-:W-:-:S05]  /*7a320*/  IADD3 R7, P4, R7, R10, RZ ;  /* 0x0000000a07077210 */ /* 0x004fca0007f9e0ff */
[----:B------:R-:W-:Y:S01]  /*7a330*/  STL [R1+0x14bc], R7 ;  /* 0x0014bc0701007387 */ /* 0x000fe20000100800 */
[----:B------:R-:W-:Y:S02]  /*7a340*/  STL [R1+0x14e0], R6 ;  /* 0x0014e00601007387 */ /* 0x000fe40000100800 */
[----:B------:R-:W-:Y:S02]  /*7a350*/  STL [R1+0x14b4], R20 ;  /* 0x0014b41401007387 */ /* 0x000fe40000100800 */
[----:B------:R-:W-:Y:S01]  /*7a360*/  STL [R1+0x14d8], R21 ;  /* 0x0014d81501007387 */ /* 0x000fe20000100800 */
[----:B------:R-:W-:Y:S01]  /*7a370*/  STL [R1+0x14ac], R22 ;  /* 0x0014ac1601007387 */ /* 0x000fe20000100800 */
        /* <DEDUP_REMOVED lines=16> */
[----:B------:R-:W-:-:S02]  /*7a480*/  IMAD.X R9, R9, 0x1, R0, P4 ;  /* 0x0000000109097824 */ /* 0x000fc400020e0600 */
[----:B------:R-:W-:Y:S02]  /*7a490*/  STL [R1+0x1498], R13 ;  /* 0x0014980d01007387 */ /* 0x000fe40000100800 */
[----:B------:R-:W-:Y:S01]  /*7a4a0*/  STL [R1+0x146c], R17 ;  /* 0x00146c1101007387 */ /* 0x000fe20000100800 */
[----:B------:R-:W-:Y:S01]  /*7a4b0*/  IADD3 R8, P4, R8, R10, RZ ;  /* 0x0000000a08087210 */ /* 0x000fe20007f9e0ff */
[----:B------:R-:W-:Y:S01]  /*7a4c0*/  STL [R1+0x1490], R12 ;  /* 0x0014900c01007387 */ /* 0x000fe20000100800 */
[----:B------:R-:W-:Y:S02]  /*7a4d0*/  STL [R1+0x1464], R16 ;  /* 0x0014641001007387 */ /* 0x000fe40000100800 */
[----:B------:R-:W-:Y:S02]  /*7a4e0*/  STL [R1+0x1488], R9 ;  /* 0x0014880901007387 */ /* 0x000fe40000100800 */
[----:B------:R0:W-:Y:S01]  /*7a4f0*/  STL [R1+0x2374], R10 ;  /* 0x0023740a01007387 */ /* 0x0001e20000100800 */
        /* <DEDUP_REMOVED lines=1147> */
[----:B------:R0:W-:Y:S02]  /*7ecb0*/  STL [R1+0xefc], R28 ;  /* 0x000efc1c01007387 */ /* 0x0001e40000100800 */
[----:B0-----:R-:W3:Y:S01]  /*7ecc0*/  LDL.LU R28, [R1+0xe84] ;  /* 0x000e8400011c7983 */ /* 0x001ee20000300800 */
        /* <DEDUP_REMOVED lines=39> */
[-C--:B------:R-:W-:Y:S01]  /*7ef40*/  IADD3 R15, P4, R15, R10.reuse, RZ ;  /* 0x0000000a0f0f7210 */ /* 0x080fe20007f9e0ff */
        /* <DEDUP_REMOVED lines=11> */
[----:B------:R-:W-:Y:S02]  /*7f000*/  STL [R1+0xea4], R27 ;  /* 0x000ea41b01007387 */ /* 0x000fe40000100800 */
[----:B------:R-:W-:Y:S02]  /*7f010*/  STL [R1+0xec8], R13 ;  /* 0x000ec80d01007387 */ /* 0x000fe40000100800 */
[----:B------:R-:W-:Y:S01]  /*7f020*/  STL [R1+0xe9c], R17 ;  /* 0x000e9c1101007387 */ /* 0x000fe20000100800 */
[----:B------:R0:W-:Y:S01]  /*7f030*/  STL [R1+0xeb8], R29 ;  /* 0x000eb81d01007387 */ /* 0x0001e20000100800 */
[----:B------:R-:W-:Y:S03]  /*7f040*/  STL [R1+0xec0], R12 ;  /* 0x000ec00c01007387 */ /* 0x000fe60000100800 */
[----:B0-----:R-:W2:Y:S01]  /*7f050*/  LDL.LU R29, [R1+0xea8] ;  /* 0x000ea800011d7983 */ /* 0x001ea20000300800 */
[----:B------:R-:W-:Y:S02]  /*7f060*/  STL [R1+0xe94], R16 ;  /* 0x000e941001007387 */ /* 0x000fe40000100800 */
[----:B------:R-:W3:Y:S01]  /*7f070*/  LDL.LU R7, [R1+0xe98] ;  /* 0x000e980001077983 */ /* 0x000ee20000300800 */
[----:B------:R-:W-:Y:S01]  /*7f080*/  IADD3 R9, P4, R9, R10, RZ ;  /* 0x0000000a09097210 */ /* 0x000fe20007f9e0ff */
[----:B------:R-:W-:-:S04]  /*7f090*/  IMAD.X R8, R8, 0x1, R0, P5 ;  /* 0x0000000108087824 */ /* 0x000fc800028e0600 */
[----:B------:R-:W-:Y:S04]  /*7f0a0*/  STL [R1+0xe8c], R9 ;  /* 0x000e8c0901007387 */ /* 0x000fe80000100800 */
[----:B---3--:R0:W-:Y:S01]  /*7f0b0*/  STL [R1+0x22b0], R7 ;  /* 0x0022b00701007387 */ /* 0x0081e20000100800 */
[----:B------:R-:W-:Y:S03]  /*7f0c0*/  STL [R1+0xeb0], R8 ;  /* 0x000eb00801007387 */ /* 0x000fe60000100800 */
[----:B0-----:R-:W3:Y:S01]  /*7f0d0*/  LDL.LU R7, [R1+0xe74] ;  /* 0x000e740001077983 */ /* 0x001ee20000300800 */
[----:B------:R-:W-:-:S05]  /*7f0e0*/  IADD3 R28, P5, R28, R10, RZ ;  /* 0x0000000a1c1c7210 */ /* 0x000fca0007fbe0ff */
[----:B------:R-:W-:Y:S04]  /*7f0f0*/  STL [R1+0xe84], R28 ;  /* 0x000e841c01007387 */ /* 0x000fe80000100800 */
[----:B---3--:R0:W-:Y:S04]  /*7f100*/  STL [R1+0x22b4], R7 ;  /* 0x0022b40701007387 */ /* 0x0081e80000100800 */
[----:B0-----:R-:W3:Y:S01]  /*7f110*/  LDL.LU R7, [R1+0xea0] ;  /* 0x000ea00001077983 */ /* 0x001ee20000300800 */
[----:B--2---:R-:W-:-:S03]  /*7f120*/  IMAD.X R29, R29, 0x1, R0, P6 ;  /* 0x000000011d1d7824 */ /* 0x004fc600030e0600 */
        /* <DEDUP_REMOVED lines=25> */
[----:B------:R0:W-:Y:S01]  /*7f2c0*/  STL [R1+0xea8], R29 ;  /* 0x000ea81d01007387 */ /* 0x0001e20000100800 */
[----:B------:R-:W3:Y:S02]  /*7f2d0*/  LDL.LU R9, [R1+0xe38] ;  /* 0x000e380001097983 */ /* 0x000ee40000300800 */
[----:B------:R-:W3:Y:S01]  /*7f2e0*/  LDL.LU R8, [R1+0xe0c] ;  /* 0x000e0c0001087983 */ /* 0x000ee20000300800 */
[----:B0-----:R-:W3:Y:S01]  /*7f2f0*/  LDL.LU R29, [R1+0xe30] ;  /* 0x000e3000011d7983 */ /* 0x001ee20000300800 */
        /* <DEDUP_REMOVED lines=10> */
[-C--:B---3--:R-:W-:Y:S01]  /*7f3a0*/  IADD3 R21, P3, R21, R10.reuse, RZ ;  /* 0x0000000a15157210 */ /* 0x088fe20007f7e0ff */
        /* <DEDUP_REMOVED lines=13> */
[--C-:B------:R-:W-:Y:S01]  /*7f480*/  IMAD.X R27, R27, 0x1, R0.reuse, P5 ;  /* 0x000000011b1b7824 */ /* 0x100fe200028e0600 */
[-C--:B------:R-:W-:Y:S02]  /*7f490*/  IADD3 R13, P5, R13, R10.reuse, RZ ;  /* 0x0000000a0d0d7210 */ /* 0x080fe40007fbe0ff */
[-C--:B------:R-:W-:Y:S01]  /*7f4a0*/  IADD3 R17, P6, R17, R10.reuse, RZ ;  /* 0x0000000a11117210 */ /* 0x080fe20007fde0ff */
[--C-:B------:R-:W-:Y:S01]  /*7f4b0*/  IMAD.X R12, R12, 0x1, R0.reuse, P1 ;  /* 0x000000010c0c7824 */ /* 0x100fe200008e0600 */
[-C--:B------:R-:W-:Y:S01]  /*7f4c0*/  IADD3 R16, P1, R16, R10.reuse, RZ ;  /* 0x0000000a10107210 */ /* 0x080fe20007f3e0ff */
[----:B--2---:R-:W-:Y:S01]  /*7f4d0*/  IMAD.X R7, R7, 0x1, R0, P2 ;  /* 0x0000000107077824 */ /* 0x004fe200010e0600 */
[----:B------:R-:W-:-:S04]  /*7f4e0*/  IADD3 R6, P2, R6, R10, RZ ;  /* 0x0000000a06067210 */ /* 0x000fc80007f5e0ff */
        /* <DEDUP_REMOVED lines=20> */
[----:B------:R0:W-:Y:S01]  /*7f630*/  STL [R1+0xe48], R28 ;  /* 0x000e481c01007387 */ /* 0x0001e20000100800 */
[----:B------:R-:W-:Y:S04]  /*7f640*/  STL [R1+0xe50], R27 ;  /* 0x000e501b01007387 */ /* 0x000fe80000100800 */
[----:B0-----:R-:W2:Y:S01]  /*7f650*/  LDL.LU R28, [R1+0xe04] ;  /* 0x000e0400011c7983 */ /* 0x001ea20000300800 */
[----:B------:R-:W-:Y:S02]  /*7f660*/  STL [R1+0xe24], R13 ;  /* 0x000e240d01007387 */ /* 0x000fe40000100800 */
[----:B------:R-:W-:Y:S02]  /*7f670*/  STL [R1+0xe1c], R17 ;  /* 0x000e1c1101007387 */ /* 0x000fe40000100800 */
[----:B------:R-:W-:Y:S01]  /*7f680*/  STL [R1+0xe40], R12 ;  /* 0x000e400c01007387 */ /* 0x000fe20000100800 */
[----:B------:R-:W-:Y:S01]  /*7f690*/  STL [R1+0xe14], R16 ;  /* 0x000e141001007387 */ /* 0x000fe20000100800 */
[----:B------:R-:W3:Y:S02]  /*7f6a0*/  LDL.LU R7, [R1+0xdf4] ;  /* 0x000df40001077983 */ /* 0x000ee40000300800 */
[----:B------:R-:W-:Y:S01]  /*7f6b0*/  IMAD.X R9, R9, 0x1, R0, P2 ;  /* 0x0000000109097824 */ /* 0x000fe200010e0600 */
[----:B------:R-:W-:-:S04]  /*7f6c0*/  IADD3 R8, P2, R8, R10, RZ ;  /* 0x0000000a08087210 */ /* 0x000fc80007f5e0ff */
[----:B------:R-:W-:Y:S04]  /*7f6d0*/  STL [R1+0xe38], R9 ;  /* 0x000e380901007387 */ /* 0x000fe80000100800 */
[----:B---3--:R0:W-:Y:S01]  /*7f6e0*/  STL [R1+0x22a4], R7 ;  /* 0x0022a40701007387 */ /* 0x0081e20000100800 */
[----:B------:R-:W-:Y:S03]  /*7f6f0*/  STL [R1+0xe0c], R8 ;  /* 0x000e0c0801007387 */ /* 0x000fe60000100800 */
[----:B0-----:R-:W3:Y:S01]  /*7f700*/  LDL.LU R7, [R1+0xe20] ;  /* 0x000e200001077983 */ /* 0x001ee20000300800 */
[----:B------:R-:W-:-:S05]  /*7f710*/  IMAD.X R29, R29, 0x1, R0, P3 ;  /* 0x000000011d1d7824 */ /* 0x000fca00018e0600 */
[----:B------:R-:W-:Y:S04]  /*7f720*/  STL [R1+0xe30], R29 ;  /* 0x000e301d01007387 */ /* 0x000fe80000100800 */
        /* <DEDUP_REMOVED lines=25> */
[----:B------:R0:W-:Y:S02]  /*7f8c0*/  STL [R1+0xe04], R28 ;  /* 0x000e041c01007387 */ /* 0x0001e40000100800 */
[----:B------:R-:W3:Y:S02]  /*7f8d0*/  LDL.LU R12, [R1+0xdd4] ;  /* 0x000dd400010c7983 */ /* 0x000ee40000300800 */
[----:B------:R-:W3:Y:S01]  /*7f8e0*/  LDL.LU R16, [R1+0x1cc4] ;  /* 0x001cc40001107983 */ /* 0x000ee20000300800 */
[----:B------:R-:W3:Y:S01]  /*7f8f0*/  LDL.LU R9, [R1+0x15d8] ;  /* 0x0015d80001097983 */ /* 0x000ee20000300800 */
[----:B------:R-:W3:Y:S02]  /*7f900*/  LDL.LU R8, [R1+0x1cbc] ;  /* 0x001cbc0001087983 */ /* 0x000ee40000300800 */
[----:B------:R-:W3:Y:S01]  /*7f910*/  LDL.LU R29, [R1+0x15d4] ;  /* 0x0015d400011d7983 */ /* 0x000ee20000300800 */
        /* <DEDUP_REMOVED lines=15> */
[----:B------:R-:W-:Y:S01]  /*7fa10*/  IADD3 R11, P2, R11, R10, RZ ;  /* 0x0000000a0b0b7210 */ /* 0x000fe20007f5e0ff */
[--C-:B------:R-:W-:Y:S01]  /*7fa20*/  IMAD.X R3, R3, 0x1, R0.reuse, P3 ;  /* 0x0000000103037824 */ /* 0x100fe200018e0600 */
[----:B------:R-:W-:Y:S01]  /*7fa30*/  IADD3 R2, P3, R2, UR8, RZ ;  /* 0x0000000802027c10 */ /* 0x000fe2000ff7e0ff */
[--C-:B------:R-:W-:Y:S01]  /*7fa40*/  IMAD.X R5, R5, 0x1, R0.reuse, P4 ;  /* 0x0000000105057824 */ /* 0x100fe200020e0600 */
[----:B------:R-:W-:Y:S01]  /*7fa50*/  IADD3 R4, P4, R4, UR8, RZ ;  /* 0x0000000804047c10 */ /* 0x000fe2000ff9e0ff */
[--C-:B------:R-:W-:Y:S01]  /*7fa60*/  IMAD.X R18, R18, 0x1, R0.reuse, P6 ;  /* 0x0000000112127824 */ /* 0x100fe200030e0600 */
[----:B------:R-:W-:Y:S01]  /*7fa70*/  IADD3 R19, P6, R19, UR8, RZ ;  /* 0x0000000813137c10 */ /* 0x000fe2000ffde0ff */
[--C-:B------:R-:W-:Y:S01]  /*7fa80*/  IMAD.X R24, R24, 0x1, R0.reuse, P1 ;  /* 0x0000000118187824 */ /* 0x100fe200008e0600 */
[----:B------:R-:W-:Y:S01]  /*7fa90*/  IADD3 R25, P1, R25, UR8, RZ ;  /* 0x0000000819197c10 */ /* 0x000fe2000ff3e0ff */
[----:B------:R-:W-:Y:S01]  /*7faa0*/  IMAD.X R26, R26, 0x1, R0, P2 ;  /* 0x000000011a1a7824 */ /* 0x000fe200010e0600 */
[----:B------:R-:W-:-:S02]  /*7fab0*/  IADD3 R27, P2, R27, UR8, RZ ;  /* 0x000000081b1b7c10 */ /* 0x000fc4000ff5e0ff */
[----:B------:R-:W-:Y:S01]  /*7fac0*/  IADD3.X R13, R13, UR5, RZ, P3, !PT ;  /* 0x000000050d0d7c10 */ /* 0x000fe20009ffe4ff */
[----:B------:R-:W-:Y:S01]  /*7fad0*/  IADD3 R17, P3, R17, UR8, RZ ;  /* 0x0000000811117c10 */ /* 0x000fe2000ff7e0ff */
[----:B------:R-:W-:Y:S01]  /*7fae0*/  IADD3.X R12, R12, UR5, RZ, P4, !PT ;  /* 0x000000050c0c7c10 */ /* 0x000fe2000a7fe4ff */
[----:B------:R-:W-:Y:S01]  /*7faf0*/  IADD3 R16, P4, R16, UR8, RZ ;  /* 0x0000000810107c10 */ /* 0x000fe2000ff9e0ff */
        /* <DEDUP_REMOVED lines=8> */
[----:B------:R-:W-:Y:S01]  /*7fb80*/  IMAD.X R14, R14, 0x1, R0, P5 ;  /* 0x000000010e0e7824 */ /* 0x000fe200028e0600 */
[----:B------:R-:W-:Y:S01]  /*7fb90*/  STL [R1+0xe00], R3 ;  /* 0x000e000301007387 */ /* 0x000fe20000100800 */
[----:B------:R-:W-:Y:S01]  /*7fba0*/  IADD3 R15, P5, R15, UR8, RZ ;  /* 0x000000080f0f7c10 */ /* 0x000fe2000ffbe0ff */
        /* <DEDUP_REMOVED lines=11> */
[----:B------:R-:W-:Y:S01]  /*7fc60*/  STL [R1+0x1ccc], R27 ;  /* 0x001ccc1b01007387 */ /* 0x000fe20000100800 */
[----:B------:R-:W-:Y:S01]  /*7fc70*/  IADD3.X R9, R9, UR5, RZ, P5, !PT ;  /* 0x0000000509097c10 */ /* 0x000fe2000affe4ff */
[----:B------:R-:W-:Y:S01]  /*7fc80*/  STL [R1+0x15e0], R13 ;  /* 0x0015e00d01007387 */ /* 0x000fe20000100800 */
[----:B------:R-:W-:Y:S01]  /*7fc90*/  STL [R1+0x1cc8], R17 ;  /* 0x001cc81101007387 */ /* 0x000fe20000100800 */
[----:B------:R-:W-:Y:S02]  /*7fca0*/  STL [R1+0xdd4], R12 ;  /* 0x000dd40c01007387 */ /* 0x000fe40000100800 */
[----:B------:R-:W-:Y:S02]  /*7fcb0*/  STL [R1+0x1cc4], R16 ;  /* 0x001cc41001007387 */ /* 0x000fe40000100800 */
[----:B------:R-:W-:Y:S01]  /*7fcc0*/  STL [R1+0x15d8], R9 ;  /* 0x0015d80901007387 */ /* 0x000fe20000100800 */
[----:B0-----:R-:W2:Y:S01]  /*7fcd0*/  LDL.LU R0, [R1+0x15cc] ;  /* 0x0015cc0001007983 */ /* 0x001ea20000300800 */
[----:B------:R-:W-:-:S02]  /*7fce0*/  IADD3 R8, P5, R8, UR8, RZ ;  /* 0x0000000808087c10 */ /* 0x000fc4000ffbe0ff */
[----:B------:R-:W-:-:S03]  /*7fcf0*/  IADD3.X R29, R29, UR5, RZ, P6, !PT ;  /* 0x000000051d1d7c10 */ /* 0x000fc6000b7fe4ff */
[----:B------:R-:W-:Y:S04]  /*7fd00*/  STL [R1+0x1cbc], R8 ;  /* 0x001cbc0801007387 */ /* 0x000fe80000100800 */
[----:B--2---:R0:W-:Y:S01]  /*7fd10*/  STL [R1+0x229c], R0 ;  /* 0x00229c0001007387 */ /* 0x0041e20000100800 */
[----:B------:R-:W-:Y:S03]  /*7fd20*/  STL [R1+0x15d4], R29 ;  /* 0x0015d41d01007387 */ /* 0x000fe60000100800 */
[----:B0-----:R-:W2:Y:S01]  /*7fd30*/  LDL.LU R0, [R1+0x1cac] ;  /* 0x001cac0001007983 */ /* 0x001ea20000300800 */
[----:B------:R-:W-:-:S05]  /*7fd40*/  IADD3 R28, P6, R28, UR8, RZ ;  /* 0x000000081c1c7c10 */ /* 0x000fca000ffde0ff */
[----:B------:R-:W-:Y:S04]  /*7fd50*/  STL [R1+0x1cb4], R28 ;  /* 0x001cb41c01007387 */ /* 0x000fe80000100800 */
        /* <DEDUP_REMOVED lines=30> */
[----:B--2---:R-:W-:-:S05]  /*7ff40*/  IADD3.X R0, R0, UR5, RZ, P1, !PT ;  /* 0x0000000500007c10 */ /* 0x004fca0008ffe4ff */
[----:B------:R0:W-:Y:S04]  /*7ff50*/  STL [R1+0x15d0], R0 ;  /* 0x0015d00001007387 */ /* 0x0001e80000100800 */
[----:B0-----:R-:W2:Y:S02]  /*7ff60*/  LDL.LU R0, [R1+0x22a0] ;  /* 0x0022a00001007983 */ /* 0x001ea40000300800 */
[----:B--2---:R-:W-:-:S05]  /*7ff70*/  IADD3 R0, P1, R0, UR8, RZ ;  /* 0x0000000800007c10 */ /* 0x004fca000ff3e0ff */
[----:B------:R0:W-:Y:S04]  /*7ff80*/  STL [R1+0x1cac], R0 ;  /* 0x001cac0001007387 */ /* 0x0001e80000100800 */
[----:B0-----:R-:W2:Y:S01]  /*7ff90*/  LDL.LU R0, [R1+0x229c] ;  /* 0x00229c0001007983 */ /* 0x001ea20000300800 */
[----:B----4-:R-:W-:Y:S01]  /*7ffa0*/  IADD3.X R6, R6, UR5, RZ, P3, !PT ;  /* 0x0000000506067c10 */ /* 0x010fe20009ffe4ff */
[----:B---3--:R-:W-:Y:S01]  /*7ffb0*/  IADD3 R20, P3, R20, UR8, RZ ;  /* 0x0000000814147c10 */ /* 0x008fe2000ff7e0ff */
[----:B------:R-:W-:Y:S01]  /*7ffc0*/  IADD3.X R21, R21, UR5, RZ, P4, !PT ;  /* 0x0000000515157c10 */ /* 0x000fe2000a7fe4ff */
[----:B------:R-:W-:Y:S01]  /*7ffd0*/  IADD3 R22, P4, R22, UR8, RZ ;  /* 0x0000000816167c10 */ /* 0x000fe2000ff9e0ff */
        /* <DEDUP_REMOVED lines=16> */
[----:B--2---:R-:W-:Y:S01]  /*800e0*/  IADD3.X R0, R0, UR5, RZ, P2, !PT ;  /* 0x0000000500007c10 */ /* 0x004fe200097fe4ff */
[----:B------:R-:W-:-:S04]  /*800f0*/  IADD3 R7, P2, R7, UR8, RZ ;  /* 0x0000000807077c10 */ /* 0x000fc8000ff5e0ff */
[----:B------:R0:W-:Y:S01]  /*80100*/  STL [R1+0x15cc], R0 ;  /* 0x0015cc0001007387 */ /* 0x0001e20000100800 */
[----:B------:R-:W-:Y:S02]  /*80110*/  STL [R1+0x1ca4], R7 ;  /* 0x001ca40701007387 */ /* 0x000fe40000100800 */
[----:B------:R-:W-:Y:S02]  /*80120*/  STL [R1+0x15c8], R6 ;  /* 0x0015c80601007387 */ /* 0x000fe40000100800 */
[----:B------:R-:W-:Y:S01]  /*80130*/  STL [R1+0x1c9c], R20 ;  /* 0x001c9c1401007387 */ /* 0x000fe20000100800 */
[----:B------:R-:W-:Y:S01]  /*80140*/  STL [R1+0x1cc0], R21 ;  /* 0x001cc01501007387 */ /* 0x000fe20000100800 */
[----:B------:R-:W-:Y:S02]  /*80150*/  STL [R1+0x1c94], R22 ;  /* 0x001c941601007387 */ /* 0x000fe40000100800 */
[----:B------:R-:W-:Y:S02]  /*80160*/  STL [R1+0x1cb8], R23 ;  /* 0x001cb81701007387 */ /* 0x000fe40000100800 */
[----:B------:R-:W-:Y:S01]  /*80170*/  STL [R1+0x1c8c], R10 ;  /* 0x001c8c0a01007387 */ /* 0x000fe20000100800 */
[----:B------:R-:W-:Y:S01]  /*80180*/  IADD3.X R4, R4, UR5, RZ, P2, !PT ;  /* 0x0000000504047c10 */ /* 0x000fe200097fe4ff */
        /* <DEDUP_REMOVED lines=13> */
[----:B------:R-:W-:Y:S01]  /*80260*/  IADD3.X R16, R16, UR5, RZ, P2, !PT ;  /* 0x0000000510107c10 */ /* 0x000fe200097fe4ff */
[----:B------:R-:W-:Y:S01]  /*80270*/  STL [R1+0x1c80], R27 ;  /* 0x001c801b01007387 */ /* 0x000fe20000100800 */
[----:B------:R-:W-:Y:S01]  /*80280*/  IADD3 R9, P2, R9, UR8, RZ ;  /* 0x0000000809097c10 */ /* 0x000fe2000ff5e0ff */
[----:B------:R-:W-:Y:S01]  /*80290*/  STL [R1+0x1c54], R13 ;  /* 0x001c540d01007387 */ /* 0x000fe20000100800 */
[----:B------:R-:W-:Y:S02]  /*802a0*/  STL [R1+0x1c78], R17 ;  /* 0x001c781101007387 */ /* 0x000fe40000100800 */
[----:B------:R-:W-:Y:S02]  /*802b0*/  STL [R1+0x1c4c], R12 ;  /* 0x001c4c0c01007387 */ /* 0x000fe40000100800 */
[----:B------:R-:W-:Y:S01]  /*802c0*/  STL [R1+0x1c70], R16 ;  /* 0x001c701001007387 */ /* 0x000fe20000100800 */
[----:B------:R-:W-:Y:S01]  /*802d0*/  STL [R1+0x1c44], R9 ;  /* 0x001c440901007387 */ /* 0x000fe20000100800 */
[----:B0-----:R-:W2:Y:S01]  /*802e0*/  LDL.LU R0, [R1+0x1c2c] ;  /* 0x001c2c0001007983 */ /* 0x001ea20000300800 */
[----:B------:R-:W-:Y:S01]  /*802f0*/  IADD3.X R8, R8, UR5, RZ, P3, !PT ;  /* 0x0000000508087c10 */ /* 0x000fe20009ffe4ff */
[----:B------:R-:W-:-:S04]  /*80300*/  IADD3 R29, P3, R29, UR8, RZ ;  /* 0x000000081d1d7c10 */ /* 0x000fc8000ff7e0ff */
[----:B------:R-:W-:Y:S04]  /*80310*/  STL [R1+0x1c68], R8 ;  /* 0x001c680801007387 */ /* 0x000fe80000100800 */
[----:B--2---:R0:W-:Y:S01]  /*80320*/  STL [R1+0x2294], R0 ;  /* 0x0022940001007387 */ /* 0x0041e20000100800 */
[----:B------:R-:W-:Y:S03]  /*80330*/  STL [R1+0x1c3c], R29 ;  /* 0x001c3c1d01007387 */ /* 0x000fe60000100800 */
[----:B0-----:R-:W2:Y:S01]  /*80340*/  LDL.LU R0, [R1+0x1c58] ;  /* 0x001c580001007983 */ /* 0x001ea20000300800 */
[----:B------:R-:W-:-:S05]  /*80350*/  IADD3.X R28, R28, UR5, RZ, P4, !PT ;  /* 0x000000051c1c7c10 */ /* 0x000fca000a7fe4ff */
        /* <DEDUP_REMOVED lines=31> */
[----:B--2---:R-:W-:-:S05]  /*80550*/  IADD3 R0, P4, R0, UR8, RZ ;  /* 0x0000000800007c10 */ /* 0x004fca000ff9e0ff */
[----:B------:R0:W-:Y:S04]  /*80560*/  STL [R1+0x1c34], R0 ;  /* 0x001c340001007387 */ /* 0x0001e80000100800 */
[----:B0-----:R-:W2:Y:S02]  /*80570*/  LDL.LU R0, [R1+0x2298] ;  /* 0x0022980001007983 */ /* 0x001ea40000300800 */
[----:B--2---:R-:W-:-:S05]  /*80580*/  IADD3.X R0, R0, UR5, RZ, P5, !PT ;  /* 0x0000000500007c10 */ /* 0x004fca000affe4ff */
[----:B------:R0:W-:Y:S04]  /*80590*/  STL [R1+0x1c58], R0 ;  /* 0x001c580001007387 */ /* 0x0001e80000100800 */
[----:B0-----:R-:W2:Y:S01]  /*805a0*/  LDL.LU R0, [R1+0x2294] ;  /* 0x0022940001007983 */ /* 0x001ea20000300800 */
[----:B---3--:R-:W-:Y:S01]  /*805b0*/  IADD3.X R7, R7, UR5, RZ, P6, !PT ;  /* 0x0000000507077c10 */ /* 0x008fe2000b7fe4ff */
[----:B----4-:R-:W-:Y:S01]  /*805c0*/  IADD3 R6, P6, R6, UR8, RZ ;  /* 0x0000000806067c10 */ /* 0x010fe2000ffde0ff */
        /* <DEDUP_REMOVED lines=18> */
[----:B------:R-:W-:-:S02]  /*806f0*/  IADD3.X R9, R9, UR5, RZ, P6, !PT ;  /* 0x0000000509097c10 */ /* 0x000fc4000b7fe4ff */
[----:B--2---:R-:W-:-:S05]  /*80700*/  IADD3 R0, P5, R0, UR8, RZ ;  /* 0x0000000800007c10 */ /* 0x004fca000ffbe0ff */
[----:B------:R0:W-:Y:S01]  /*80710*/  STL [R1+0x1c2c], R0 ;  /* 0x001c2c0001007387 */ /* 0x0001e20000100800 */
[----:B------:R-:W-:Y:S02]  /*80720*/  STL [R1+0x1c50], R7 ;  /* 0x001c500701007387 */ /* 0x000fe40000100800 */
[----:B------:R-:W-:Y:S02]  /*80730*/  STL [R1+0x1c24], R6 ;  /* 0x001c240601007387 */ /* 0x000fe40000100800 */
[----:B------:R-:W-:Y:S01]  /*80740*/  STL [R1+0x1c48], R20 ;  /* 0x001c481401007387 */ /* 0x000fe20000100800 */
[----:B------:R-:W-:Y:S01]  /*80750*/  STL [R1+0x1c1c], R21 ;  /* 0x001c1c1501007387 */ /* 0x000fe20000100800 */
        /* <DEDUP_REMOVED lines=24> */
[----:B------:R-:W-:Y:S02]  /*808e0*/  STL [R1+0x1bf0], R9 ;  /* 0x001bf00901007387 */ /* 0x000fe40000100800 */
        /* <DEDUP_REMOVED lines=1327> */
[----:B------:R-:W-:Y:S02]  /*85be0*/  IADD3.X R27, R27, UR5, RZ, P4, !PT ;  /* 0x000000051b1b7c10 */ /* 0x000fe4000a7fe4ff */
[----:B------:R-:W-:Y:S02]  /*85bf0*/  IADD3.X R25, R25, UR5, RZ, P2, !PT ;  /* 0x0000000519197c10 */ /* 0x000fe400097fe4ff */
[----:B------:R-:W-:Y:S02]  /*85c00*/  IADD3.X R26, R26, UR5, RZ, P3, !PT ;  /* 0x000000051a1a7c10 */ /* 0x000fe40009ffe4ff */
[----:B--2---:R-:W-:-:S05]  /*85c10*/  IADD3 R0, P6, R0, UR8, RZ ;  /* 0x0000000800007c10 */ /* 0x004fca000ffde0ff */
[----:B------:R0:W-:Y:S04]  /*85c20*/  STL [R1+0x1d7c], R0 ;  /* 0x001d7c0001007387 */ /* 0x0001e80000100800 */
[----:B0-----:R0:W5:Y:S01]  /*85c30*/  LDL.LU R0, [R1+0x2220] ;  /* 0x0022200001007983 */ /* 0x0011620000300800 */
[----:B------:R1:W-:Y:S03]  /*85c40*/  STL [R1+0x1d18], R6 ;  /* 0x001d180601007387 */ /* 0x0003e60000100800 */
[----:B-1----:R0:W5:Y:S01]  /*85c50*/  LDL.LU R6, [R1+0x221c] ;  /* 0x00221c0001067983 */ /* 0x0021620000300800 */
[----:B------:R1:W-:Y:S03]  /*85c60*/  STL [R1+0x1d84], R7 ;  /* 0x001d840701007387 */ /* 0x0003e60000100800 */
[----:B-1----:R0:W5:Y:S01]  /*85c70*/  LDL.LU R7, [R1+0x2218] ;  /* 0x0022180001077983 */ /* 0x0021620000300800 */
[----:B------:R1:W-:Y:S03]  /*85c80*/  STL [R1+0x1d20], R3 ;  /* 0x001d200301007387 */ /* 0x0003e60000100800 */
[----:B-1----:R0:W5:Y:S01]  /*85c90*/  LDL.LU R3, [R1+0x2214] ;  /* 0x0022140001037983 */ /* 0x0021620000300800 */
[----:B------:R1:W-:Y:S01]  /*85ca0*/  STL [R1+0x1d8c], R2 ;  /* 0x001d8c0201007387 */ /* 0x0003e20000100800 */
[----:B------:R-:W-:-:S02]  /*85cb0*/  IADD3.X R9, R9, UR5, RZ, P6, !PT ;  /* 0x0000000509097c10 */ /* 0x000fc4000b7fe4ff */
[----:B-1----:R0:W5:Y:S01]  /*85cc0*/  LDL.LU R2, [R1+0x2210] ;  /* 0x0022100001027983 */ /* 0x0021620000300800 */
[----:B------:R1:W-:Y:S01]  /*85cd0*/  STL [R1+0x1d28], R5 ;  /* 0x001d280501007387 */ /* 0x0003e20000100800 */
[----:B------:R-:W-:Y:S02]  /*85ce0*/  IADD3 R8, P6, R8, UR8, RZ ;  /* 0x0000000808087c10 */ /* 0x000fe4000ffde0ff */
[----:B-1----:R0:W5:Y:S01]  /*85cf0*/  LDL.LU R5, [R1+0x220c] ;  /* 0x00220c0001057983 */ /* 0x0021620000300800 */
[----:B------:R1:W-:Y:S03]  /*85d00*/  STL [R1+0x1d94], R4 ;  /* 0x001d940401007387 */ /* 0x0003e60000100800 */
        /* <DEDUP_REMOVED lines=19> */
[----:B------:R0:W-:Y:S02]  /*85e40*/  STL [R1+0x1d50], R20 ;  /* 0x001d501401007387 */ /* 0x0001e40000100800 */
[----:B------:R0:W-:Y:S02]  /*85e50*/  STL [R1+0x1db0], R21 ;  /* 0x001db01501007387 */ /* 0x0001e40000100800 */
[----:B------:R0:W-:Y:S01]  /*85e60*/  STL [R1+0x1d58], R22 ;  /* 0x001d581601007387 */ /* 0x0001e20000100800 */
[----:B------:R0:W-:Y:S01]  /*85e70*/  STL [R1+0x1dc0], R23 ;  /* 0x001dc01701007387 */ /* 0x0001e20000100800 */
        /* <DEDUP_REMOVED lines=10> */
[----:B0-----:R-:W2:Y:S04]  /*85f20*/  LDL.LU R26, [R1+0x1d98] ;  /* 0x001d9800011a7983 */ /* 0x001ea80000300800 */
[----:B------:R-:W3:Y:S01]  /*85f30*/  LDL.LU R27, [R1+0x1da0] ;  /* 0x001da000011b7983 */ /* 0x000ee20000300800 */
[----:B-----5:R-:W-:-:S02]  /*85f40*/  IMAD.MOV.U32 R11, RZ, RZ, R2 ;  /* 0x000000ffff0b7224 */ /* 0x020fc400078e0002 */
[----:B------:R-:W-:Y:S02]  /*85f50*/  IMAD.MOV.U32 R2, RZ, RZ, R5 ;  /* 0x000000ffff027224 */ /* 0x000fe400078e0005 */
[----:B------:R-:W-:Y:S01]  /*85f60*/  IMAD.MOV.U32 R10, RZ, RZ, R4 ;  /* 0x000000ffff0a7224 */ /* 0x000fe200078e0004 */
[----:B--2---:R-:W-:Y:S02]  /*85f70*/  IADD3.X R26, R26, UR5, RZ, P5, !PT ;  /* 0x000000051a1a7c10 */ /* 0x004fe4000affe4ff */
[----:B---3--:R-:W-:-:S03]  /*85f80*/  IADD3.X R27, R27, UR5, RZ, P6, !PT ;  /* 0x000000051b1b7c10 */ /* 0x008fc6000b7fe4ff */
[----:B------:R0:W-:Y:S04]  /*85f90*/  STL [R1+0x1d98], R26 ;  /* 0x001d981a01007387 */ /* 0x0001e80000100800 */
[----:B------:R0:W-:Y:S04]  /*85fa0*/  STL.64 [R1+0xc98], R2 ;  /* 0x000c980201007387 */ /* 0x0001e80000100a00 */
[----:B------:R0:W-:Y:S04]  /*85fb0*/  STL [R1+0x1da0], R27 ;  /* 0x001da01b01007387 */ /* 0x0001e80000100800 */
[----:B------:R0:W-:Y:S01]  /*85fc0*/  STL.64 [R1+0xca0], R10 ;  /* 0x000ca00a01007387 */ /* 0x0001e20000100a00 */
[----:B------:R-:W-:Y:S01]  /*85fd0*/  @!P0 CALL.REL.NOINC `(.L_x_2) ;  /* 0x0000001000008944 */ /* 0x000fe20003c00000 */
[----:B------:R-:W-:Y:S05]  /*85fe0*/  BRA `(.L_x_3) ;  /* 0xfff9f72000007947 */ /* 0x000fea000383ffff */
.L_x_2:
[----:B------:R-:W2:Y:S04]  /*85ff0*/  LDL.LU R0, [R1+0x840] ;  /* 0x0008400001007983 */ /* 0x000ea80000300800 */
[----:B--2---:R1:W-:Y:S04]  /*86000*/  STL [R1+0x25bc], R0 ;  /* 0x0025bc0001007387 */ /* 0x0043e80000100800 */
[----:B-1----:R-:W2:Y:S04]  /*86010*/  LDL.LU R0, [R1+0x84c] ;  /* 0x00084c0001007983 */ /* 0x002ea80000300800 */
        /* <DEDUP_REMOVED lines=33> */
[----:B------:R-:W2:Y:S01]  /*86230*/  LDL.LU R5, [R1+0x8d4] ;  /* 0x0008d40001057983 */ /* 0x000ea20000300800 */
[----:B-1----:R-:W-:-:S03]  /*86240*/  IMAD.MOV.U32 R0, RZ, RZ, R7 ;  /* 0x000000ffff007224 */ /* 0x002fc600078e0007 */
        /* <DEDUP_REMOVED lines=33> */
[----:B0-----:R-:W2:Y:S04]  /*86460*/  LDL.LU R3, [R1+0x8d0] ;  /* 0x0008d00001037983 */ /* 0x001ea80000300800 */
[----:B------:R-:W3:Y:S04]  /*86470*/  LDL.LU R4, [R1+0x8e4] ;  /* 0x0008e40001047983 */ /* 0x000ee80000300800 */
[----:B------:R-:W3:Y:S04]  /*86480*/  LDL.LU R2, [R1+0x8e0] ;  /* 0x0008e00001027983 */ /* 0x000ee80000300800 */
[----:B------:R-:W4:Y:S04]  /*86490*/  LDL.LU R20, [R1+0x41c] ;  /* 0x00041c0001147983 */ /* 0x000f280000300800 */
[----:B------:R-:W4:Y:S04]  /*864a0*/  LDL.LU R21, [R1+0x418] ;  /* 0x0004180001157983 */ /* 0x000f280000300800 */
[----:B------:R-:W5:Y:S04]  /*864b0*/  LDL.LU R22, [R1+0x42c] ;  /* 0x00042c0001167983 */ /* 0x000f680000300800 */
[----:B------:R-:W5:Y:S04]  /*864c0*/  LDL.LU R23, [R1+0x428] ;  /* 0x0004280001177983 */ /* 0x000f680000300800 */
[----:B------:R-:W2:Y:S04]  /*864d0*/  LDL.LU R10, [R1+0x45c] ;  /* 0x00045c00010a7983 */ /* 0x000ea80000300800 */
[----:B------:R-:W2:Y:S04]  /*864e0*/  LDL.LU R11, [R1+0x458] ;  /* 0x00045800010b7983 */ /* 0x000ea80000300800 */
[----:B------:R-:W2:Y:S04]  /*864f0*/  LDL.LU R14, [R1+0x46c] ;  /* 0x00046c00010e7983 */ /* 0x000ea80000300800 */
[----:B------:R-:W2:Y:S04]  /*86500*/  LDL.LU R15, [R1+0x468] ;  /* 0x00046800010f7983 */ /* 0x000ea80000300800 */
[----:B------:R-:W2:Y:S04]  /*86510*/  LDL.LU R18, [R1+0x414] ;  /* 0x0004140001127983 */ /* 0x000ea80000300800 */
[----:B------:R-:W2:Y:S01]  /*86520*/  LDL.LU R19, [R1+0x410] ;  /* 0x0004100001137983 */ /* 0x000ea20000300800 */
[----:B-1----:R-:W-:-:S03]  /*86530*/  IMAD.MOV.U32 R5, RZ, RZ, R6 ;  /* 0x000000ffff057224 */ /* 0x002fc600078e0006 */
[----:B------:R-:W2:Y:S04]  /*86540*/  LDL.LU R24, [R1+0x424] ;  /* 0x0004240001187983 */ /* 0x000ea80000300800 */
[----:B------:R-:W2:Y:S04]  /*86550*/  LDL.LU R25, [R1+0x420] ;  /* 0x0004200001197983 */ /* 0x000ea80000300800 */
[----:B------:R-:W2:Y:S04]  /*86560*/  LDL.LU R26, [R1+0x454] ;  /* 0x00045400011a7983 */ /* 0x000ea80000300800 */
[----:B------:R-:W2:Y:S04]  /*86570*/  LDL.LU R27, [R1+0x450] ;  /* 0x00045000011b7983 */ /* 0x000ea80000300800 */
[----:B------:R-:W2:Y:S04]  /*86580*/  LDL.LU R6, [R1+0x464] ;  /* 0x0004640001067983 */ /* 0x000ea80000300800 */
[----:B------:R-:W2:Y:S04]  /*86590*/  LDL.LU R7, [R1+0x460] ;  /* 0x0004600001077983 */ /* 0x000ea80000300800 */
[----:B------:R0:W-:Y:S04]  /*865a0*/  STL [R1+0x221c], R9 ;  /* 0x00221c0901007387 */ /* 0x0001e80000100800 */
[----:B0-----:R-:W2:Y:S04]  /*865b0*/  LDL.LU R9, [R1+0x844] ;  /* 0x0008440001097983 */ /* 0x001ea80000300800 */
[----:B------:R0:W-:Y:S01]  /*865c0*/  STL [R1+0x2218], R8 ;  /* 0x0022180801007387 */ /* 0x0001e20000100800 */
[----:B------:R-:W-:-:S03]  /*865d0*/  F2FP.PACK_AB R0, R5, R0 ;  /* 0x000000000500723e */ /* 0x000fc600000000ff */
        /* <DEDUP_REMOVED lines=13> */
[----:B------:R-:W2:Y:S04]  /*866b0*/  LDL.LU R5, [R1+0x2644] ;  /* 0x0026440001057983 */ /* 0x000ea80000300800 */
[----:B------:R0:W-:Y:S04]  /*866c0*/  STL [R1+0x3dc], R0 ;  /* 0x0003dc0001007387 */ /* 0x0001e80000100800 */
[----:B0-----:R-:W2:Y:S02]  /*866d0*/  LDL.LU R0, [R1+0x2640] ;  /* 0x0026400001007983 */ /* 0x001ea40000300800 */
[----:B--2---:R-:W-:-:S02]  /*866e0*/  F2FP.PACK_AB R0, R5, R0 ;  /* 0x000000000500723e */ /* 0x004fc400000000ff */
        /* <DEDUP_REMOVED lines=62> */
[----:B0-----:R-:W2:Y:S01]  /*86ad0*/  LDL.LU R0, [R1+0x25c0] ;  /* 0x0025c00001007983 */ /* 0x001ea20000300800 */
[----:B------:R-:W-:Y:S02]  /*86ae0*/  F2FP.PACK_AB R28, R28, R16 ;  /* 0x000000101c1c723e */ /* 0x000fe400000000ff */
[----:B--2---:R-:W-:-:S02]  /*86af0*/  F2FP.PACK_AB R29, R0, R29 ;  /* 0x0000001d001d723e */ /* 0x004fc400000000ff */
[----:B------:R-:W2:Y:S01]  /*86b00*/  LDL.LU R0, [R1+0x25bc] ;  /* 0x0025bc0001007983 */ /* 0x000ea20000300800 */
[----:B------:R-:W-:Y:S02]  /*86b10*/  F2FP.PACK_AB R16, R17, R12 ;  /* 0x0000000c1110723e */ /* 0x000fe400000000ff */
[----:B------:R-:W-:Y:S01]  /*86b20*/  F2FP.PACK_AB R12, R13, R8 ;  /* 0x000000080d0c723e */ /* 0x000fe200000000ff */
[----:B------:R-:W-:Y:S04]  /*86b30*/  STL [R1+0x398], R29 ;  /* 0x0003981d01007387 */ /* 0x000fe80000100800 */
[----:B------:R-:W-:Y:S04]  /*86b40*/  STL [R1+0x394], R28 ;  /* 0x0003941c01007387 */ /* 0x000fe80000100800 */
[----:B------:R-:W-:Y:S04]  /*86b50*/  STL [R1+0x390], R16 ;  /* 0x0003901001007387 */ /* 0x000fe80000100800 */
[----:B------:R-:W-:Y:S01]  /*86b60*/  STL [R1+0x38c], R12 ;  /* 0x00038c0c01007387 */ /* 0x000fe20000100800 */
[----:B--2---:R-:W-:-:S02]  /*86b70*/  F2FP.PACK_AB R8, R9, R0 ;  /* 0x000000000908723e */ /* 0x004fc400000000ff */
[----:B------:R-:W-:Y:S02]  /*86b80*/  F2FP.PACK_AB R0, R5, R3 ;  /* 0x000000030500723e */ /* 0x000fe400000000ff */
[----:B---3--:R-:W-:Y:S01]  /*86b90*/  F2FP.PACK_AB R3, R4, R2 ;  /* 0x000000020403723e */ /* 0x008fe200000000ff */
[----:B------:R-:W-:Y:S01]  /*86ba0*/  STL [R1+0x388], R8 ;  /* 0x0003880801007387 */ /* 0x000fe20000100800 */
[----:B----4-:R-:W-:-:S03]  /*86bb0*/  F2FP.PACK_AB R2, R20, R21 ;  /* 0x000000151402723e */ /* 0x010fc600000000ff */
[----:B------:R5:W-:Y:S04]  /*86bc0*/  STL [R1+0x384], R0 ;  /* 0x0003840001007387 */ /* 0x000be80000100800 */
[----:B------:R0:W-:Y:S01]  /*86bd0*/  STL [R1+0x380], R3 ;  /* 0x0003800301007387 */ /* 0x0001e20000100800 */
[----:B-----5:R-:W-:-:S03]  /*86be0*/  F2FP.PACK_AB R0, R22, R23 ;  /* 0x000000171600723e */ /* 0x020fc600000000ff */
[----:B------:R1:W-:Y:S01]  /*86bf0*/  STL [R1+0x37c], R2 ;  /* 0x00037c0201007387 */ /* 0x0003e20000100800 */
[----:B0-----:R-:W-:-:S03]  /*86c00*/  F2FP.PACK_AB R3, R10, R11 ;  /* 0x0000000b0a03723e */ /* 0x001fc600000000ff */
[----:B------:R0:W-:Y:S04]  /*86c10*/  STL [R1+0x378], R0 ;  /* 0x0003780001007387 */ /* 0x0001e80000100800 */
[----:B------:R2:W-:Y:S01]  /*86c20*/  STL [R1+0x374], R3 ;  /* 0x0003740301007387 */ /* 0x0005e20000100800 */
[----:B-1----:R-:W-:Y:S02]  /*86c30*/  F2FP.PACK_AB R2, R14, R15 ;  /* 0x0000000f0e02723e */ /* 0x002fe400000000ff */
[----:B0-----:R-:W-:-:S03]  /*86c40*/  F2FP.PACK_AB R0, R18, R19 ;  /* 0x000000131200723e */ /* 0x001fc600000000ff */
[----:B------:R0:W-:Y:S01]  /*86c50*/  STL [R1+0x370], R2 ;  /* 0x0003700201007387 */ /* 0x0001e20000100800 */
[----:B--2---:R-:W-:-:S03]  /*86c60*/  F2FP.PACK_AB R3, R24, R25 ;  /* 0x000000191803723e */ /* 0x004fc600000000ff */
[----:B------:R1:W-:Y:S04]  /*86c70*/  STL [R1+0x36c], R0 ;  /* 0x00036c0001007387 */ /* 0x0003e80000100800 */
[----:B------:R-:W-:Y:S04]  /*86c80*/  STL [R1+0x368], R3 ;  /* 0x0003680301007387 */ /* 0x000fe80000100800 */
[----:B------:R-:W2:Y:S01]  /*86c90*/  LDL.LU R29, [R1+0x5d8] ;  /* 0x0005d800011d7983 */ /* 0x000ea20000300800 */
[----:B0-----:R-:W-:Y:S02]  /*86ca0*/  F2FP.PACK_AB R2, R26, R27 ;  /* 0x0000001b1a02723e */ /* 0x001fe400000000ff */
[----:B-1----:R-:W-:-:S03]  /*86cb0*/  F2FP.PACK_AB R0, R6, R7 ;  /* 0x000000070600723e */ /* 0x002fc600000000ff */
        /* <DEDUP_REMOVED lines=36> */
[----:B------:R-:W3:Y:S04]  /*86f00*/  LDL.LU R28, [R1+0x5ec] ;  /* 0x0005ec00011c7983 */ /* 0x000ee80000300800 */
[----:B---3--:R0:W-:Y:S04]  /*86f10*/  STL [R1+0x2530], R28 ;  /* 0x0025301c01007387 */ /* 0x0081e80000100800 */
        /* <DEDUP_REMOVED lines=34> */
[----:B0-----:R-:W2:Y:S04]  /*87140*/  LDL.LU R28, [R1+0x24c] ;  /* 0x00024c00011c7983 */ /* 0x001ea80000300800 */
[----:B------:R-:W3:Y:S04]  /*87150*/  LDL.LU R16, [R1+0x5e8] ;  /* 0x0005e80001107983 */ /* 0x000ee80000300800 */
[----:B------:R-:W4:Y:S04]  /*87160*/  LDL.LU R17, [R1+0x5fc] ;  /* 0x0005fc0001117983 */ /* 0x000f280000300800 */
[----:B------:R-:W4:Y:S04]  /*87170*/  LDL.LU R12, [R1+0x5f8] ;  /* 0x0005f800010c7983 */ /* 0x000f280000300800 */
[----:B------:R-:W5:Y:S04]  /*87180*/  LDL.LU R13, [R1+0x254] ;  /* 0x00025400010d7983 */ /* 0x000f680000300800 */
        /* <DEDUP_REMOVED lines=23> */
[----:B--2---:R-:W-:-:S03]  /*87300*/  F2FP.PACK_AB R29, R28, R29 ;  /* 0x0000001d1c1d723e */ /* 0x004fc600000000ff */
        /* <DEDUP_REMOVED lines=68> */
[----:B------:R-:W3:Y:S04]  /*87750*/  LDL.LU R28, [R1+0x2530] ;  /* 0x00253000011c7983 */ /* 0x000ee80000300800 */
[----:B------:R-:W-:Y:S01]  /*87760*/  STL [R1+0x318], R29 ;  /* 0x0003181d01007387 */ /* 0x000fe20000100800 */
[----:B---3--:R-:W-:Y:S02]  /*87770*/  F2FP.PACK_AB R28, R28, R16 ;  /* 0x000000101c1c723e */ /* 0x008fe400000000ff */
[----:B----4-:R-:W-:Y:S02]  /*87780*/  F2FP.PACK_AB R16, R17, R12 ;  /* 0x0000000c1110723e */ /* 0x010fe400000000ff */
[----:B-----5:R-:W-:Y:S02]  /*87790*/  F2FP.PACK_AB R12, R13, R8 ;  /* 0x000000080d0c723e */ /* 0x020fe400000000ff */
[----:B------:R-:W-:Y:S01]  /*877a0*/  F2FP.PACK_AB R8, R9, R0 ;  /* 0x000000000908723e */ /* 0x000fe200000000ff */
[----:B------:R-:W-:Y:S01]  /*877b0*/  STL [R1+0x314], R28 ;  /* 0x0003141c01007387 */ /* 0x000fe20000100800 */
[----:B------:R-:W-:-:S02]  /*877c0*/  F2FP.PACK_AB R0, R5, R3 ;  /* 0x000000030500723e */ /* 0x000fc400000000ff */
[----:B------:R-:W-:Y:S01]  /*877d0*/  F2FP.PACK_AB R3, R4, R2 ;  /* 0x000000020403723e */ /* 0x000fe200000000ff */
[----:B------:R-:W-:Y:S01]  /*877e0*/  STL [R1+0x310], R16 ;  /* 0x0003101001007387 */ /* 0x000fe20000100800 */
[----:B------:R-:W-:-:S03]  /*877f0*/  F2FP.PACK_AB R2, R20, R21 ;  /* 0x000000151402723e */ /* 0x000fc600000000ff */
[----:B------:R-:W-:Y:S04]  /*87800*/  STL [R1+0x30c], R12 ;  /* 0x00030c0c01007387 */ /* 0x000fe80000100800 */
[----:B------:R-:W-:Y:S04]  /*87810*/  STL [R1+0x308], R8 ;  /* 0x0003080801007387 */ /* 0x000fe80000100800 */
[----:B------:R0:W-:Y:S04]  /*87820*/  STL [R1+0x304], R0 ;  /* 0x0003040001007387 */ /* 0x0001e80000100800 */
[----:B------:R1:W-:Y:S01]  /*87830*/  STL [R1+0x300], R3 ;  /* 0x0003000301007387 */ /* 0x0003e20000100800 */
[----:B0-----:R-:W-:-:S03]  /*87840*/  F2FP.PACK_AB R0, R22, R23 ;  /* 0x000000171600723e */ /* 0x001fc600000000ff */
[----:B------:R0:W-:Y:S01]  /*87850*/  STL [R1+0x2fc], R2 ;  /* 0x0002fc0201007387 */ /* 0x0001e20000100800 */
[----:B-1----:R-:W-:-:S03]  /*87860*/  F2FP.PACK_AB R3, R10, R11 ;  /* 0x0000000b0a03723e */ /* 0x002fc600000000ff */
[----:B------:R1:W-:Y:S04]  /*87870*/  STL [R1+0x2f8], R0 ;  /* 0x0002f80001007387 */ /* 0x0003e80000100800 */
[----:B------:R2:W-:Y:S01]  /*87880*/  STL [R1+0x2f4], R3 ;  /* 0x0002f40301007387 */ /* 0x0005e20000100800 */
[----:B0-----:R-:W-:Y:S02]  /*87890*/  F2FP.PACK_AB R2, R14, R15 ;  /* 0x0000000f0e02723e */ /* 0x001fe400000000ff */
[----:B-1----:R-:W-:-:S03]  /*878a0*/  F2FP.PACK_AB R0, R18, R19 ;  /* 0x000000131200723e */ /* 0x002fc600000000ff */
        /* <DEDUP_REMOVED lines=762> */
[----:B------:R-:W2:Y:S03]  /*8a850*/  LDL.LU R28, [R1+0x2310] ;  /* 0x00231000011c7983 */ /* 0x000ea60000300800 */
[----:B------:R0:W-:Y:S02]  /*8a860*/  STL [R1+0xe0], R29 ;  /* 0x0000e01d01007387 */ /* 0x0001e40000100800 */
[----:B0-----:R-:W2:Y:S02]  /*8a870*/  LDL.LU R29, [R1+0x230c] ;  /* 0x00230c00011d7983 */ /* 0x001ea40000300800 */
[----:B--2---:R-:W-:Y:S02]  /*8a880*/  F2FP.PACK_AB R29, R28, R29 ;  /* 0x0000001d1c1d723e */ /* 0x004fe400000000ff */
[----:B------:R-:W2:Y:S03]  /*8a890*/  LDL.LU R28, [R1+0x2308] ;  /* 0x00230800011c7983 */ /* 0x000ea60000300800 */
[----:B------:R0:W-:Y:S02]  /*8a8a0*/  STL [R1+0xdc], R29 ;  /* 0x0000dc1d01007387 */ /* 0x0001e40000100800 */
[----:B0-----:R-:W2:Y:S02]  /*8a8b0*/  LDL.LU R29, [R1+0x2304] ;  /* 0x00230400011d7983 */ /* 0x001ea40000300800 */
[----:B--2---:R-:W-:-:S02]  /*8a8c0*/  F2FP.PACK_AB R29, R28, R29 ;  /* 0x0000001d1c1d723e */ /* 0x004fc400000000ff */
[----:B------:R-:W3:Y:S03]  /*8a8d0*/  LDL.LU R28, [R1+0x2300] ;  /* 0x00230000011c7983 */ /* 0x000ee60000300800 */
[----:B------:R-:W-:Y:S01]  /*8a8e0*/  STL [R1+0xd8], R29 ;  /* 0x0000d81d01007387 */ /* 0x000fe20000100800 */
[----:B---3--:R-:W-:Y:S01]  /*8a8f0*/  F2FP.PACK_AB R28, R28, R16 ;  /* 0x000000101c1c723e */ /* 0x008fe200000000ff */
[----:B----4-:R-:W-:Y:S01]  /*8a900*/  F2FP.PACK_AB R16, R17, R12 ;  /* 0x0000000c1110723e */ /* 0x010fe200000000ff */
[----:B-----5:R-:W-:Y:S01]  /*8a910*/  F2FP.PACK_AB R12, R13, R8 ;  /* 0x000000080d0c723e */ /* 0x020fe200000000ff */
[----:B------:R-:W-:Y:S01]  /*8a920*/  F2FP.PACK_AB R8, R9, R0 ;  /* 0x000000000908723e */ /* 0x000fe200000000ff */
[----:B------:R-:W-:Y:S01]  /*8a930*/  F2FP.PACK_AB R0, R5, R3 ;  /* 0x000000030500723e */ /* 0x000fe200000000ff */
[----:B------:R-:W-:Y:S01]  /*8a940*/  STL [R1+0xd4], R28 ;  /* 0x0000d41c01007387 */ /* 0x000fe20000100800 */
[----:B------:R-:W-:Y:S01]  /*8a950*/  F2FP.PACK_AB R3, R4, R2 ;  /* 0x000000020403723e */ /* 0x000fe200000000ff */
[----:B------:R-:W-:Y:S02]  /*8a960*/  STL [R1+0xd0], R16 ;  /* 0x0000d01001007387 */ /* 0x000fe40000100800 */
[----:B------:R-:W-:Y:S01]  /*8a970*/  STL [R1+0xcc], R12 ;  /* 0x0000cc0c01007387 */ /* 0x000fe20000100800 */
[----:B------:R-:W-:Y:S01]  /*8a980*/  STL [R1+0xc8], R8 ;  /* 0x0000c80801007387 */ /* 0x000fe20000100800 */
[----:B------:R-:W-:Y:S01]  /*8a990*/  F2FP.PACK_AB R2, R20, R21 ;  /* 0x000000151402723e */ /* 0x000fe200000000ff */
[----:B------:R0:W-:Y:S02]  /*8a9a0*/  STL [R1+0xc4], R0 ;  /* 0x0000c40001007387 */ /* 0x0001e40000100800 */
[----:B------:R1:W-:Y:S02]  /*8a9b0*/  STL [R1+0xc0], R3 ;  /* 0x0000c00301007387 */ /* 0x0003e40000100800 */
[----:B------:R2:W-:Y:S01]  /*8a9c0*/  STL [R1+0xbc], R2 ;  /* 0x0000bc0201007387 */ /* 0x0005e20000100800 */
[----:B0-----:R-:W-:-:S02]  /*8a9d0*/  F2FP.PACK_AB R0, R22, R23 ;  /* 0x000000171600723e */ /* 0x001fc400000000ff */
[----:B-1----:R-:W-:Y:S02]  /*8a9e0*/  F2FP.PACK_AB R3, R10, R11 ;  /* 0x0000000b0a03723e */ /* 0x002fe400000000ff */
[----:B--2---:R-:W-:Y:S01]  /*8a9f0*/  F2FP.PACK_AB R2, R14, R15 ;  /* 0x0000000f0e02723e */ /* 0x004fe200000000ff */
[----:B------:R0:W-:Y:S02]  /*8aa00*/  STL [R1+0xb8], R0 ;  /* 0x0000b80001007387 */ /* 0x0001e40000100800 */
[----:B------:R1:W-:Y:S02]  /*8aa10*/  STL [R1+0xb4], R3 ;  /* 0x0000b40301007387 */ /* 0x0003e40000100800 */
[----:B------:R2:W-:Y:S01]  /*8aa20*/  STL [R1+0xb0], R2 ;  /* 0x0000b00201007387 */ /* 0x0005e20000100800 */
[----:B0-----:R-:W-:Y:S02]  /*8aa30*/  F2FP.PACK_AB R0, R18, R19 ;  /* 0x000000131200723e */ /* 0x001fe400000000ff */
[----:B-1----:R-:W-:-:S03]  /*8aa40*/  F2FP.PACK_AB R3, R24, R25 ;  /* 0x000000191803723e */ /* 0x002fc600000000ff */
[----:B------:R0:W-:Y:S02]  /*8aa50*/  STL [R1+0xac], R0 ;  /* 0x0000ac0001007387 */ /* 0x0001e40000100800 */
[----:B------:R-:W-:Y:S02]  /*8aa60*/  STL [R1+0xa8], R3 ;  /* 0x0000a80301007387 */ /* 0x000fe40000100800 */
[----:B------:R-:W3:Y:S01]  /*8aa70*/  LDL.LU R29, [R1+0xc48] ;  /* 0x000c4800011d7983 */ /* 0x000ee20000300800 */
[----:B--2---:R-:W-:Y:S02]  /*8aa80*/  F2FP.PACK_AB R2, R26, R27 ;  /* 0x0000001b1a02723e */ /* 0x004fe400000000ff */
[----:B0-----:R-:W-:-:S03]  /*8aa90*/  F2FP.PACK_AB R0, R6, R7 ;  /* 0x000000070600723e */ /* 0x001fc600000000ff */
[----:B------:R-:W-:Y:S04]  /*8aaa0*/  STL [R1+0xa4], R2 ;  /* 0x0000a40201007387 */ /* 0x000fe80000100800 */
[----:B---3--:R0:W-:Y:S01]  /*8aab0*/  STL [R1+0x2278], R29 ;  /* 0x0022781d01007387 */ /* 0x0081e20000100800 */
[----:B------:R-:W-:Y:S03]  /*8aac0*/  STL [R1+0xa0], R0 ;  /* 0x0000a00001007387 */ /* 0x000fe60000100800 */
        /* <DEDUP_REMOVED lines=32> */
[----:B0-----:R-:W2:Y:S01]  /*8acd0*/  LDL.LU R29, [R1+0xb38] ;  /* 0x000b3800011d7983 */ /* 0x001ea20000300800 */
[----:B------:R-:W3:Y:S03]  /*8ace0*/  LDL.LU R28, [R1+0xc5c] ;  /* 0x000c5c00011c7983 */ /* 0x000ee60000300800 */
        /* <DEDUP_REMOVED lines=35> */
[----:B0-----:R-:W2:Y:S01]  /*8af20*/  LDL.LU R28, [R1+0xb3c] ;  /* 0x000b3c00011c7983 */ /* 0x001ea20000300800 */
[----:B------:R-:W3:Y:S02]  /*8af30*/  LDL.LU R16, [R1+0xc58] ;  /* 0x000c580001107983 */ /* 0x000ee40000300800 */
[----:B------:R-:W4:Y:S02]  /*8af40*/  LDL.LU R17, [R1+0xc6c] ;  /* 0x000c6c0001117983 */ /* 0x000f240000300800 */
[----:B------:R-:W4:Y:S01]  /*8af50*/  LDL.LU R12, [R1+0xc68] ;  /* 0x000c6800010c7983 */ /* 0x000f220000300800 */
[----:B------:R-:W5:Y:S01]  /*8af60*/  LDL.LU R13, [R1+0xc34] ;  /* 0x000c3400010d7983 */ /* 0x000f620000300800 */
[----:B------:R-:W5:Y:S02]  /*8af70*/  LDL.LU R8, [R1+0xc30] ;  /* 0x000c300001087983 */ /* 0x000f640000300800 */
        /* <DEDUP_REMOVED lines=112> */
[----:B------:R-:W-:Y:S01]  /*8b680*/  STL [R1+0x30], R2 ;  /* 0x0000300201007387 */ /* 0x000fe20000100800 */
[----:B0-----:R-:W-:Y:S02]  /*8b690*/  F2FP.PACK_AB R0, R18, R19 ;  /* 0x000000131200723e */ /* 0x001fe400000000ff */
[----:B-1----:R-:W-:-:S03]  /*8b6a0*/  F2FP.PACK_AB R3, R24, R25 ;  /* 0x000000191803723e */ /* 0x002fc600000000ff */
[----:B------:R0:W-:Y:S02]  /*8b6b0*/  STL [R1+0x2c], R0 ;  /* 0x00002c0001007387 */ /* 0x0001e40000100800 */
[----:B------:R-:W-:Y:S01]  /*8b6c0*/  STL [R1+0x28], R3 ;  /* 0x0000280301007387 */ /* 0x000fe20000100800 */
[----:B0-----:R-:W-:Y:S02]  /*8b6d0*/  F2FP.PACK_AB R0, R6, R7 ;  /* 0x000000070600723e */ /* 0x001fe400000000ff */
[----:B------:R-:W2:Y:S01]  /*8b6e0*/  LDL.LU R7, [R1+0xd18] ;  /* 0x000d180001077983 */ /* 0x000ea20000300800 */
[----:B------:R-:W-:-:S05]  /*8b6f0*/  F2FP.PACK_AB R2, R26, R27 ;  /* 0x0000001b1a02723e */ /* 0x000fca00000000ff */
[----:B------:R-:W-:Y:S04]  /*8b700*/  STL [R1+0x24], R2 ;  /* 0x0000240201007387 */ /* 0x000fe80000100800 */
[----:B--2---:R0:W-:Y:S01]  /*8b710*/  STL [R1+0x2234], R7 ;  /* 0x0022340701007387 */ /* 0x0041e20000100800 */
        /* <DEDUP_REMOVED lines=35> */
[----:B------:R-:W3:Y:S03]  /*8b950*/  LDL.LU R5, [R1+0xd38] ;  /* 0x000d380001057983 */ /* 0x000ee60000300800 */
[----:B---3--:R0:W-:Y:S04]  /*8b960*/  STL [R1+0x222c], R5 ;  /* 0x00222c0501007387 */ /* 0x0081e80000100800 */
[----:B0-----:R-:W3:Y:S01]  /*8b970*/  LDL.LU R5, [R1+0xd2c] ;  /* 0x000d2c0001057983 */ /* 0x001ee20000300800 */
[----:B------:R-:W4:Y:S03]  /*8b980*/  LDL.LU R4, [R1+0xd48] ;  /* 0x000d480001047983 */ /* 0x000f260000300800 */
[----:B----4-:R0:W-:Y:S04]  /*8b990*/  STL [R1+0x2228], R4 ;  /* 0x0022280401007387 */ /* 0x0101e80000100800 */
[----:B0-----:R-:W4:Y:S01]  /*8b9a0*/  LDL.LU R4, [R1+0xd3c] ;  /* 0x000d3c0001047983 */ /* 0x001f220000300800 */
[----:B------:R-:W5:Y:S03]  /*8b9b0*/  LDL.LU R11, [R1+0xd10] ;  /* 0x000d1000010b7983 */ /* 0x000f660000300800 */
[----:B-----5:R0:W-:Y:S04]  /*8b9c0*/  STL [R1+0x2224], R11 ;  /* 0x0022240b01007387 */ /* 0x0201e80000100800 */
[----:B0-----:R-:W5:Y:S01]  /*8b9d0*/  LDL.LU R11, [R1+0xd4c] ;  /* 0x000d4c00010b7983 */ /* 0x001f620000300800 */
[----:B------:R-:W2:Y:S03]  /*8b9e0*/  LDL.LU R9, [R1+0xd24] ;  /* 0x000d240001097983 */ /* 0x000ea60000300800 */
[----:B--2---:R0:W-:Y:S04]  /*8b9f0*/  STL [R1+0x2220], R9 ;  /* 0x0022200901007387 */ /* 0x0041e80000100800 */
[----:B0-----:R-:W2:Y:S01]  /*8ba00*/  LDL.LU R9, [R1+0xd14] ;  /* 0x000d140001097983 */ /* 0x001ea20000300800 */
[----:B------:R-:W2:Y:S02]  /*8ba10*/  LDL.LU R10, [R1+0xd20] ;  /* 0x000d2000010a7983 */ /* 0x000ea40000300800 */
[----:B------:R-:W2:Y:S02]  /*8ba20*/  LDL.LU R8, [R1+0xd34] ;  /* 0x000d340001087983 */ /* 0x000ea40000300800 */
[----:B------:R-:W2:Y:S02]  /*8ba30*/  LDL.LU R15, [R1+0xd58] ;  /* 0x000d5800010f7983 */ /* 0x000ea40000300800 */
[----:B--2---:R0:W-:Y:S04]  /*8ba40*/  STL [R1+0x2214], R15 ;  /* 0x0022140f01007387 */ /* 0x0041e80000100800 */
[----:B0-----:R-:W2:Y:S01]  /*8ba50*/  LDL.LU R15, [R1+0xd44] ;  /* 0x000d4400010f7983 */ /* 0x001ea20000300800 */
        /* <DEDUP_REMOVED lines=16> */
[----:B------:R-:W2:Y:S01]  /*8bb60*/  LDL.LU R28, [R1+0xdac] ;  /* 0x000dac00011c7983 */ /* 0x000ea20000300800 */
[----:B------:R-:W-:-:S02]  /*8bb70*/  F2FP.PACK_AB R7, R6, R7 ;  /* 0x000000070607723e */ /* 0x000fc400000000ff */
        /* <DEDUP_REMOVED lines=14> */
[----:B------:R0:W-:Y:S03]  /*8bc60*/  STL [R1+0x1c], R7 ;  /* 0x00001c0701007387 */ /* 0x0001e60000100800 */
        /* <DEDUP_REMOVED lines=27> */
[----:B------:R0:W-:Y:S02]  /*8be20*/  STL [R1], R7 ;  /* 0x0000000701007387 */ /* 0x0001e40000100800 */
[----:B0-----:R-:W2:Y:S02]  /*8be30*/  LDL.LU R7, [R1+0x2234] ;  /* 0x0022340001077983 */ /* 0x001ea40000300800 */
[----:B--2---:R-:W-:Y:S02]  /*8be40*/  F2FP.PACK_AB R7, R6, R7 ;  /* 0x000000070607723e */ /* 0x004fe400000000ff */
[----:B------:R-:W3:Y:S02]  /*8be50*/  LDL.LU R6, [R1+0x2230] ;  /* 0x0022300001067983 */ /* 0x000ee40000300800 */
[----:B---3--:R-:W-:-:S02]  /*8be60*/  F2FP.PACK_AB R6, R5, R6 ;  /* 0x000000060506723e */ /* 0x008fc400000000ff */
[----:B------:R-:W4:Y:S02]  /*8be70*/  LDL.LU R5, [R1+0x222c] ;  /* 0x00222c0001057983 */ /* 0x000f240000300800 */
[----:B----4-:R-:W-:Y:S02]  /*8be80*/  F2FP.PACK_AB R5, R4, R5 ;  /* 0x000000050405723e */ /* 0x010fe400000000ff */
[----:B------:R-:W5:Y:S02]  /*8be90*/  LDL.LU R4, [R1+0x2228] ;  /* 0x0022280001047983 */ /* 0x000f640000300800 */
[----:B-----5:R-:W-:Y:S02]  /*8bea0*/  F2FP.PACK_AB R4, R11, R4 ;  /* 0x000000040b04723e */ /* 0x020fe400000000ff */
[----:B------:R-:W2:Y:S02]  /*8beb0*/  LDL.LU R11, [R1+0x2224] ;  /* 0x00222400010b7983 */ /* 0x000ea40000300800 */
[----:B--2---:R-:W-:-:S02]  /*8bec0*/  F2FP.PACK_AB R11, R9, R11 ;  /* 0x0000000b090b723e */ /* 0x004fc400000000ff */
[----:B------:R-:W2:Y:S02]  /*8bed0*/  LDL.LU R9, [R1+0x2220] ;  /* 0x0022200001097983 */ /* 0x000ea40000300800 */
[----:B--2---:R-:W-:Y:S02]  /*8bee0*/  F2FP.PACK_AB R10, R9, R10 ;  /* 0x0000000a090a723e */ /* 0x004fe400000000ff */
[----:B------:R-:W2:Y:S02]  /*8bef0*/  LDL.LU R9, [R1+0x221c] ;  /* 0x00221c0001097983 */ /* 0x000ea40000300800 */
[----:B--2---:R-:W-:Y:S02]  /*8bf00*/  F2FP.PACK_AB R9, R8, R9 ;  /* 0x000000090809723e */ /* 0x004fe400000000ff */
        /* <DEDUP_REMOVED lines=20> */
[----:B------:R-:W2:Y:S01]  /*8c050*/  LDL.LU R28, [R1+0x21f0] ;  /* 0x0021f000011c7983 */ /* 0x000ea20000300800 */
[----:B------:R-:W-:Y:S02]  /*8c060*/  F2FP.PACK_AB R21, R29, R21 ;  /* 0x000000151d15723e */ /* 0x000fe400000000ff */
[----:B--2---:R-:W-:Y:S02]  /*8c070*/  F2FP.PACK_AB R22, R28, R22 ;  /* 0x000000161c16723e */ /* 0x004fe400000000ff */
[----:B------:R-:W2:Y:S01]  /*8c080*/  LDL.LU R28, [R1+0x21ec] ;  /* 0x0021ec00011c7983 */ /* 0x000ea20000300800 */
[----:B------:R-:W2:Y:S01]  /*8c090*/  LDL.LU R29, [R1+0x21e8] ;  /* 0x0021e800011d7983 */ /* 0x000ea20000300800 */
[----:B------:R-:W-:Y:S02]  /*8c0a0*/  F2FP.PACK_AB R25, R24, R25 ;  /* 0x000000191819723e */ /* 0x000fe400000000ff */
[----:B------:R-:W-:Y:S02]  /*8c0b0*/  F2FP.PACK_AB R20, R0, R20 ;  /* 0x000000140014723e */ /* 0x000fe400000000ff */
[----:B------:R-:W-:-:S02]  /*8c0c0*/  F2FP.PACK_AB R27, R3, R27 ;  /* 0x0000001b031b723e */ /* 0x000fc400000000ff */
[----:B------:R-:W-:Y:S02]  /*8c0d0*/  F2FP.PACK_AB R26, R2, R26 ;  /* 0x0000001a021a723e */ /* 0x000fe400000000ff */
[----:B--2---:R-:W-:Y:S02]  /*8c0e0*/  F2FP.PACK_AB R24, R29, R28 ;  /* 0x0000001c1d18723e */ /* 0x004fe400000000ff */
.L_x_1:
[----:B------:R-:W2:Y:S04]  /*8c0f0*/  LDL.LU R28, [R1+0x1df0] ;  /* 0x001df000011c7983 */ /* 0x000ea80000300800 */
[----:B------:R-:W3:Y:S04]  /*8c100*/  LDL.LU R2, [R1+0x1dec] ;  /* 0x001dec0001027983 */ /* 0x000ee80000300800 */
[----:B------:R-:W4:Y:S04]  /*8c110*/  LDL.LU R3, [R1+0x1de8] ;  /* 0x001de80001037983 */ /* 0x000f280000300800 */
[----:B------:R1:W-:Y:S04]  /*8c120*/  STL [R1+0x227c], R29 ;  /* 0x00227c1d01007387 */ /* 0x0003e80000100800 */
[----:B0-----:R-:W0:Y:S04]  /*8c130*/  S2R R0, SR_TID.X ;  /* 0x0000000000007919 */ /* 0x001e280000002100 */
[----:B------:R-:W-:Y:S04]  /*8c140*/  STL [R1+0x2280], R26 ;  /* 0x0022801a01007387 */ /* 0x000fe80000100800 */
[----:B-1----:R-:W1:Y:S04]  /*8c150*/  S2R R29, SR_TID.X ;  /* 0x00000000001d7919 */ /* 0x002e680000002100 */
[----:B------:R-:W-:Y:S01]  /*8c160*/  STL [R1+0x24f0], R22 ;  /* 0x0024f01601007387 */ /* 0x000fe20000100800 */
[----:B0-----:R-:W-:-:S03]  /*8c170*/  LOP3.LUT R0, R0, 0x7f, RZ, 0xc0, !PT ;  /* 0x0000007f00007812 */ /* 0x001fc600078ec0ff */
[----:B------:R-:W-:Y:S01]  /*8c180*/  BAR.SYNC.DEFER_BLOCKING 0x0 ;  /* 0x0000000000007b1d */ /* 0x000fe20000010000 */
[----:B--2---:R-:W-:Y:S01]  /*8c190*/  ISETP.GE.AND P1, PT, R28, c[0x0][0x17c], PT ;  /* 0x00005f001c007a0c */ /* 0x004fe20003f26270 */
[C---:B-1----:R-:W-:Y:S01]  /*8c1a0*/  IMAD.SHL.U32 R28, R29.reuse, 0x800, RZ ;  /* 0x000008001d1c7824 */ /* 0x042fe200078e00ff */
[----:B---3--:R-:W-:Y:S01]  /*8c1b0*/  ISETP.GE.AND P0, PT, R2, c[0x0][0x17c], PT ;  /* 0x00005f0002007a0c */ /* 0x008fe20003f06270 */
[----:B------:R-:W-:-:S03]  /*8c1c0*/  IMAD.SHL.U32 R2, R29, 0x20, RZ ;  /* 0x000000201d027824 */ /* 0x000fc600078e00ff */
[----:B------:R-:W-:-:S05]  /*8c1d0*/  LOP3.LUT R28, R28, 0x3000, RZ, 0xc0, !PT ;  /* 0x000030001c1c7812 */ /* 0x000fca00078ec0ff */
[----:B------:R-:W-:Y:S02]  /*8c1e0*/  IMAD R28, R0, 0x10, R28 ;  /* 0x00000010001c7824 */ /* 0x000fe400078e021c */
[----:B------:R-:W-:-:S05]  /*8c1f0*/  IMAD.SHL.U32 R0, R29, 0x200, RZ ;  /* 0x000002001d007824 */ /* 0x000fca00078e00ff */
[----:B------:R-:W-:-:S04]  /*8c200*/  LOP3.LUT R0, R0, 0x3000, RZ, 0xc0, !PT ;  /* 0x0000300000007812 */ /* 0x000fc800078ec0ff */
[----:B------:R-:W-:Y:S01]  /*8c210*/  LOP3.LUT R0, R0, 0x60, R2, 0xf8, !PT ;  /* 0x0000006000007812 */ /* 0x000fe200078ef802 */
[----:B------:R-:W-:-:S05]  /*8c220*/  IMAD.SHL.U32 R2, R29, 0x4, RZ ;  /* 0x000000041d027824 */ /* 0x000fca00078e00ff */
[----:B------:R-:W-:-:S05]  /*8c230*/  LOP3.LUT R0, R0, 0x170, R2, 0x78, !PT ;  /* 0x0000017000007812 */ /* 0x000fca00078e7802 */
[----:B----4-:R-:W-:-:S05]  /*8c240*/  IMAD.IADD R0, R0, 0x1, R3 ;  /* 0x0000000100007824 */ /* 0x010fca00078e0203 */
[----:B------:R0:W-:Y:S04]  /*8c250*/  STS.128 [R0+0x200], R16 ;  /* 0x0002001000007388 */ /* 0x0001e80000000c00 */
[----:B------:R1:W-:Y:S04]  /*8c260*/  STS.128 [R0+0x80], R20 ;  /* 0x0000801400007388 */ /* 0x0003e80000000c00 */
[----:B------:R-:W-:Y:S04]  /*8c270*/  STS.128 [R0], R24 ;  /* 0x0000001800007388 */ /* 0x000fe80000000c00 */
[----:B0-----:R-:W2:Y:S04]  /*8c280*/  LDL.LU R16, [R1+0x90] ;  /* 0x0000900001107983 */ /* 0x001ea80000300800 */
[----:B------:R-:W2:Y:S04]  /*8c290*/  LDL.LU R17, [R1+0x94] ;  /* 0x0000940001117983 */ /* 0x000ea80000300800 */
[----:B------:R-:W3:Y:S04]  /*8c2a0*/  LDL.LU R18, [R1+0x98] ;  /* 0x0000980001127983 */ /* 0x000ee80000300800 */
[----:B------:R-:W3:Y:S04]  /*8c2b0*/  LDL.LU R19, [R1+0x9c] ;  /* 0x00009c0001137983 */ /* 0x000ee80000300800 */
[----:B---3--:R-:W-:Y:S04]  /*8c2c0*/  STL.64 [R1+0x2500], R18 ;  /* 0x0025001201007387 */ /* 0x008fe80000100a00 */
[----:B--2---:R0:W-:Y:S04]  /*8c2d0*/  STL.64 [R1+0x24f8], R16 ;  /* 0x0024f81001007387 */ /* 0x0041e80000100a00 */
[----:B-1----:R-:W2:Y:S04]  /*8c2e0*/  LDL.LU R20, [R1+0x60] ;  /* 0x0000600001147983 */ /* 0x002ea80000300800 */
[----:B------:R-:W2:Y:S04]  /*8c2f0*/  LDL.LU R21, [R1+0x64] ;  /* 0x0000640001157983 */ /* 0x000ea80000300800 */
[----:B------:R-:W3:Y:S04]  /*8c300*/  LDL.LU R22, [R1+0x68] ;  /* 0x0000680001167983 */ /* 0x000ee80000300800 */
[----:B------:R-:W3:Y:S04]  /*8c310*/  LDL.LU R23, [R1+0x6c] ;  /* 0x00006c0001177983 */ /* 0x000ee80000300800 */
[----:B---3--:R-:W-:Y:S04]  /*8c320*/  STL.64 [R1+0x2510], R22 ;  /* 0x0025101601007387 */ /* 0x008fe80000100a00 */
[----:B--2---:R-:W-:Y:S04]  /*8c330*/  STL.64 [R1+0x2508], R20 ;  /* 0x0025081401007387 */ /* 0x004fe80000100a00 */
[----:B0-----:R-:W2:Y:S04]  /*8c340*/  LDL.LU R16, [R1+0x50] ;  /* 0x0000500001107983 */ /* 0x001ea80000300800 */
[----:B------:R-:W2:Y:S04]  /*8c350*/  LDL.LU R17, [R1+0x54] ;  /* 0x0000540001117983 */ /* 0x000ea80000300800 */
[----:B------:R-:W3:Y:S04]  /*8c360*/  LDL.LU R18, [R1+0x58] ;  /* 0x0000580001127983 */ /* 0x000ee80000300800 */
[----:B------:R-:W3:Y:S04]  /*8c370*/  LDL.LU R19, [R1+0x5c] ;  /* 0x00005c0001137983 */ /* 0x000ee80000300800 */
[----:B------:R-:W4:Y:S04]  /*8c380*/  LDL.LU R24, [R1+0x10] ;  /* 0x0000100001187983 */ /* 0x000f280000300800 */
[----:B------:R-:W4:Y:S04]  /*8c390*/  LDL.LU R25, [R1+0x14] ;  /* 0x0000140001197983 */ /* 0x000f280000300800 */
[----:B------:R-:W4:Y:S04]  /*8c3a0*/  LDL.LU R26, [R1+0x18] ;  /* 0x00001800011a7983 */ /* 0x000f280000300800 */
[----:B------:R-:W4:Y:S04]  /*8c3b0*/  LDL.LU R27, [R1+0x1c] ;  /* 0x00001c00011b7983 */ /* 0x000f280000300800 */
[----:B---3--:R-:W-:Y:S04]  /*8c3c0*/  STL.64 [R1+0x2520], R18 ;  /* 0x0025201201007387 */ /* 0x008fe80000100a00 */
[----:B--2---:R0:W-:Y:S04]  /*8c3d0*/  STL.64 [R1+0x2518], R16 ;  /* 0x0025181001007387 */ /* 0x0041e80000100a00 */
[----:B0-----:R-:W2:Y:S04]  /*8c3e0*/  LDL.LU R16, [R1+0x30] ;  /* 0x0000300001107983 */ /* 0x001ea80000300800 */
[----:B------:R-:W2:Y:S04]  /*8c3f0*/  LDL.LU R17, [R1+0x34] ;  /* 0x0000340001117983 */ /* 0x000ea80000300800 */
[----:B------:R-:W3:Y:S04]  /*8c400*/  LDL.LU R18, [R1+0x38] ;  /* 0x0000380001127983 */ /* 0x000ee80000300800 */
[----:B------:R-:W3:Y:S04]  /*8c410*/  LDL.LU R19, [R1+0x3c] ;  /* 0x00003c0001137983 */ /* 0x000ee80000300800 */
        /* <DEDUP_REMOVED lines=8> */
[----:B0-----:R-:W2:Y:S04]  /*8c4a0*/  LDL.LU R16, [R1] ;  /* 0x0000000001107983 */ /* 0x001ea80000300800 */
[----:B------:R-:W2:Y:S04]  /*8c4b0*/  LDL.LU R17, [R1+0x4] ;  /* 0x0000040001117983 */ /* 0x000ea80000300800 */
[----:B------:R-:W2:Y:S04]  /*8c4c0*/  LDL.LU R18, [R1+0x8] ;  /* 0x0000080001127983 */ /* 0x000ea80000300800 */
[----:B------:R-:W2:Y:S04]  /*8c4d0*/  LDL.LU R19, [R1+0xc] ;  /* 0x00000c0001137983 */ /* 0x000ea80000300800 */
[----:B------:R0:W-:Y:S04]  /*8c4e0*/  STS.128 [R0+0x280], R12 ;  /* 0x0002800c00007388 */ /* 0x0001e80000000c00 */
[----:B------:R-:W-:Y:S04]  /*8c4f0*/  STS.128 [R0+0x400], R8 ;  /* 0x0004000800007388 */ /* 0x000fe80000000c00 */
[----:B------:R1:W-:Y:S04]  /*8c500*/  STS.128 [R0+0x480], R4 ;  /* 0x0004800400007388 */ /* 0x0003e80000000c00 */
[----:B----4-:R-:W-:Y:S04]  /*8c510*/  STS.128 [R0+0x680], R24 ;  /* 0x0006801800007388 */ /* 0x010fe80000000c00 */
[----:B------:R-:W3:Y:S04]  /*8c520*/  LDL.LU R20, [R1+0x40] ;  /* 0x0000400001147983 */ /* 0x000ee80000300800 */
[----:B------:R-:W3:Y:S04]  /*8c530*/  LDL.LU R21, [R1+0x44] ;  /* 0x0000440001157983 */ /* 0x000ee80000300800 */
[----:B------:R-:W3:Y:S04]  /*8c540*/  LDL.LU R22, [R1+0x48] ;  /* 0x0000480001167983 */ /* 0x000ee80000300800 */
[----:B------:R-:W3:Y:S04]  /*8c550*/  LDL.LU R23, [R1+0x4c] ;  /* 0x00004c0001177983 */ /* 0x000ee80000300800 */
[----:B0-----:R-:W4:Y:S04]  /*8c560*/  LDL.LU R12, [R1+0x80] ;  /* 0x00008000010c7983 */ /* 0x001f280000300800 */
[----:B------:R-:W4:Y:S01]  /*8c570*/  LDL.LU R13, [R1+0x84] ;  /* 0x00008400010d7983 */ /* 0x000f220000300800 */
[----:B-1----:R-:W-:-:S03]  /*8c580*/  LOP3.LUT R4, R28, 0x20, RZ, 0x3c, !PT ;  /* 0x000000201c047812 */ /* 0x002fc600078e3cff */
[----:B------:R-:W4:Y:S04]  /*8c590*/  LDL.LU R14, [R1+0x88] ;  /* 0x00008800010e7983 */ /* 0x000f280000300800 */
[----:B------:R-:W4:Y:S04]  /*8c5a0*/  LDL.LU R15, [R1+0x8c] ;  /* 0x00008c00010f7983 */ /* 0x000f280000300800 */
[----:B------:R-:W5:Y:S04]  /*8c5b0*/  LDL.LU R8, [R1+0x70] ;  /* 0x0000700001087983 */ /* 0x000f680000300800 */
[----:B------:R-:W5:Y:S04]  /*8c5c0*/  LDL.LU R9, [R1+0x74] ;  /* 0x0000740001097983 */ /* 0x000f680000300800 */
[----:B------:R-:W5:Y:S04]  /*8c5d0*/  LDL.LU R10, [R1+0x78] ;  /* 0x00007800010a7983 */ /* 0x000f680000300800 */
[----:B------:R-:W5:Y:S01]  /*8c5e0*/  LDL.LU R11, [R1+0x7c] ;  /* 0x00007c00010b7983 */ /* 0x000f620000300800 */
[----:B------:R-:W-:-:S02]  /*8c5f0*/  LOP3.LUT R3, R28, 0x40, RZ, 0x3c, !PT ;  /* 0x000000401c037812 */ /* 0x000fc400078e3cff */
[----:B------:R-:W-:Y:S01]  /*8c600*/  LOP3.LUT R2, R28, 0x60, RZ, 0x3c, !PT ;  /* 0x000000601c027812 */ /* 0x000fe200078e3cff */
[----:B--2---:R-:W-:Y:S04]  /*8c610*/  STS.128 [R0+0x600], R16 ;  /* 0x0006001000007388 */ /* 0x004fe80000000c00 */
[----:B------:R-:W-:Y:S06]  /*8c620*/  BAR.SYNC.DEFER_BLOCKING 0x0 ;  /* 0x0000000000007b1d */ /* 0x000fec0000010000 */
[----:B------:R-:W0:Y:S04]  /*8c630*/  LDS.128 R16, [R28] ;  /* 0x000000001c107984 */ /* 0x000e280000000c00 */
[----:B------:R-:W-:Y:S04]  /*8c640*/  LDS.128 R24, [R28+0x800] ;  /* 0x000800001c187984 */ /* 0x000fe80000000c00 */
[----:B0-----:R-:W-:Y:S04]  /*8c650*/  STL.64 [R1+0x290], R16 ;  /* 0x0002901001007387 */ /* 0x001fe80000100a00 */
[----:B------:R-:W-:Y:S04]  /*8c660*/  STL.64 [R1+0x298], R18 ;  /* 0x0002981201007387 */ /* 0x000fe80000100a00 */
[----:B------:R-:W0:Y:S04]  /*8c670*/  LDS.128 R16, [R4] ;  /* 0x0000000004107984 */ /* 0x000e280000000c00 */
[----:B0-----:R-:W-:Y:S01]  /*8c680*/  STL [R1+0x2a4], R17 ;  /* 0x0002a41101007387 */ /* 0x001fe20000100800 */
[----:B------:R-:W-:-:S03]  /*8c690*/  IMAD.MOV.U32 R29, RZ, RZ, R16 ;  /* 0x000000ffff1d7224 */ /* 0x000fc600078e0010 */
[----:B------:R-:W-:Y:S04]  /*8c6a0*/  STL.64 [R1+0x3e0], R24 ;  /* 0x0003e01801007387 */ /* 0x000fe80000100a00 */
[----:B------:R-:W-:Y:S04]  /*8c6b0*/  STL.64 [R1+0x3e8], R26 ;  /* 0x0003e81a01007387 */ /* 0x000fe80000100a00 */
[----:B------:R-:W-:Y:S04]  /*8c6c0*/  STL.64 [R1+0x2a8], R18 ;  /* 0x0002a81201007387 */ /* 0x000fe80000100a00 */
[----:B------:R-:W0:Y:S04]  /*8c6d0*/  LDS.128 R16, [R3] ;  /* 0x0000000003107984 */ /* 0x000e280000000c00 */
[----:B------:R-:W1:Y:S04]  /*8c6e0*/  LDS.128 R24, [R4+0x800] ;  /* 0x0008000004187984 */ /* 0x000e680000000c00 */
[----:B0-----:R-:W-:Y:S04]  /*8c6f0*/  STL [R1+0x2b4], R17 ;  /* 0x0002b41101007387 */ /* 0x001fe80000100800 */
[----:B-1----:R-:W-:Y:S04]  /*8c700*/  STL.64 [R1+0x3f0], R24 ;  /* 0x0003f01801007387 */ /* 0x002fe80000100a00 */
[----:B------:R0:W-:Y:S04]  /*8c710*/  STL.64 [R1+0x3f8], R26 ;  /* 0x0003f81a01007387 */ /* 0x0001e80000100a00 */
[----:B------:R-:W-:Y:S01]  /*8c720*/  STL.64 [R1+0x2b8], R18 ;  /* 0x0002b81201007387 */ /* 0x000fe20000100a00 */
[----:B0-----:R-:W-:-:S03]  /*8c730*/  IMAD.MOV.U32 R27, RZ, RZ, R16 ;  /* 0x000000ffff1b7224 */ /* 0x001fc600078e0010 */
[----:B------:R-:W0:Y:S04]  /*8c740*/  LDS.128 R16, [R3+0x800] ;  /* 0x0008000003107984 */ /* 0x000e280000000c00 */
[----:B0-----:R-:W-:Y:S04]  /*8c750*/  STL.64 [R1+0x400], R16 ;  /* 0x0004001001007387 */ /* 0x001fe80000100a00 */
[----:B------:R-:W-:Y:S04]  /*8c760*/  STL.64 [R1+0x408], R18 ;  /* 0x0004081201007387 */ /* 0x000fe80000100a00 */
[----:B------:R-:W0:Y:S04]  /*8c770*/  LDS.128 R16, [R2] ;  /* 0x0000000002107984 */ /* 0x000e280000000c00 */
[----:B0-----:R-:W-:Y:S04]  /*8c780*/  STL.64 [R1+0x2c0], R16 ;  /* 0x0002c01001007387 */ /* 0x001fe80000100a00 */
[----:B------:R-:W-:Y:S04]  /*8c790*/  STL.64 [R1+0x2c8], R18 ;  /* 0x0002c81201007387 */ /* 0x000fe80000100a00 */
[----:B------:R-:W0:Y:S04]  /*8c7a0*/  LDS.128 R16, [R2+0x800] ;  /* 0x0008000002107984 */ /* 0x000e280000000c00 */
[----:B------:R-:W-:Y:S06]  /*8c7b0*/  BAR.SYNC.DEFER_BLOCKING 0x0 ;  /* 0x0000000000007b1d */ /* 0x000fec0000010000 */
[----:B0-----:R-:W-:Y:S04]  /*8c7c0*/  STL.64 [R1+0x410], R16 ;  /* 0x0004101001007387 */ /* 0x001fe80000100a00 */
[----:B------:R0:W-:Y:S04]  /*8c7d0*/  STL.64 [R1+0x418], R18 ;  /* 0x0004181201007387 */ /* 0x0001e80000100a00 */
[----:B0-----:R-:W2:Y:S04]  /*8c7e0*/  LDL.LU.64 R18, [R1+0x2540] ;  /* 0x0025400001127983 */ /* 0x001ea80000300a00 */
[----:B------:R-:W2:Y:S04]  /*8c7f0*/  LDL.LU.64 R16, [R1+0x2538] ;  /* 0x0025380001107983 */ /* 0x000ea80000300a00 */
[----:B--2---:R0:W-:Y:S04]  /*8c800*/  STS.128 [R0], R16 ;  /* 0x0000001000007388 */ /* 0x0041e80000000c00 */
[----:B0-----:R-:W2:Y:S04]  /*8c810*/  LDL.LU.64 R18, [R1+0x2530] ;  /* 0x0025300001127983 */ /* 0x001ea80000300a00 */
[----:B------:R-:W2:Y:S04]  /*8c820*/  LDL.LU.64 R16, [R1+0x2528] ;  /* 0x0025280001107983 */ /* 0x000ea80000300a00 */
[----:B---3--:R-:W-:Y:S04]  /*8c830*/  STS.128 [R0+0x200], R20 ;  /* 0x0002001400007388 */ /* 0x008fe80000000c00 */
[----:B--2---:R0:W-:Y:S04]  /*8c840*/  STS.128 [R0+0x80], R16 ;  /* 0x0000801000007388 */ /* 0x0041e80000000c00 */
[----:B0-----:R-:W2:Y:S04]  /*8c850*/  LDL.LU.64 R18, [R1+0x2520] ;  /* 0x0025200001127983 */ /* 0x001ea80000300a00 */
[----:B------:R-:W2:Y:S04]  /*8c860*/  LDL.LU.64 R16, [R1+0x2518] ;  /* 0x0025180001107983 */ /* 0x000ea80000300a00 */
[----:B------:R-:W3:Y:S04]  /*8c870*/  LDL.LU.64 R22, [R1+0x2510] ;  /* 0x0025100001167983 */ /* 0x000ee80000300a00 */
[----:B------:R-:W3:Y:S04]  /*8c880*/  LDL.LU.64 R20, [R1+0x2508] ;  /* 0x0025080001147983 */ /* 0x000ee80000300a00 */
[----:B--2---:R0:W-:Y:S04]  /*8c890*/  STS.128 [R0+0x280], R16 ;  /* 0x0002801000007388 */ /* 0x0041e80000000c00 */
[----:B0-----:R-:W2:Y:S04]  /*8c8a0*/  LDL.LU.64 R18, [R1+0x2500] ;  /* 0x0025000001127983 */ /* 0x001ea80000300a00 */
[----:B------:R-:W2:Y:S04]  /*8c8b0*/  LDL.LU.64 R16, [R1+0x24f8] ;  /* 0x0024f80001107983 */ /* 0x000ea80000300a00 */
[----:B---3--:R0:W-:Y:S04]  /*8c8c0*/  STS.128 [R0+0x400], R20 ;  /* 0x0004001400007388 */ /* 0x0081e80000000c00 */
[----:B0-----:R-:W3:Y:S04]  /*8c8d0*/  LDL.LU R22, [R1+0x24f0] ;  /* 0x0024f00001167983 */ /* 0x001ee80000300800 */
[----:B-----5:R-:W-:Y:S04]  /*8c8e0*/  STS.128 [R0+0x480], R8 ;  /* 0x0004800800007388 */ /* 0x020fe80000000c00 */
[----:B----4-:R-:W-:Y:S04]  /*8c8f0*/  STS.128 [R0+0x600], R12 ;  /* 0x0006000c00007388 */ /* 0x010fe80000000c00 */
[----:B--2---:R-:W-:Y:S04]  /*8c900*/  STS.128 [R0+0x680], R16 ;  /* 0x0006801000007388 */ /* 0x004fe80000000c00 */
[----:B------:R-:W-:Y:S06]  /*8c910*/  BAR.SYNC.DEFER_BLOCKING 0x0 ;  /* 0x0000000000007b1d */ /* 0x000fec0000010000 */
[----:B------:R-:W0:Y:S04]  /*8c920*/  LDS.128 R8, [R28] ;  /* 0x000000001c087984 */ /* 0x000e280000000c00 */
[----:B------:R-:W-:Y:S04]  /*8c930*/  LDS.128 R12, [R28+0x800] ;  /* 0x000800001c0c7984 */ /* 0x000fe80000000c00 */
[----:B------:R-:W-:Y:S04]  /*8c940*/  LDS.128 R16, [R3] ;  /* 0x0000000003107984 */ /* 0x000fe80000000c00 */
[----:B0-----:R-:W-:Y:S01]  /*8c950*/  STL [R1+0x4], R9 ;  /* 0x0000040901007387 */ /* 0x001fe20000100800 */
[----:B------:R-:W-:-:S03]  /*8c960*/  IMAD.MOV.U32 R26, RZ, RZ, R8 ;  /* 0x000000ffff1a7224 */ /* 0x000fc600078e0008 */
[----:B------:R-:W-:Y:S04]  /*8c970*/  STL.64 [R1+0x8], R10 ;  /* 0x0000080a01007387 */ /* 0x000fe80000100a00 */
[----:B------:R-:W0:Y:S04]  /*8c980*/  LDS.128 R8, [R4] ;  /* 0x0000000004087984 */ /* 0x000e280000000c00 */
[----:B------:R-:W1:Y:S04]  /*8c990*/  LDS.128 R4, [R4+0x800] ;  /* 0x0008000004047984 */ /* 0x000e680000000c00 */
[----:B------:R-:W-:Y:S01]  /*8c9a0*/  STL.64 [R1+0x2288], R26 ;  /* 0x0022881a01007387 */ /* 0x000fe20000100a00 */
[----:B0-----:R-:W-:-:S03]  /*8c9b0*/  IMAD.MOV.U32 R23, RZ, RZ, R8 ;  /* 0x000000ffff177224 */ /* 0x001fc600078e0008 */
[----:B------:R-:W-:Y:S04]  /*8c9c0*/  STL [R1+0x14], R9 ;  /* 0x0000140901007387 */ /* 0x000fe80000100800 */
[----:B------:R-:W-:Y:S04]  /*8c9d0*/  STL.64 [R1+0x30], R12 ;  /* 0x0000300c01007387 */ /* 0x000fe80000100a00 */
[----:B------:R-:W-:Y:S04]  /*8c9e0*/  STL.64 [R1+0x38], R14 ;  /* 0x0000380e01007387 */ /* 0x000fe80000100a00 */
[----:B------:R-:W-:Y:S04]  /*8c9f0*/  STL.64 [R1+0x18], R10 ;  /* 0x0000180a01007387 */ /* 0x000fe80000100a00 */
[----:B---3--:R-:W-:Y:S04]  /*8ca00*/  STL.64 [R1+0x2290], R22 ;  /* 0x0022901601007387 */ /* 0x008fe80000100a00 */
[----:B------:R-:W-:Y:S04]  /*8ca10*/  STL [R1+0x2274], R17 ;  /* 0x0022741101007387 */ /* 0x000fe80000100800 */
[----:B-1----:R-:W-:Y:S04]  /*8ca20*/  STL.64 [R1+0x40], R4 ;  /* 0x0000400401007387 */ /* 0x002fe80000100a00 */
[----:B------:R-:W-:Y:S04]  /*8ca30*/  STL.64 [R1+0x48], R6 ;  /* 0x0000480601007387 */ /* 0x000fe80000100a00 */
[----:B------:R-:W0:Y:S04]  /*8ca40*/  LDS.128 R4, [R3+0x800] ;  /* 0x0008000003047984 */ /* 0x000e280000000c00 */
[----:B------:R-:W-:Y:S04]  /*8ca50*/  STL [R1+0x2270], R18 ;  /* 0x0022701201007387 */ /* 0x000fe80000100800 */
[----:B------:R-:W-:Y:S04]  /*8ca60*/  STL [R1+0x226c], R19 ;  /* 0x00226c1301007387 */ /* 0x000fe80000100800 */
[----:B0-----:R-:W-:Y:S01]  /*8ca70*/  STL [R1+0x54], R5 ;  /* 0x0000540501007387 */ /* 0x001fe20000100800 */
[----:B------:R-:W-:-:S03]  /*8ca80*/  IMAD.MOV.U32 R17, RZ, RZ, R4 ;  /* 0x000000ffff117224 */ /* 0x000fc600078e0004 */
[----:B------:R-:W-:Y:S04]  /*8ca90*/  STL.64 [R1+0x58], R6 ;  /* 0x0000580601007387 */ /* 0x000fe80000100a00 */
[----:B------:R-:W2:Y:S04]  /*8caa0*/  LDL.LU R12, [R1+0x190] ;  /* 0x00019000010c7983 */ /* 0x000ea80000300800 */
[----:B------:R-:W2:Y:S04]  /*8cab0*/  LDL.LU R13, [R1+0x194] ;  /* 0x00019400010d7983 */ /* 0x000ea80000300800 */
[----:B------:R-:W3:Y:S04]  /*8cac0*/  LDL.LU R14, [R1+0x198] ;  /* 0x00019800010e7983 */ /* 0x000ee80000300800 */
[----:B------:R-:W3:Y:S04]  /*8cad0*/  LDL.LU R15, [R1+0x19c] ;  /* 0x00019c00010f7983 */ /* 0x000ee80000300800 */
[----:B------:R-:W0:Y:S04]  /*8cae0*/  LDS.128 R4, [R2] ;  /* 0x0000000002047984 */ /* 0x000e280000000c00 */
[----:B---3--:R-:W-:Y:S04]  /*8caf0*/  STL.64 [R1+0x2438], R14 ;  /* 0x0024380e01007387 */ /* 0x008fe80000100a00 */
[----:B--2---:R-:W-:Y:S04]  /*8cb00*/  STL.64 [R1+0x2430], R12 ;  /* 0x0024300c01007387 */ /* 0x004fe80000100a00 */
[----:B------:R-:W2:Y:S04]  /*8cb10*/  LDL.LU R8, [R1+0x180] ;  /* 0x0001800001087983 */ /* 0x000ea80000300800 */
[----:B------:R-:W2:Y:S04]  /*8cb20*/  LDL.LU R9, [R1+0x184] ;  /* 0x0001840001097983 */ /* 0x000ea80000300800 */
[----:B------:R-:W3:Y:S04]  /*8cb30*/  LDL.LU R10, [R1+0x188] ;  /* 0x00018800010a7983 */ /* 0x000ee80000300800 */
[----:B------:R-:W3:Y:S04]  /*8cb40*/  LDL.LU R11, [R1+0x18c] ;  /* 0x00018c00010b7983 */ /* 0x000ee80000300800 */
        /* <DEDUP_REMOVED lines=62> */
[----:B------:R-:W1:Y:S04]  /*8cf30*/  LDS.128 R20, [R2+0x800] ;  /* 0x0008000002147984 */ /* 0x000e680000000c00 */
[----:B------:R-:W2:Y:S04]  /*8cf40*/  LDL.LU R12, [R1+0x140] ;  /* 0x00014000010c7983 */ /* 0x000ea80000300800 */
[----:B------:R-:W2:Y:S04]  /*8cf50*/  LDL.LU R13, [R1+0x144] ;  /* 0x00014400010d7983 */ /* 0x000ea80000300800 */
[----:B------:R-:W2:Y:S04]  /*8cf60*/  LDL.LU R14, [R1+0x148] ;  /* 0x00014800010e7983 */ /* 0x000ea80000300800 */
[----:B------:R-:W2:Y:S04]  /*8cf70*/  LDL.LU R15, [R1+0x14c] ;  /* 0x00014c00010f7983 */ /* 0x000ea80000300800 */
[----:B------:R-:W3:Y:S04]  /*8cf80*/  LDL.LU R8, [R1+0x130] ;  /* 0x0001300001087983 */ /* 0x000ee80000300800 */
[----:B------:R-:W3:Y:S04]  /*8cf90*/  LDL.LU R9, [R1+0x134] ;  /* 0x0001340001097983 */ /* 0x000ee80000300800 */
[----:B------:R-:W3:Y:S04]  /*8cfa0*/  LDL.LU R10, [R1+0x138] ;  /* 0x00013800010a7983 */ /* 0x000ee80000300800 */
[----:B------:R-:W3:Y:S04]  /*8cfb0*/  LDL.LU R11, [R1+0x13c] ;  /* 0x00013c00010b7983 */ /* 0x000ee80000300800 */
[----:B------:R-:W4:Y:S04]  /*8cfc0*/  LDL.LU R24, [R1+0x120] ;  /* 0x0001200001187983 */ /* 0x000f280000300800 */
[----:B------:R-:W4:Y:S04]  /*8cfd0*/  LDL.LU R25, [R1+0x124] ;  /* 0x0001240001197983 */ /* 0x000f280000300800 */
[----:B------:R-:W4:Y:S04]  /*8cfe0*/  LDL.LU R26, [R1+0x128] ;  /* 0x00012800011a7983 */ /* 0x000f280000300800 */
[----:B------:R-:W4:Y:S04]  /*8cff0*/  LDL.LU R27, [R1+0x12c] ;  /* 0x00012c00011b7983 */ /* 0x000f280000300800 */
[----:B------:R-:W-:Y:S04]  /*8d000*/  STL [R1+0x2278], R17 ;  /* 0x0022781101007387 */ /* 0x000fe80000100800 */
[----:B0-----:R-:W-:Y:S04]  /*8d010*/  STL.64 [R1+0x22a0], R6 ;  /* 0x0022a00601007387 */ /* 0x001fe80000100a00 */
[----:B------:R0:W-:Y:S01]  /*8d020*/  STL.64 [R1+0x2298], R4 ;  /* 0x0022980401007387 */ /* 0x0001e20000100a00 */
[----:B-1----:R-:W-:-:S03]  /*8d030*/  IMAD.MOV.U32 R19, RZ, RZ, R22 ;  /* 0x000000ffff137224 */ /* 0x002fc600078e0016 */
[----:B------:R-:W-:Y:S06]  /*8d040*/  BAR.SYNC.DEFER_BLOCKING 0x0 ;  /* 0x0000000000007b1d */ /* 0x000fec0000010000 */
[----:B0-----:R-:W5:Y:S04]  /*8d050*/  LDL.LU R4, [R1+0x150] ;  /* 0x0001500001047983 */ /* 0x001f680000300800 */
[----:B------:R-:W5:Y:S04]  /*8d060*/  LDL.LU R5, [R1+0x154] ;  /* 0x0001540001057983 */ /* 0x000f680000300800 */
[----:B------:R-:W5:Y:S04]  /*8d070*/  LDL.LU R6, [R1+0x158] ;  /* 0x0001580001067983 */ /* 0x000f680000300800 */
[----:B------:R-:W5:Y:S04]  /*8d080*/  LDL.LU R7, [R1+0x15c] ;  /* 0x00015c0001077983 */ /* 0x000f680000300800 */
[----:B------:R-:W-:Y:S04]  /*8d090*/  STL.64 [R1+0x60], R20 ;  /* 0x0000601401007387 */ /* 0x000fe80000100a00 */
[----:B------:R0:W-:Y:S04]  /*8d0a0*/  STL [R1+0x6c], R23 ;  /* 0x00006c1701007387 */ /* 0x0001e80000100800 */
[----:B0-----:R-:W2:Y:S04]  /*8d0b0*/  LDL.LU.64 R22, [R1+0x24e8] ;  /* 0x0024e80001167983 */ /* 0x001ea80000300a00 */
[----:B------:R-:W2:Y:S04]  /*8d0c0*/  LDL.LU.64 R20, [R1+0x24e0] ;  /* 0x0024e00001147983 */ /* 0x000ea80000300a00 */
[----:B--2---:R0:W-:Y:S04]  /*8d0d0*/  STS.128 [R0], R20 ;  /* 0x0000001400007388 */ /* 0x0041e80000000c00 */
[----:B0-----:R-:W2:Y:S04]  /*8d0e0*/  LDL.LU.64 R22, [R1+0x24d8] ;  /* 0x0024d80001167983 */ /* 0x001ea80000300a00 */
[----:B------:R-:W2:Y:S04]  /*8d0f0*/  LDL.LU.64 R20, [R1+0x24d0] ;  /* 0x0024d00001147983 */ /* 0x000ea80000300a00 */
[----:B--2---:R0:W-:Y:S04]  /*8d100*/  STS.128 [R0+0x80], R20 ;  /* 0x0000801400007388 */ /* 0x0041e80000000c00 */
        /* <DEDUP_REMOVED lines=16> */
[----:B------:R-:W2:Y:S01]  /*8d210*/  LDL.LU.64 R20, [R1+0x2470] ;  /* 0x0024700001147983 */ /* 0x000ea20000300a00 */
[----:B------:R-:W-:-:S03]  /*8d220*/  LOP3.LUT R17, R28, 0x20, RZ, 0x3c, !PT ;  /* 0x000000201c117812 */ /* 0x000fc600078e3cff */
[----:B--2---:R-:W-:Y:S04]  /*8d230*/  STS.128 [R0+0x680], R20 ;  /* 0x0006801400007388 */ /* 0x004fe80000000c00 */
[----:B------:R-:W-:Y:S06]  /*8d240*/  BAR.SYNC.DEFER_BLOCKING 0x0 ;  /* 0x0000000000007b1d */ /* 0x000fec0000010000 */
[----:B------:R-:W0:Y:S04]  /*8d250*/  LDS.128 R20, [R28] ;  /* 0x000000001c147984 */ /* 0x000e280000000c00 */
[----:B0-----:R-:W-:Y:S04]  /*8d260*/  STL.64 [R1+0xa0], R20 ;  /* 0x0000a01401007387 */ /* 0x001fe80000100a00 */
[----:B------:R-:W-:Y:S04]  /*8d270*/  STL.64 [R1+0xa8], R22 ;  /* 0x0000a81601007387 */ /* 0x000fe80000100a00 */
[----:B------:R-:W0:Y:S04]  /*8d280*/  LDS.128 R20, [R28+0x800] ;  /* 0x000800001c147984 */ /* 0x000e280000000c00 */
[----:B0-----:R-:W-:Y:S04]  /*8d290*/  STL.64 [R1+0x100], R20 ;  /* 0x0001001401007387 */ /* 0x001fe80000100a00 */
[----:B------:R-:W-:Y:S04]  /*8d2a0*/  STL.64 [R1+0x108], R22 ;  /* 0x0001081601007387 */ /* 0x000fe80000100a00 */
        /* <DEDUP_REMOVED lines=17> */
[----:B----4-:R-:W-:Y:S04]  /*8d3c0*/  STS.128 [R0], R24 ;  /* 0x0000001800007388 */ /* 0x010fe80000000c00 */
[----:B---3--:R-:W-:Y:S04]  /*8d3d0*/  STS.128 [R0+0x80], R8 ;  /* 0x0000800800007388 */ /* 0x008fe80000000c00 */
[----:B0-----:R-:W-:Y:S04]  /*8d3e0*/  STL.64 [R1+0x440], R20 ;  /* 0x0004401401007387 */ /* 0x001fe80000100a00 */
[----:B------:R0:W-:Y:S04]  /*8d3f0*/  STL.64 [R1+0x448], R22 ;  /* 0x0004481601007387 */ /* 0x0001e80000100a00 */
[----:B------:R1:W-:Y:S04]  /*8d400*/  STS.128 [R0+0x200], R12 ;  /* 0x0002000c00007388 */ /* 0x0003e80000000c00 */
[----:B0-----:R-:W2:Y:S04]  /*8d410*/  LDL.LU.64 R22, [R1+0x2468] ;  /* 0x0024680001167983 */ /* 0x001ea80000300a00 */
[----:B------:R-:W2:Y:S04]  /*8d420*/  LDL.LU.64 R20, [R1+0x2460] ;  /* 0x0024600001147983 */ /* 0x000ea80000300a00 */
[----:B------:R-:W3:Y:S04]  /*8d430*/  LDL.LU.64 R26, [R1+0x2458] ;  /* 0x00245800011a7983 */ /* 0x000ee80000300a00 */
[----:B------:R-:W3:Y:S04]  /*8d440*/  LDL.LU.64 R24, [R1+0x2450] ;  /* 0x0024500001187983 */ /* 0x000ee80000300a00 */
[----:B------:R-:W4:Y:S04]  /*8d450*/  LDL.LU.64 R10, [R1+0x2448] ;  /* 0x00244800010a7983 */ /* 0x000f280000300a00 */
[----:B------:R-:W4:Y:S04]  /*8d460*/  LDL.LU.64 R8, [R1+0x2440] ;  /* 0x0024400001087983 */ /* 0x000f280000300a00 */
[----:B-1----:R-:W4:Y:S04]  /*8d470*/  LDL.LU.64 R14, [R1+0x2438] ;  /* 0x00243800010e7983 */ /* 0x002f280000300a00 */
[----:B------:R-:W4:Y:S04]  /*8d480*/  LDL.LU.64 R12, [R1+0x2430] ;  /* 0x00243000010c7983 */ /* 0x000f280000300a00 */
[----:B-----5:R-:W-:Y:S04]  /*8d490*/  STS.128 [R0+0x280], R4 ;  /* 0x0002800400007388 */ /* 0x020fe80000000c00 */
[----:B--2---:R-:W-:Y:S04]  /*8d4a0*/  STS.128 [R0+0x400], R20 ;  /* 0x0004001400007388 */ /* 0x004fe80000000c00 */
[----:B---3--:R-:W-:Y:S04]  /*8d4b0*/  STS.128 [R0+0x480], R24 ;  /* 0x0004801800007388 */ /* 0x008fe80000000c00 */
[----:B----4-:R-:W-:Y:S04]  /*8d4c0*/  STS.128 [R0+0x600], R8 ;  /* 0x0006000800007388 */ /* 0x010fe80000000c00 */
[----:B------:R-:W-:Y:S04]  /*8d4d0*/  STS.128 [R0+0x680], R12 ;  /* 0x0006800c00007388 */ /* 0x000fe80000000c00 */
[----:B------:R-:W-:Y:S06]  /*8d4e0*/  BAR.SYNC.DEFER_BLOCKING 0x0 ;  /* 0x0000000000007b1d */ /* 0x000fec0000010000 */
[----:B------:R-:W0:Y:S04]  /*8d4f0*/  LDS.128 R4, [R28] ;  /* 0x000000001c047984 */ /* 0x000e280000000c00 */
[----:B------:R-:W1:Y:S04]  /*8d500*/  LDS.128 R12, [R28+0x800] ;  /* 0x000800001c0c7984 */ /* 0x000e680000000c00 */
[----:B------:R-:W2:Y:S04]  /*8d510*/  LDS.128 R8, [R17] ;  /* 0x0000000011087984 */ /* 0x000ea80000000c00 */
[----:B0-----:R-:W-:Y:S04]  /*8d520*/  STL.64 [R1+0x80], R4 ;  /* 0x0000800401007387 */ /* 0x001fe80000100a00 */
[----:B------:R-:W-:Y:S04]  /*8d530*/  STL.64 [R1+0x88], R6 ;  /* 0x0000880601007387 */ /* 0x000fe80000100a00 */
[----:B------:R-:W0:Y:S04]  /*8d540*/  LDS.128 R4, [R17+0x800] ;  /* 0x0008000011047984 */ /* 0x000e280000000c00 */
[----:B-1----:R-:W-:Y:S04]  /*8d550*/  STL.64 [R1+0xe0], R12 ;  /* 0x0000e00c01007387 */ /* 0x002fe80000100a00 */
[----:B------:R-:W-:Y:S04]  /*8d560*/  STL.64 [R1+0xe8], R14 ;  /* 0x0000e80e01007387 */ /* 0x000fe80000100a00 */
[----:B------:R-:W-:Y:S04]  /*8d570*/  STL [R1+0x23b8], R19 ;  /* 0x0023b81301007387 */ /* 0x000fe80000100800 */
[----:B--2---:R1:W-:Y:S04]  /*8d580*/  STL.64 [R1+0x90], R8 ;  /* 0x0000900801007387 */ /* 0x0043e80000100a00 */
[----:B------:R2:W-:Y:S04]  /*8d590*/  STL.64 [R1+0x98], R10 ;  /* 0x0000980a01007387 */ /* 0x0005e80000100a00 */
[----:B------:R-:W-:Y:S04]  /*8d5a0*/  STL.64 [R1+0x23b0], R16 ;  /* 0x0023b01001007387 */ /* 0x000fe80000100a00 */
[----:B0-----:R-:W-:Y:S04]  /*8d5b0*/  STL.64 [R1+0x110], R4 ;  /* 0x0001100401007387 */ /* 0x001fe80000100a00 */
[----:B------:R-:W-:Y:S04]  /*8d5c0*/  STL.64 [R1+0x118], R6 ;  /* 0x0001180601007387 */ /* 0x000fe80000100a00 */
[----:B-1----:R-:W3:Y:S04]  /*8d5d0*/  LDL.LU R8, [R1+0x280] ;  /* 0x0002800001087983 */ /* 0x002ee80000300800 */
[----:B------:R-:W3:Y:S04]  /*8d5e0*/  LDL.LU R9, [R1+0x284] ;  /* 0x0002840001097983 */ /* 0x000ee80000300800 */
[----:B--2---:R-:W2:Y:S04]  /*8d5f0*/  LDL.LU R10, [R1+0x288] ;  /* 0x00028800010a7983 */ /* 0x004ea80000300800 */
[----:B------:R-:W2:Y:S04]  /*8d600*/  LDL.LU R11, [R1+0x28c] ;  /* 0x00028c00010b7983 */ /* 0x000ea80000300800 */
[----:B--2---:R-:W-:Y:S04]  /*8d610*/  STL.64 [R1+0x2378], R10 ;  /* 0x0023780a01007387 */ /* 0x004fe80000100a00 */
[----:B---3--:R0:W-:Y:S04]  /*8d620*/  STL.64 [R1+0x2370], R8 ;  /* 0x0023700801007387 */ /* 0x0081e80000100a00 */
        /* <DEDUP_REMOVED lines=18> */
[----:B------:R-:W5:Y:S04]  /*8d750*/  LDL.LU R18, [R1+0x208] ;  /* 0x0002080001127983 */ /* 0x000f680000300800 */
[----:B------:R-:W5:Y:S04]  /*8d760*/  LDL.LU R19, [R1+0x20c] ;  /* 0x00020c0001137983 */ /* 0x000f680000300800 */
[----:B-----5:R-:W-:Y:S04]  /*8d770*/  STL.64 [R1+0x23c8], R18 ;  /* 0x0023c81201007387 */ /* 0x020fe80000100a00 */
[----:B----4-:R0:W-:Y:S04]  /*8d780*/  STL.64 [R1+0x23c0], R16 ;  /* 0x0023c01001007387 */ /* 0x0101e80000100a00 */
[----:B0-----:R-:W4:Y:S04]  /*8d790*/  LDL.LU R16, [R1+0x1f0] ;  /* 0x0001f00001107983 */ /* 0x001f280000300800 */
        /* <DEDUP_REMOVED lines=34> */
[----:B----4-:R-:W-:Y:S04]  /*8d9c0*/  STL.64 [R1+0x2420], R16 ;  /* 0x0024201001007387 */ /* 0x010fe80000100a00 */
[----:B------:R-:W0:Y:S04]  /*8d9d0*/  LDS.128 R16, [R3] ;  /* 0x0000000003107984 */ /* 0x000e280000000c00 */
[----:B---3--:R-:W-:Y:S04]  /*8d9e0*/  STL.64 [R1+0x23a8], R10 ;  /* 0x0023a80a01007387 */ /* 0x008fe80000100a00 */
[----:B--2---:R1:W-:Y:S04]  /*8d9f0*/  STL.64 [R1+0x23a0], R8 ;  /* 0x0023a00801007387 */ /* 0x0043e80000100a00 */
[----:B-1----:R-:W2:Y:S04]  /*8da00*/  LDL.LU R8, [R1+0x210] ;  /* 0x0002100001087983 */ /* 0x002ea80000300800 */
        /* <DEDUP_REMOVED lines=11> */
[----:B------:R-:W5:Y:S04]  /*8dac0*/  LDL.LU R4, [R1+0x250] ;  /* 0x0002500001047983 */ /* 0x000f680000300800 */
[----:B------:R-:W5:Y:S04]  /*8dad0*/  LDL.LU R5, [R1+0x254] ;  /* 0x0002540001057983 */ /* 0x000f680000300800 */
[----:B------:R-:W5:Y:S04]  /*8dae0*/  LDL.LU R6, [R1+0x258] ;  /* 0x0002580001067983 */ /* 0x000f680000300800 */
[----:B------:R-:W5:Y:S04]  /*8daf0*/  LDL.LU R7, [R1+0x25c] ;  /* 0x00025c0001077983 */ /* 0x000f680000300800 */
[----:B------:R-:W2:Y:S04]  /*8db00*/  LDL.LU R12, [R1+0x2d0] ;  /* 0x0002d000010c7983 */ /* 0x000ea80000300800 */
[----:B------:R-:W2:Y:S04]  /*8db10*/  LDL.LU R13, [R1+0x2d4] ;  /* 0x0002d400010d7983 */ /* 0x000ea80000300800 */
[----:B------:R-:W2:Y:S04]  /*8db20*/  LDL.LU R14, [R1+0x2d8] ;  /* 0x0002d800010e7983 */ /* 0x000ea80000300800 */
[----:B------:R-:W2:Y:S04]  /*8db30*/  LDL.LU R15, [R1+0x2dc] ;  /* 0x0002dc00010f7983 */ /* 0x000ea80000300800 */
        /* <DEDUP_REMOVED lines=32> */
[----:B------:R-:W-:Y:S04]  /*8dd40*/  STS.128 [R0+0x680], R8 ;  /* 0x0006800800007388 */ /* 0x000fe80000000c00 */
[----:B--2---:R0:W-:Y:S04]  /*8dd50*/  STS.128 [R0+0x600], R16 ;  /* 0x0006001000007388 */ /* 0x0041e80000000c00 */
[----:B------:R-:W-:Y:S06]  /*8dd60*/  BAR.SYNC.DEFER_BLOCKING 0x0 ;  /* 0x0000000000007b1d */ /* 0x000fec0000010000 */
[----:B0-----:R-:W2:Y:S04]  /*8dd70*/  LDL.LU R19, [R1+0x23b8] ;  /* 0x0023b80001137983 */ /* 0x001ea80000300800 */
[----:B------:R-:W2:Y:S04]  /*8dd80*/  LDL.LU.64 R16, [R1+0x23b0] ;  /* 0x0023b00001107983 */ /* 0x000ea80000300a00 */
[----:B------:R-:W0:Y:S04]  /*8dd90*/  LDS.128 R8, [R28] ;  /* 0x000000001c087984 */ /* 0x000e280000000c00 */
[----:B0-----:R-:W-:Y:S04]  /*8dda0*/  STL.64 [R1+0x190], R8 ;  /* 0x0001900801007387 */ /* 0x001fe80000100a00 */
[----:B------:R-:W-:Y:S04]  /*8ddb0*/  STL.64 [R1+0x198], R10 ;  /* 0x0001980a01007387 */ /* 0x000fe80000100a00 */
[----:B------:R-:W0:Y:S04]  /*8ddc0*/  LDS.128 R8, [R28+0x800] ;  /* 0x000800001c087984 */ /* 0x000e280000000c00 */
[----:B0-----:R-:W-:Y:S04]  /*8ddd0*/  STL.64 [R1+0x1f0], R8 ;  /* 0x0001f00801007387 */ /* 0x001fe80000100a00 */
[----:B------:R-:W-:Y:S04]  /*8dde0*/  STL.64 [R1+0x1f8], R10 ;  /* 0x0001f80a01007387 */ /* 0x000fe80000100a00 */
[----:B--2---:R-:W0:Y:S04]  /*8ddf0*/  LDS.128 R8, [R17] ;  /* 0x0000000011087984 */ /* 0x004e280000000c00 */
        /* <DEDUP_REMOVED lines=20> */
[----:B----4-:R0:W-:Y:S04]  /*8df40*/  STS.128 [R0], R20 ;  /* 0x0000001400007388 */ /* 0x0101e80000000c00 */
[----:B---3--:R1:W-:Y:S04]  /*8df50*/  STS.128 [R0+0x80], R24 ;  /* 0x0000801800007388 */ /* 0x0083e80000000c00 */
[----:B0-----:R-:W3:Y:S04]  /*8df60*/  LDL.LU.64 R22, [R1+0x2398] ;  /* 0x0023980001167983 */ /* 0x001ee80000300a00 */
[----:B------:R-:W3:Y:S04]  /*8df70*/  LDL.LU.64 R20, [R1+0x2390] ;  /* 0x0023900001147983 */ /* 0x000ee80000300a00 */
[----:B-1----:R-:W4:Y:S04]  /*8df80*/  LDL.LU.64 R26, [R1+0x2388] ;  /* 0x00238800011a7983 */ /* 0x002f280000300a00 */
[----:B------:R-:W4:Y:S04]  /*8df90*/  LDL.LU.64 R24, [R1+0x2380] ;  /* 0x0023800001187983 */ /* 0x000f280000300a00 */
[----:B--2---:R0:W-:Y:S04]  /*8dfa0*/  STS.128 [R0+0x200], R8 ;  /* 0x0002000800007388 */ /* 0x0041e80000000c00 */
[----:B0-----:R-:W2:Y:S04]  /*8dfb0*/  LDL.LU.64 R10, [R1+0x2378] ;  /* 0x00237800010a7983 */ /* 0x001ea80000300a00 */
[----:B------:R-:W2:Y:S04]  /*8dfc0*/  LDL.LU.64 R8, [R1+0x2370] ;  /* 0x0023700001087983 */ /* 0x000ea80000300a00 */
[----:B-----5:R-:W-:Y:S04]  /*8dfd0*/  STS.128 [R0+0x280], R4 ;  /* 0x0002800400007388 */ /* 0x020fe80000000c00 */
[----:B---3--:R-:W-:Y:S04]  /*8dfe0*/  STS.128 [R0+0x400], R20 ;  /* 0x0004001400007388 */ /* 0x008fe80000000c00 */
[----:B----4-:R-:W-:Y:S04]  /*8dff0*/  STS.128 [R0+0x480], R24 ;  /* 0x0004801800007388 */ /* 0x010fe80000000c00 */
[----:B------:R-:W-:Y:S04]  /*8e000*/  STS.128 [R0+0x680], R12 ;  /* 0x0006800c00007388 */ /* 0x000fe80000000c00 */
[----:B--2---:R-:W-:Y:S04]  /*8e010*/  STS.128 [R0+0x600], R8 ;  /* 0x0006000800007388 */ /* 0x004fe80000000c00 */
        /* <DEDUP_REMOVED lines=10> */
[----:B--2---:R-:W-:Y:S04]  /*8e0c0*/  STL.64 [R1+0x140], R8 ;  /* 0x0001400801007387 */ /* 0x004fe80000100a00 */
[----:B------:R-:W-:Y:S04]  /*8e0d0*/  STL.64 [R1+0x148], R10 ;  /* 0x0001480a01007387 */ /* 0x000fe80000100a00 */
[----:B------:R-:W1:Y:S04]  /*8e0e0*/  LDS.128 R8, [R3] ;  /* 0x0000000003087984 */ /* 0x000e680000000c00 */
[----:B------:R-:W-:Y:S04]  /*8e0f0*/  STL.64 [R1+0x2308], R16 ;  /* 0x0023081001007387 */ /* 0x000fe80000100a00 */
[----:B------:R-:W2:Y:S04]  /*8e100*/  LDS.128 R12, [R2] ;  /* 0x00000000020c7984 */ /* 0x000ea80000000c00 */
[----:B0-----:R-:W-:Y:S04]  /*8e110*/  STL.64 [R1+0xd0], R4 ;  /* 0x0000d00401007387 */ /* 0x001fe80000100a00 */
[----:B------:R-:W-:Y:S04]  /*8e120*/  STL.64 [R1+0xd8], R6 ;  /* 0x0000d80601007387 */ /* 0x000fe80000100a00 */
[----:B------:R-:W0:Y:S04]  /*8e130*/  LDS.128 R4, [R3+0x800] ;  /* 0x0008000003047984 */ /* 0x000e280000000c00 */
[----:B-1----:R-:W-:Y:S04]  /*8e140*/  STL [R1+0x2260], R8 ;  /* 0x0022600801007387 */ /* 0x002fe80000100800 */
[----:B------:R-:W-:Y:S04]  /*8e150*/  STL [R1+0x225c], R9 ;  /* 0x00225c0901007387 */ /* 0x000fe80000100800 */
[----:B------:R-:W-:Y:S04]  /*8e160*/  STL [R1+0x2258], R10 ;  /* 0x0022580a01007387 */ /* 0x000fe80000100800 */
[----:B------:R-:W-:Y:S04]  /*8e170*/  STL [R1+0x2254], R11 ;  /* 0x0022540b01007387 */ /* 0x000fe80000100800 */
[----:B--2---:R-:W-:Y:S04]  /*8e180*/  STL [R1+0x2268], R14 ;  /* 0x0022680e01007387 */ /* 0x004fe80000100800 */
[----:B0-----:R-:W-:Y:S04]  /*8e190*/  STL.64 [R1+0x170], R4 ;  /* 0x0001700401007387 */ /* 0x001fe80000100a00 */
[----:B------:R-:W-:Y:S04]  /*8e1a0*/  STL.64 [R1+0x178], R6 ;  /* 0x0001780601007387 */ /* 0x000fe80000100a00 */
[----:B------:R-:W0:Y:S04]  /*8e1b0*/  LDS.128 R4, [R2+0x800] ;  /* 0x0008000002047984 */ /* 0x000e280000000c00 */
[----:B------:R-:W-:Y:S04]  /*8e1c0*/  STL [R1+0x2264], R15 ;  /* 0x0022640f01007387 */ /* 0x000fe80000100800 */
[----:B------:R-:W-:Y:S01]  /*8e1d0*/  STL.64 [R1+0x2318], R12 ;  /* 0x0023180c01007387 */ /* 0x000fe20000100a00 */
[----:B0-----:R-:W-:-:S03]  /*8e1e0*/  IMAD.MOV.U32 R10, RZ, RZ, R5 ;  /* 0x000000ffff0a7224 */ /* 0x001fc600078e0005 */
[----:B------:R0:W-:Y:S01]  /*8e1f0*/  STL [R1+0x18c], R7 ;  /* 0x00018c0701007387 */ /* 0x0001e20000100800 */
[----:B------:R-:W-:Y:S02]  /*8e200*/  IMAD.MOV.U32 R11, RZ, RZ, R6 ;  /* 0x000000ffff0b7224 */ /* 0x000fe400078e0006 */
[----:B------:R-:W-:-:S03]  /*8e210*/  IMAD.MOV.U32 R9, RZ, RZ, R4 ;  /* 0x000000ffff097224 */ /* 0x000fc600078e0004 */
[----:B------:R-:W-:Y:S04]  /*8e220*/  STL.64 [R1+0x2328], R10 ;  /* 0x0023280a01007387 */ /* 0x000fe80000100a00 */
[----:B------:R-:W-:Y:S04]  /*8e230*/  STL [R1+0x2320], R9 ;  /* 0x0023200901007387 */ /* 0x000fe80000100800 */
[----:B------:R-:W2:Y:S04]  /*8e240*/  LDL.LU R20, [R1+0x3c0] ;  /* 0x0003c00001147983 */ /* 0x000ea80000300800 */
[----:B------:R-:W2:Y:S04]  /*8e250*/  LDL.LU R21, [R1+0x3c4] ;  /* 0x0003c40001157983 */ /* 0x000ea80000300800 */
[----:B------:R-:W3:Y:S04]  /*8e260*/  LDL.LU R22, [R1+0x3c8] ;  /* 0x0003c80001167983 */ /* 0x000ee80000300800 */
[----:B------:R-:W3:Y:S04]  /*8e270*/  LDL.LU R23, [R1+0x3cc] ;  /* 0x0003cc0001177983 */ /* 0x000ee80000300800 */
[----:B------:R-:W-:Y:S06]  /*8e280*/  BAR.SYNC.DEFER_BLOCKING 0x0 ;  /* 0x0000000000007b1d */ /* 0x000fec0000010000 */
[----:B---3--:R-:W-:Y:S04]  /*8e290*/  STL.64 [R1+0x22b0], R22 ;  /* 0x0022b01601007387 */ /* 0x008fe80000100a00 */
[----:B--2---:R1:W-:Y:S04]  /*8e2a0*/  STL.64 [R1+0x22a8], R20 ;  /* 0x0022a81401007387 */ /* 0x0043e80000100a00 */
[----:B------:R-:W2:Y:S04]  /*8e2b0*/  LDL.LU R4, [R1+0x3b0] ;  /* 0x0003b00001047983 */ /* 0x000ea80000300800 */
[----:B------:R-:W2:Y:S04]  /*8e2c0*/  LDL.LU R5, [R1+0x3b4] ;  /* 0x0003b40001057983 */ /* 0x000ea80000300800 */
[----:B------:R-:W3:Y:S04]  /*8e2d0*/  LDL.LU R6, [R1+0x3b8] ;  /* 0x0003b80001067983 */ /* 0x000ee80000300800 */
[----:B0-----:R-:W3:Y:S04]  /*8e2e0*/  LDL.LU R7, [R1+0x3bc] ;  /* 0x0003bc0001077983 */ /* 0x001ee80000300800 */
[----:B---3--:R-:W-:Y:S04]  /*8e2f0*/  STL.64 [R1+0x22c0], R6 ;  /* 0x0022c00601007387 */ /* 0x008fe80000100a00 */
[----:B--2---:R-:W-:Y:S04]  /*8e300*/  STL.64 [R1+0x22b8], R4 ;  /* 0x0022b80401007387 */ /* 0x004fe80000100a00 */
[----:B-1----:R-:W2:Y:S04]  /*8e310*/  LDL.LU R20, [R1+0x3a0] ;  /* 0x0003a00001147983 */ /* 0x002ea80000300800 */
        /* <DEDUP_REMOVED lines=14> */
[----:B----4-:R-:W-:Y:S04]  /*8e400*/  STL.64 [R1+0x2330], R16 ;  /* 0x0023301001007387 */ /* 0x010fe80000100a00 */
[----:B------:R-:W4:Y:S04]  /*8e410*/  LDL.LU R12, [R1+0x330] ;  /* 0x00033000010c7983 */ /* 0x000f280000300800 */
[----:B------:R-:W4:Y:S04]  /*8e420*/  LDL.LU R13, [R1+0x334] ;  /* 0x00033400010d7983 */ /* 0x000f280000300800 */
[----:B------:R-:W5:Y:S04]  /*8e430*/  LDL.LU R14, [R1+0x338] ;  /* 0x00033800010e7983 */ /* 0x000f680000300800 */
[----:B------:R-:W5:Y:S04]  /*8e440*/  LDL.LU R15, [R1+0x33c] ;  /* 0x00033c00010f7983 */ /* 0x000f680000300800 */
[----:B-----5:R-:W-:Y:S04]  /*8e450*/  STL.64 [R1+0x2348], R14 ;  /* 0x0023480e01007387 */ /* 0x020fe80000100a00 */
[----:B----4-:R0:W-:Y:S04]  /*8e460*/  STL.64 [R1+0x2340], R12 ;  /* 0x0023400c01007387 */ /* 0x0101e80000100a00 */
        /* <DEDUP_REMOVED lines=12> */
[----:B-1----:R-:W4:Y:S04]  /*8e530*/  LDL.LU R8, [R1+0x2f0] ;  /* 0x0002f00001087983 */ /* 0x002f280000300800 */
[----:B------:R-:W4:Y:S04]  /*8e540*/  LDL.LU R9, [R1+0x2f4] ;  /* 0x0002f40001097983 */ /* 0x000f280000300800 */
[----:B------:R-:W4:Y:S04]  /*8e550*/  LDL.LU R10, [R1+0x2f8] ;  /* 0x0002f800010a7983 */ /* 0x000f280000300800 */
[----:B------:R-:W4:Y:S04]  /*8e560*/  LDL.LU R11, [R1+0x2fc] ;  /* 0x0002fc00010b7983 */ /* 0x000f280000300800 */
[----:B0-----:R-:W5:Y:S04]  /*8e570*/  LDL.LU R12, [R1+0x2e0] ;  /* 0x0002e000010c7983 */ /* 0x001f680000300800 */
[----:B------:R-:W5:Y:S04]  /*8e580*/  LDL.LU R13, [R1+0x2e4] ;  /* 0x0002e400010d7983 */ /* 0x000f680000300800 */
[----:B------:R-:W5:Y:S04]  /*8e590*/  LDL.LU R14, [R1+0x2e8] ;  /* 0x0002e800010e7983 */ /* 0x000f680000300800 */
[----:B------:R-:W5:Y:S04]  /*8e5a0*/  LDL.LU R15, [R1+0x2ec] ;  /* 0x0002ec00010f7983 */ /* 0x000f680000300800 */
        /* <DEDUP_REMOVED lines=16> */
[----:B-----5:R-:W-:Y:S04]  /*8e6b0*/  STS.128 [R0], R12 ;  /* 0x0000000c00007388 */ /* 0x020fe80000000c00 */
[----:B---3--:R-:W-:Y:S04]  /*8e6c0*/  STL.64 [R1+0x2300], R22 ;  /* 0x0023001601007387 */ /* 0x008fe80000100a00 */
[----:B--2---:R0:W-:Y:S04]  /*8e6d0*/  STL.64 [R1+0x22f8], R20 ;  /* 0x0022f81401007387 */ /* 0x0041e80000100a00 */
[----:B0-----:R-:W2:Y:S04]  /*8e6e0*/  LDL.LU R20, [R1+0x350] ;  /* 0x0003500001147983 */ /* 0x001ea80000300800 */
[----:B------:R-:W2:Y:S04]  /*8e6f0*/  LDL.LU R21, [R1+0x354] ;  /* 0x0003540001157983 */ /* 0x000ea80000300800 */
[----:B------:R-:W2:Y:S04]  /*8e700*/  LDL.LU R22, [R1+0x358] ;  /* 0x0003580001167983 */ /* 0x000ea80000300800 */
[----:B------:R-:W2:Y:S04]  /*8e710*/  LDL.LU R23, [R1+0x35c] ;  /* 0x00035c0001177983 */ /* 0x000ea80000300800 */
[----:B------:R-:W3:Y:S04]  /*8e720*/  LDL.LU R4, [R1+0x390] ;  /* 0x0003900001047983 */ /* 0x000ee80000300800 */
[----:B------:R-:W3:Y:S04]  /*8e730*/  LDL.LU R5, [R1+0x394] ;  /* 0x0003940001057983 */ /* 0x000ee80000300800 */
[----:B------:R-:W3:Y:S04]  /*8e740*/  LDL.LU R6, [R1+0x398] ;  /* 0x0003980001067983 */ /* 0x000ee80000300800 */
[----:B------:R-:W3:Y:S04]  /*8e750*/  LDL.LU R7, [R1+0x39c] ;  /* 0x00039c0001077983 */ /* 0x000ee80000300800 */
[----:B------:R-:W5:Y:S04]  /*8e760*/  LDL.LU R24, [R1+0x3d0] ;  /* 0x0003d00001187983 */ /* 0x000f680000300800 */
[----:B------:R-:W5:Y:S04]  /*8e770*/  LDL.LU R25, [R1+0x3d4] ;  /* 0x0003d40001197983 */ /* 0x000f680000300800 */
[----:B------:R-:W5:Y:S04]  /*8e780*/  LDL.LU R26, [R1+0x3d8] ;  /* 0x0003d800011a7983 */ /* 0x000f680000300800 */
[----:B------:R-:W5:Y:S04]  /*8e790*/  LDL.LU R27, [R1+0x3dc] ;  /* 0x0003dc00011b7983 */ /* 0x000f680000300800 */
[----:B------:R-:W2:Y:S04]  /*8e7a0*/  LDL.LU.64 R14, [R1+0x2368] ;  /* 0x00236800010e7983 */ /* 0x000ea80000300a00 */
[----:B------:R-:W2:Y:S04]  /*8e7b0*/  LDL.LU.64 R12, [R1+0x2360] ;  /* 0x00236000010c7983 */ /* 0x000ea80000300a00 */
[----:B----4-:R0:W-:Y:S04]  /*8e7c0*/  STS.128 [R0+0x80], R8 ;  /* 0x0000800800007388 */ /* 0x0101e80000000c00 */
[----:B------:R-:W-:Y:S04]  /*8e7d0*/  STS.128 [R0+0x280], R16 ;  /* 0x0002801000007388 */ /* 0x000fe80000000c00 */
[----:B0-----:R-:W4:Y:S04]  /*8e7e0*/  LDL.LU.64 R10, [R1+0x2358] ;  /* 0x00235800010a7983 */ /* 0x001f280000300a00 */
[----:B------:R-:W4:Y:S04]  /*8e7f0*/  LDL.LU.64 R8, [R1+0x2350] ;  /* 0x0023500001087983 */ /* 0x000f280000300a00 */
[----:B--2---:R0:W-:Y:S04]  /*8e800*/  STS.128 [R0+0x200], R12 ;  /* 0x0002000c00007388 */ /* 0x0041e80000000c00 */
[----:B0-----:R-:W2:Y:S04]  /*8e810*/  LDL.LU.64 R14, [R1+0x2348] ;  /* 0x00234800010e7983 */ /* 0x001ea80000300a00 */
[----:B------:R-:W2:Y:S04]  /*8e820*/  LDL.LU.64 R12, [R1+0x2340] ;  /* 0x00234000010c7983 */ /* 0x000ea80000300a00 */
[----:B------:R-:W3:Y:S04]  /*8e830*/  LDL.LU.64 R18, [R1+0x2338] ;  /* 0x0023380001127983 */ /* 0x000ee80000300a00 */
[----:B------:R-:W3:Y:S04]  /*8e840*/  LDL.LU.64 R16, [R1+0x2330] ;  /* 0x0023300001107983 */ /* 0x000ee80000300a00 */
[----:B----4-:R0:W-:Y:S04]  /*8e850*/  STS.128 [R0+0x400], R8 ;  /* 0x0004000800007388 */ /* 0x0101e80000000c00 */
[----:B0-----:R-:W4:Y:S04]  /*8e860*/  LDL.LU.64 R10, [R1+0x2328] ;  /* 0x00232800010a7983 */ /* 0x001f280000300a00 */
[----:B------:R-:W4:Y:S04]  /*8e870*/  LDL.LU R9, [R1+0x2320] ;  /* 0x0023200001097983 */ /* 0x000f280000300800 */
[----:B------:R-:W-:Y:S04]  /*8e880*/  STS.128 [R0+0x680], R20 ;  /* 0x0006801400007388 */ /* 0x000fe80000000c00 */
[----:B--2---:R0:W-:Y:S04]  /*8e890*/  STS.128 [R0+0x480], R12 ;  /* 0x0004800c00007388 */ /* 0x0041e80000000c00 */
[----:B---3--:R1:W-:Y:S04]  /*8e8a0*/  STS.128 [R0+0x600], R16 ;  /* 0x0006001000007388 */ /* 0x0083e80000000c00 */
[----:B------:R-:W-:Y:S06]  /*8e8b0*/  BAR.SYNC.DEFER_BLOCKING 0x0 ;  /* 0x0000000000007b1d */ /* 0x000fec0000010000 */
[----:B0-----:R-:W2:Y:S04]  /*8e8c0*/  LDL.LU.64 R12, [R1+0x2318] ;  /* 0x00231800010c7983 */ /* 0x001ea80000300a00 */
[----:B-1----:R-:W3:Y:S04]  /*8e8d0*/  LDL.LU R19, [R1+0x2310] ;  /* 0x0023100001137983 */ /* 0x002ee80000300800 */
[----:B------:R-:W2:Y:S04]  /*8e8e0*/  LDL.LU.64 R16, [R1+0x2308] ;  /* 0x0023080001107983 */ /* 0x000ea80000300a00 */
[----:B------:R-:W0:Y:S04]  /*8e8f0*/  LDS.128 R20, [R28] ;  /* 0x000000001c147984 */ /* 0x000e280000000c00 */
[----:B0-----:R-:W-:Y:S04]  /*8e900*/  STL.64 [R1+0x210], R20 ;  /* 0x0002101401007387 */ /* 0x001fe80000100a00 */
[----:B------:R-:W-:Y:S04]  /*8e910*/  STL.64 [R1+0x218], R22 ;  /* 0x0002181601007387 */ /* 0x000fe80000100a00 */
[----:B------:R-:W0:Y:S04]  /*8e920*/  LDS.128 R20, [R28+0x800] ;  /* 0x000800001c147984 */ /* 0x000e280000000c00 */
[----:B------:R-:W3:Y:S04]  /*8e930*/  LDL R18, [R1+0xca8] ;  /* 0x000ca80001127983 */ /* 0x000ee80000100800 */
[----:B0-----:R-:W-:Y:S04]  /*8e940*/  STL.64 [R1+0x270], R20 ;  /* 0x0002701401007387 */ /* 0x001fe80000100a00 */
[----:B------:R-:W-:Y:S04]  /*8e950*/  STL.64 [R1+0x278], R22 ;  /* 0x0002781601007387 */ /* 0x000fe80000100a00 */
[----:B------:R-:W3:Y:S04]  /*8e960*/  LDL.LU R14, [R1+0x290] ;  /* 0x00029000010e7983 */ /* 0x000ee80000300800 */
[----:B--2---:R-:W0:Y:S04]  /*8e970*/  LDS.128 R20, [R17] ;  /* 0x0000000011147984 */ /* 0x004e280000000c00 */
[----:B0-----:R-:W-:Y:S04]  /*8e980*/  STL.64 [R1+0x220], R20 ;  /* 0x0002201401007387 */ /* 0x001fe80000100a00 */
[----:B------:R-:W-:Y:S04]  /*8e990*/  STL.64 [R1+0x228], R22 ;  /* 0x0002281601007387 */ /* 0x000fe80000100a00 */
[----:B------:R-:W0:Y:S04]  /*8e9a0*/  LDS.128 R20, [R17+0x800] ;  /* 0x0008000011147984 */ /* 0x000e280000000c00 */
[----:B0-----:R-:W-:Y:S04]  /*8e9b0*/  STL.64 [R1+0x280], R20 ;  /* 0x0002801401007387 */ /* 0x001fe80000100a00 */
[----:B------:R-:W-:Y:S04]  /*8e9c0*/  STL.64 [R1+0x288], R22 ;  /* 0x0002881601007387 */ /* 0x000fe80000100a00 */
[----:B------:R-:W0:Y:S04]  /*8e9d0*/  LDS.128 R20, [R3] ;  /* 0x0000000003147984 */ /* 0x000e280000000c00 */
        /* <DEDUP_REMOVED lines=24> */
[----:B------:R-:W3:Y:S04]  /*8eb60*/  LDL R17, [R1+0xcac] ;  /* 0x000cac0001117983 */ /* 0x000ee80000100800 */
[----:B------:R0:W-:Y:S04]  /*8eb70*/  STS.128 [R0+0x280], R4 ;  /* 0x0002800400007388 */ /* 0x0001e80000000c00 */
[----:B0-----:R-:W3:Y:S04]  /*8eb80*/  LDL.LU.64 R6, [R1+0x22c0] ;  /* 0x0022c00001067983 */ /* 0x001ee80000300a00 */
[----:B------:R-:W3:Y:S04]  /*8eb90*/  LDL.LU.64 R4, [R1+0x22b8] ;  /* 0x0022b80001047983 */ /* 0x000ee80000300a00 */
[----:B--2---:R0:W-:Y:S04]  /*8eba0*/  STS.128 [R0+0x400], R20 ;  /* 0x0004001400007388 */ /* 0x0041e80000000c00 */
[----:B0-----:R-:W2:Y:S04]  /*8ebb0*/  LDL.LU.64 R22, [R1+0x22b0] ;  /* 0x0022b00001167983 */ /* 0x001ea80000300a00 */
[----:B------:R-:W2:Y:S04]  /*8ebc0*/  LDL.LU.64 R20, [R1+0x22a8] ;  /* 0x0022a80001147983 */ /* 0x000ea80000300a00 */
[----:B-----5:R-:W-:Y:S04]  /*8ebd0*/  STS.128 [R0+0x680], R24 ;  /* 0x0006801800007388 */ /* 0x020fe80000000c00 */
[----:B---3--:R0:W-:Y:S04]  /*8ebe0*/  STS.128 [R0+0x480], R4 ;  /* 0x0004800400007388 */ /* 0x0081e80000000c00 */
[----:B0-----:R-:W3:Y:S04]  /*8ebf0*/  LDL.LU.64 R6, [R1+0x22a0] ;  /* 0x0022a00001067983 */ /* 0x001ee80000300a00 */
[----:B------:R-:W5:Y:S01]  /*8ec00*/  LDL.LU.64 R4, [R1+0x2298] ;  /* 0x0022980001047983 */ /* 0x000f620000300a00 */
[----:B------:R-:W-:-:S02]  /*8ec10*/  ISETP.GE.AND P2, PT, R18, c[0x0][0x178], PT ;  /* 0x00005e0012007a0c */ /* 0x000fc40003f46270 */
[C---:B------:R-:W-:Y:S02]  /*8ec20*/  ISETP.GE.AND P3, PT, R8.reuse, c[0x0][0x17c], PT ;  /* 0x00005f0008007a0c */ /* 0x040fe40003f66270 */
[C---:B------:R-:W-:Y:S01]  /*8ec30*/  ISETP.LT.AND P2, PT, R8.reuse, c[0x0][0x17c], !P2 ;  /* 0x00005f0008007a0c */ /* 0x040fe20005741270 */
[----:B--2---:R0:W-:Y:S04]  /*8ec40*/  STS.128 [R0+0x600], R20 ;  /* 0x0006001400007388 */ /* 0x0041e80000000c00 */
[----:B0-----:R-:W2:Y:S04]  /*8ec50*/  LDL.LU.64 R22, [R1+0x2290] ;  /* 0x0022900001167983 */ /* 0x001ea80000300a00 */
[----:B------:R-:W3:Y:S01]  /*8ec60*/  LDL.LU.64 R26, [R1+0x2288] ;  /* 0x00228800011a7983 */ /* 0x000ee20000300a00 */
[----:B------:R-:W-:-:S03]  /*8ec70*/  IMAD R0, R8, c[0x0][0x198], RZ ;  /* 0x0000660008007a24 */ /* 0x000fc600078e02ff */
[----:B------:R-:W4:Y:S01]  /*8ec80*/  LDL.LU R8, [R1+0x1df4] ;  /* 0x001df40001087983 */ /* 0x000f220000300800 */
[----:B------:R-:W-:Y:S02]  /*8ec90*/  IMAD R3, R18, c[0x0][0x194], RZ ;  /* 0x0000650012037a24 */ /* 0x000fe400078e02ff */
[----:B------:R-:W-:Y:S01]  /*8eca0*/  IMAD.MOV.U32 R20, RZ, RZ, c[0x0][0x194] ;  /* 0x00006500ff147624 */ /* 0x000fe200078e00ff */
[----:B------:R-:W-:Y:S02]  /*8ecb0*/  BAR.SYNC.DEFER_BLOCKING 0x0 ;  /* 0x0000000000007b1d */ /* 0x000fe40000010000 */
[----:B------:R-:W-:Y:S01]  /*8ecc0*/  LEA R2, P4, R3, c[0x0][0x170], 0x1 ;  /* 0x00005c0003027a11 */ /* 0x000fe200078808ff */
[----:B------:R-:W-:-:S03]  /*8ecd0*/  IMAD R20, R20, 0x80, R3 ;  /* 0x0000008014147824 */ /* 0x000fc600078e0203 */
[----:B------:R-:W-:Y:S02]  /*8ece0*/  LEA.HI.X.SX32 R3, R3, c[0x0][0x174], 0x1, P4 ;  /* 0x00005d0003037a11 */ /* 0x000fe400020f0eff */
[C---:B------:R-:W-:Y:S02]  /*8ecf0*/  LEA R24, P4, R20.reuse, c[0x0][0x170], 0x1 ;  /* 0x00005c0014187a11 */ /* 0x040fe400078808ff */
[----:B------:R-:W-:Y:S02]  /*8ed00*/  ISETP.LT.AND P3, PT, R17, c[0x0][0x178], !P3 ;  /* 0x00005e0011007a0c */ /* 0x000fe40005f61270 */
[----:B------:R-:W-:Y:S01]  /*8ed10*/  LEA.HI.X.SX32 R25, R20, c[0x0][0x174], 0x1, P4 ;  /* 0x00005d0014197a11 */ /* 0x000fe200020f0eff */
[----:B------:R-:W-:-:S05]  /*8ed20*/  IMAD.WIDE R20, R0, 0x2, R2 ;  /* 0x0000000200147825 */ /* 0x000fca00078e0202 */
[----:B------:R0:W-:Y:S01]  /*8ed30*/  @P2 STG.E.U16 [R20.64], R14 ;  /* 0x0000000e14002986 */ /* 0x0001e2000c101506 */
[----:B------:R-:W-:Y:S02]  /*8ed40*/  ISETP.LT.AND P2, PT, R18, c[0x0][0x178], !P1 ;  /* 0x00005e0012007a0c */ /* 0x000fe40004f41270 */
[----:B------:R-:W-:Y:S01]  /*8ed50*/  ISETP.LT.AND P1, PT, R17, c[0x0][0x178], !P1 ;  /* 0x00005e0011007a0c */ /* 0x000fe20004f21270 */
[C---:B0-----:R-:W-:Y:S01]  /*8ed60*/  IMAD.WIDE R20, R0.reuse, 0x2, R24 ;  /* 0x0000000200147825 */ /* 0x041fe200078e0218 */
[----:B------:R-:W-:Y:S02]  /*8ed70*/  IADD3 R0, R0, c[0x0][0x198], RZ ;  /* 0x0000660000007a10 */ /* 0x000fe40007ffe0ff */
[----:B--2---:R-:W-:Y:S02]  /*8ed80*/  PRMT R22, R14, 0x7632, R22 ;  /* 0x000076320e167816 */ /* 0x004fe40000000016 */
[----:B---3--:R0:W-:Y:S02]  /*8ed90*/  @P3 STG.E.U16 [R20.64], R26 ;  /* 0x0000001a14003986 */ /* 0x0081e4000c101506 */
[----:B0-----:R-:W-:-:S05]  /*8eda0*/  IMAD.WIDE R20, R0, 0x2, R2 ;  /* 0x0000000200147825 */ /* 0x001fca00078e0202 */
[----:B------:R0:W-:Y:S02]  /*8edb0*/  @P2 STG.E.U16 [R20.64], R22 ;  /* 0x0000001614002986 */ /* 0x0001e4000c101506 */
[----:B0-----:R-:W-:Y:S01]  /*8edc0*/  PRMT R22, R26, 0x7632, R22 ;  /* 0x000076321a167816 */ /* 0x001fe20000000016 */
[C---:B------:R-:W-:Y:S01]  /*8edd0*/  IMAD.WIDE R20, R0.reuse, 0x2, R24 ;  /* 0x0000000200147825 */ /* 0x040fe200078e0218 */
[----:B------:R-:W-:Y:S01]  /*8ede0*/  IADD3 R0, R0, c[0x0][0x198], RZ ;  /* 0x0000660000007a10 */ /* 0x000fe20007ffe0ff */
[----:B------:R-:W2:Y:S04]  /*8edf0*/  LDL.LU R26, [R1+0x2280] ;  /* 0x00228000011a7983 */ /* 0x000ea80000300800 */
[----:B------:R0:W-:Y:S01]  /*8ee00*/  @P1 STG.E.U16 [R20.64], R22 ;  /* 0x0000001614001986 */ /* 0x0001e2000c101506 */
[----:B------:R-:W-:-:S03]  /*8ee10*/  ISETP.LT.AND P1, PT, R18, c[0x0][0x178], !P0 ;  /* 0x00005e0012007a0c */ /* 0x000fc60004721270 */
[----:B------:R-:W3:Y:S04]  /*8ee20*/  LDL.LU R15, [R1+0x1dfc] ;  /* 0x001dfc00010f7983 */ /* 0x000ee80000300800 */
[----:B------:R-:W2:Y:S01]  /*8ee30*/  LDL.LU R14, [R1+0x1e08] ;  /* 0x001e0800010e7983 */ /* 0x000ea20000300800 */
[----:B0-----:R-:W-:-:S05]  /*8ee40*/  IMAD.WIDE R20, R0, 0x2, R2 ;  /* 0x0000000200147825 */ /* 0x001fca00078e0202 */
[----:B------:R0:W-:Y:S01]  /*8ee50*/  @P1 STG.E.U16 [R20.64], R29 ;  /* 0x0000001d14001986 */ /* 0x0001e2000c101506 */
[----:B----4-:R-:W-:-:S03]  /*8ee60*/  ISETP.GE.AND P1, PT, R8, c[0x0][0x17c], PT ;  /* 0x00005f0008007a0c */ /* 0x010fc60003f26270 */
[----:B------:R-:W4:Y:S01]  /*8ee70*/  LDL.LU R8, [R1+0x1e04] ;  /* 0x001e040001087983 */ /* 0x000f220000300800 */
[----:B------:R-:W-:Y:S01]  /*8ee80*/  ISETP.LT.AND P0, PT, R17, c[0x0][0x178], !P0 ;  /* 0x00005e0011007a0c */ /* 0x000fe20004701270 */
[C---:B0-----:R-:W-:Y:S01]  /*8ee90*/  IMAD.WIDE R20, R0.reuse, 0x2, R24 ;  /* 0x0000000200147825 */ /* 0x041fe200078e0218 */
[----:B------:R-:W-:-:S11]  /*8eea0*/  IADD3 R22, R0, c[0x0][0x198], RZ ;  /* 0x0000660000167a10 */ /* 0x000fd60007ffe0ff */
[----:B------:R0:W-:Y:S01]  /*8eeb0*/  @P0 STG.E.U16 [R20.64], R23 ;  /* 0x0000001714000986 */ /* 0x0001e2000c101506 */
[----:B------:R-:W-:Y:S02]  /*8eec0*/  ISETP.LT.AND P0, PT, R18, c[0x0][0x178], !P1 ;  /* 0x00005e0012007a0c */ /* 0x000fe40004f01270 */
[----:B------:R-:W-:Y:S02]  /*8eed0*/  PRMT R0, R29, 0x7632, R0 ;  /* 0x000076321d007816 */ /* 0x000fe40000000000 */
[----:B------:R-:W5:Y:S01]  /*8eee0*/  LDL.LU R29, [R1+0x227c] ;  /* 0x00227c00011d7983 */ /* 0x000f620000300800 */
[----:B0-----:R-:W-:-:S08]  /*8eef0*/  IMAD.WIDE R20, R22, 0x2, R2 ;  /* 0x0000000216147825 */ /* 0x001fd000078e0202 */
[----:B------:R0:W-:Y:S04]  /*8ef00*/  @P0 STG.E.U16 [R20.64], R0 ;  /* 0x0000000014000986 */ /* 0x0001e8000c101506 */
[----:B0-----:R-:W5:Y:S04]  /*8ef10*/  LDL.LU R20, [R1+0x1df8] ;  /* 0x001df80001147983 */ /* 0x001f680000300800 */
[----:B------:R-:W5:Y:S01]  /*8ef20*/  LDL.LU R21, [R1+0x1e00] ;  /* 0x001e000001157983 */ /* 0x000f620000300800 */
[----:B---3--:R-:W-:-:S03]  /*8ef30*/  ISETP.GE.AND P5, PT, R15, c[0x0][0x17c], PT ;  /* 0x00005f000f007a0c */ /* 0x008fc60003fa6270 */
[----:B------:R-:W3:Y:S01]  /*8ef40*/  LDL.LU R15, [R1+0x2c0] ;  /* 0x0002c000010f7983 */ /* 0x000ee20000300800 */
[----:B--2---:R-:W-:-:S03]  /*8ef50*/  ISETP.GE.AND P3, PT, R14, c[0x0][0x17c], PT ;  /* 0x00005f000e007a0c */ /* 0x004fc60003f66270 */
[----:B------:R-:W2:Y:S01]  /*8ef60*/  LDL.LU R14, [R1+0x1e10] ;  /* 0x001e1000010e7983 */ /* 0x000ea20000300800 */
[----:B----4-:R-:W-:-:S03]  /*8ef70*/  ISETP.GE.AND P2, PT, R8, c[0x0][0x17c], PT ;  /* 0x00005f0008007a0c */ /* 0x010fc60003f46270 */
[----:B------:R-:W4:Y:S01]  /*8ef80*/  LDL.LU R8, [R1+0x1e0c] ;  /* 0x001e0c0001087983 */ /* 0x000f220000300800 */
[----:B------:R-:W-:Y:S02]  /*8ef90*/  ISETP.LT.AND P1, PT, R17, c[0x0][0x178], !P1 ;  /* 0x00005e0011007a0c */ /* 0x000fe40004f21270 */
[----:B------:R-:W-:Y:S02]  /*8efa0*/  ISETP.LT.AND P6, PT, R18, c[0x0][0x178], !P5 ;  /* 0x00005e0012007a0c */ /* 0x000fe40006fc1270 */
[----:B------:R-:W-:Y:S02]  /*8efb0*/  IADD3 R0, R22, c[0x0][0x198], RZ ;  /* 0x0000660016007a10 */ /* 0x000fe40007ffe0ff */
[----:B------:R-:W-:Y:S02]  /*8efc0*/  PRMT R26, R23, 0x7632, R26 ;  /* 0x00007632171a7816 */ /* 0x000fe4000000001a */
[----:B------:R-:W-:Y:S02]  /*8efd0*/  ISETP.LT.AND P5, PT, R17, c[0x0][0x178], !P5 ;  /* 0x00005e0011007a0c */ /* 0x000fe40006fa1270 */
[----:B-----5:R-:W-:-:S02]  /*8efe0*/  PRMT R29, R27, 0x7632, R29 ;  /* 0x000076321b1d7816 */ /* 0x020fc4000000001d */
[----:B------:R-:W-:Y:S02]  /*8eff0*/  ISETP.GE.AND P0, PT, R20, c[0x0][0x17c], PT ;  /* 0x00005f0014007a0c */ /* 0x000fe40003f06270 */
[----:B------:R-:W-:Y:S01]  /*8f000*/  ISETP.GE.AND P4, PT, R21, c[0x0][0x17c], PT ;  /* 0x00005f0015007a0c */ /* 0x000fe20003f86270 */
[----:B------:R-:W-:-:S04]  /*8f010*/  IMAD.WIDE R20, R22, 0x2, R24 ;  /* 0x0000000216147825 */ /* 0x000fc800078e0218 */
[----:B------:R-:W-:Y:S01]  /*8f020*/  IMAD.WIDE R22, R0, 0x2, R2 ;  /* 0x0000000200167825 */ /* 0x000fe200078e0202 */
[----:B------:R0:W-:Y:S01]  /*8f030*/  @P1 STG.E.U16 [R20.64], R26 ;  /* 0x0000001a14001986 */ /* 0x0001e2000c101506 */
[----:B------:R-:W-:-:S03]  /*8f040*/  ISETP.LT.AND P1, PT, R18, c[0x0][0x178], !P0 ;  /* 0x00005e0012007a0c */ /* 0x000fc60004721270 */
[----:B------:R1:W-:Y:S01]  /*8f050*/  @P6 STG.E.U16 [R22.64], R27 ;  /* 0x0000001b16006986 */ /* 0x0003e2000c101506 */
[C---:B0-----:R-:W-:Y:S01]  /*8f060*/  IMAD.WIDE R20, R0.reuse, 0x2, R24 ;  /* 0x0000000200147825 */ /* 0x041fe200078e0218 */
[----:B-1----:R-:W-:-:S04]  /*8f070*/  IADD3 R22, R0, c[0x0][0x198], RZ ;  /* 0x0000660000167a10 */ /* 0x002fc80007ffe0ff */
[----:B------:R0:W-:Y:S02]  /*8f080*/  @P5 STG.E.U16 [R20.64], R16 ;  /* 0x0000001014005986 */ /* 0x0001e4000c101506 */
[----:B0-----:R-:W-:-:S05]  /*8f090*/  IMAD.WIDE R20, R22, 0x2, R2 ;  /* 0x0000000216147825 */ /* 0x001fca00078e0202 */
[----:B------:R0:W-:Y:S01]  /*8f0a0*/  @P1 STG.E.U16 [R20.64], R29 ;  /* 0x0000001d14001986 */ /* 0x0001e2000c101506 */
[----:B--2---:R-:W-:-:S03]  /*8f0b0*/  ISETP.GE.AND P5, PT, R14, c[0x0][0x17c], PT ;  /* 0x00005f000e007a0c */ /* 0x004fc60003fa6270 */
[----:B------:R-:W2:Y:S01]  /*8f0c0*/  LDL.LU R14, [R1+0x1e18] ;  /* 0x001e1800010e7983 */ /* 0x000ea20000300800 */
[----:B----4-:R-:W-:-:S03]  /*8f0d0*/  ISETP.GE.AND P1, PT, R8, c[0x0][0x17c], PT ;  /* 0x00005f0008007a0c */ /* 0x010fc60003f26270 */
[----:B------:R-:W4:Y:S01]  /*8f0e0*/  LDL.LU R8, [R1+0x1e14] ;  /* 0x001e140001087983 */ /* 0x000f220000300800 */
[C---:B------:R-:W-:Y:S02]  /*8f0f0*/  ISETP.LT.AND P0, PT, R17.reuse, c[0x0][0x178], !P0 ;  /* 0x00005e0011007a0c */ /* 0x040fe40004701270 */
[----:B------:R-:W-:Y:S02]  /*8f100*/  ISETP.LT.AND P6, PT, R18, c[0x0][0x178], !P4 ;  /* 0x00005e0012007a0c */ /* 0x000fe400067c1270 */
[C---:B------:R-:W-:Y:S01]  /*8f110*/  IADD3 R0, R22.reuse, c[0x0][0x198], RZ ;  /* 0x0000660016007a10 */ /* 0x040fe20007ffe0ff */
[----:B------:R-:W-:Y:S01]  /*8f120*/  IMAD.WIDE R22, R22, 0x2, R24 ;  /* 0x0000000216167825 */ /* 0x000fe200078e0218 */
[----:B------:R-:W-:Y:S02]  /*8f130*/  PRMT R16, R16, 0x7632, R16 ;  /* 0x0000763210107816 */ /* 0x000fe40000000010 */
[----:B------:R-:W-:Y:S01]  /*8f140*/  ISETP.LT.AND P4, PT, R17, c[0x0][0x178], !P4 ;  /* 0x00005e0011007a0c */ /* 0x000fe20006781270 */
[----:B------:R-:W-:-:S04]  /*8f150*/  IMAD.WIDE R26, R0, 0x2, R2 ;  /* 0x00000002001a7825 */ /* 0x000fc800078e0202 */
[----:B------:R1:W-:Y:S01]  /*8f160*/  @P0 STG.E.U16 [R22.64], R16 ;  /* 0x0000001016000986 */ /* 0x0003e2000c101506 */
[----:B------:R-:W-:Y:S01]  /*8f170*/  ISETP.LT.AND P0, PT, R18, c[0x0][0x178], !P3 ;  /* 0x00005e0012007a0c */ /* 0x000fe20005f01270 */
[----:B0-----:R-:W-:Y:S01]  /*8f180*/  IMAD.WIDE R20, R0, 0x2, R24 ;  /* 0x0000000200147825 */ /* 0x001fe200078e0218 */
[----:B------:R-:W-:Y:S01]  /*8f190*/  ISETP.LT.AND P3, PT, R17, c[0x0][0x178], !P3 ;  /* 0x00005e0011007a0c */ /* 0x000fe20005f61270 */
[----:B---3--:R0:W-:Y:S01]  /*8f1a0*/  @P6 STG.E.U16 [R26.64], R15 ;  /* 0x0000000f1a006986 */ /* 0x0081e2000c101506 */
[----:B------:R-:W-:-:S03]  /*8f1b0*/  PRMT R29, R15, 0x7632, R29 ;  /* 0x000076320f1d7816 */ /* 0x000fc6000000001d */
[----:B------:R3:W-:Y:S01]  /*8f1c0*/  @P4 STG.E.U16 [R20.64], R4 ;  /* 0x0000000414004986 */ /* 0x0007e2000c101506 */
[----:B-1----:R-:W-:-:S03]  /*8f1d0*/  IADD3 R16, R0, c[0x0][0x198], RZ ;  /* 0x0000660000107a10 */ /* 0x002fc60007ffe0ff */
[----:B0-----:R-:W5:Y:S02]  /*8f1e0*/  LDL.LU R15, [R1+0x40] ;  /* 0x00004000010f7983 */ /* 0x001f640000300800 */
[----:B------:R-:W-:-:S04]  /*8f1f0*/  IMAD.WIDE R22, R16, 0x2, R24 ;  /* 0x0000000210167825 */ /* 0x000fc800078e0218 */
[----:B---3--:R-:W-:Y:S01]  /*8f200*/  IMAD.WIDE R20, R16, 0x2, R2 ;  /* 0x0000000210147825 */ /* 0x008fe200078e0202 */
[----:B------:R-:W-:-:S04]  /*8f210*/  PRMT R4, R4, 0x7632, R4 ;  /* 0x0000763204047816 */ /* 0x000fc80000000004 */
[----:B------:R-:W-:Y:S04]  /*8f220*/  @P0 STG.E.U16 [R20.64], R29 ;  /* 0x0000001d14000986 */ /* 0x000fe8000c101506 */
[----:B------:R0:W-:Y:S01]  /*8f230*/  @P3 STG.E.U16 [R22.64], R4 ;  /* 0x0000000416003986 */ /* 0x0001e2000c101506 */
[----:B--2---:R-:W-:-:S03]  /*8f240*/  ISETP.GE.AND P4, PT, R14, c[0x0][0x17c], PT ;  /* 0x00005f000e007a0c */ /* 0x004fc60003f86270 */
[----:B------:R-:W2:Y:S01]  /*8f250*/  LDL.LU R14, [R1+0x1e20] ;  /* 0x001e2000010e7983 */ /* 0x000ea20000300800 */
[----:B----4-:R-:W-:-:S03]  /*8f260*/  ISETP.GE.AND P0, PT, R8, c[0x0][0x17c], PT ;  /* 0x00005f0008007a0c */ /* 0x010fc60003f06270 */
[----:B------:R-:W3:Y:S04]  /*8f270*/  LDL.LU R8, [R1+0x1e1c] ;  /* 0x001e1c0001087983 */ /* 0x000ee80000300800 */
[----:B0-----:R-:W4:Y:S04]  /*8f280*/  LDL.LU R22, [R1+0x3e0] ;  /* 0x0003e00001167983 */ /* 0x001f280000300800 */
[----:B------:R-:W2:Y:S01]  /*8f290*/  LDL.LU R23, [R1+0x30] ;  /* 0x0000300001177983 */ /* 0x000ea20000300800 */
[----:B------:R-:W-:Y:S02]  /*8f2a0*/  ISETP.LT.AND P6, PT, R18, c[0x0][0x178], !P2 ;  /* 0x00005e0012007a0c */ /* 0x000fe400057c1270 */
[----:B------:R-:W-:-:S02]  /*8f2b0*/  ISETP.LT.AND P2, PT, R17, c[0x0][0x178], !P2 ;  /* 0x00005e0011007a0c */ /* 0x000fc40005741270 */
[----:B------:R-:W-:Y:S02]  /*8f2c0*/  IADD3 R0, R16, c[0x0][0x198], RZ ;  /* 0x0000660010007a10 */ /* 0x000fe40007ffe0ff */
[----:B------:R-:W-:-:S03]  /*8f2d0*/  ISETP.LT.AND P3, PT, R18, c[0x0][0x178], !P5 ;  /* 0x00005e0012007a0c */ /* 0x000fc60006f61270 */
[C---:B------:R-:W-:Y:S01]  /*8f2e0*/  IMAD.WIDE R26, R0.reuse, 0x2, R2 ;  /* 0x00000002001a7825 */ /* 0x040fe200078e0202 */
[----:B------:R-:W-:-:S03]  /*8f2f0*/  IADD3 R4, R0, c[0x0][0x198], RZ ;  /* 0x0000660000047a10 */ /* 0x000fc60007ffe0ff */
[----:B------:R-:W-:Y:S01]  /*8f300*/  IMAD.WIDE R20, R0, 0x2, R24 ;  /* 0x0000000200147825 */ /* 0x000fe200078e0218 */
[----:B------:R-:W-:Y:S01]  /*8f310*/  ISETP.LT.AND P5, PT, R17, c[0x0][0x178], !P5 ;  /* 0x00005e0011007a0c */ /* 0x000fe20006fa1270 */
[----:B----4-:R-:W-:Y:S01]  /*8f320*/  @P6 STG.E.U16 [R26.64], R22 ;  /* 0x000000161a006986 */ /* 0x010fe2000c101506 */
[----:B------:R-:W-:-:S03]  /*8f330*/  PRMT R29, R22, 0x7632, R29 ;  /* 0x00007632161d7816 */ /* 0x000fc6000000001d */
[----:B--2---:R0:W-:Y:S01]  /*8f340*/  @P2 STG.E.U16 [R20.64], R23 ;  /* 0x0000001714002986 */ /* 0x0041e2000c101506 */
[----:B------:R-:W-:Y:S02]  /*8f350*/  ISETP.LT.AND P6, PT, R18, c[0x0][0x178], !P1 ;  /* 0x00005e0012007a0c */ /* 0x000fe40004fc1270 */
[----:B------:R-:W-:Y:S02]  /*8f360*/  PRMT R16, R23, 0x7632, R16 ;  /* 0x0000763217107816 */ /* 0x000fe40000000010 */
[----:B------:R-:W-:Y:S02]  /*8f370*/  ISETP.LT.AND P1, PT, R17, c[0x0][0x178], !P1 ;  /* 0x00005e0011007a0c */ /* 0x000fe40004f21270 */
[----:B------:R-:W2:Y:S01]  /*8f380*/  LDL.LU R17, [R1+0x2278] ;  /* 0x0022780001117983 */ /* 0x000ea20000300800 */
[----:B0-----:R-:W-:Y:S01]  /*8f390*/  IMAD.WIDE R20, R4, 0x2, R2 ;  /* 0x0000000204147825 */ /* 0x001fe200078e0202 */
[----:B------:R-:W-:-:S03]  /*8f3a0*/  ISETP.GE.AND P2, PT, R14, c[0x0][0x17c], PT ;  /* 0x00005f000e007a0c */ /* 0x000fc60003f46270 */
[----:B------:R-:W-:Y:S01]  /*8f3b0*/  IMAD.WIDE R22, R4, 0x2, R24 ;  /* 0x0000000204167825 */ /* 0x000fe200078e0218 */
[----:B------:R0:W-:Y:S01]  /*8f3c0*/  @P3 STG.E.U16 [R20.64], R29 ;  /* 0x0000001d14003986 */ /* 0x0001e2000c101506 */
[----:B---3--:R-:W-:-:S03]  /*8f3d0*/  ISETP.GE.AND P3, PT, R8, c[0x0][0x17c], PT ;  /* 0x00005f0008007a0c */ /* 0x008fc60003f66270 */
[----:B------:R1:W-:Y:S04]  /*8f3e0*/  @P5 STG.E.U16 [R22.64], R16 ;  /* 0x0000001016005986 */ /* 0x0003e8000c101506 */
[----:B0-----:R-:W3:Y:S04]  /*8f3f0*/  LDL R29, [R1+0xcac] ;  /* 0x000cac00011d7983 */ /* 0x001ee80000100800 */
[----:B------:R-:W4:Y:S04]  /*8f400*/  LDL.LU R14, [R1+0x1e28] ;  /* 0x001e2800010e7983 */ /* 0x000f280000300800 */
[----:B------:R-:W2:Y:S04]  /*8f410*/  LDL.LU R8, [R1+0x1e24] ;  /* 0x001e240001087983 */ /* 0x000ea80000300800 */
[----:B-1----:R-:W2:Y:S01]  /*8f420*/  LDL.LU R23, [R1+0x3f0] ;  /* 0x0003f00001177983 */ /* 0x002ea20000300800 */
[----:B------:R-:W-:-:S02]  /*8f430*/  IADD3 R0, R4, c[0x0][0x198], RZ ;  /* 0x0000660004007a10 */ /* 0x000fc40007ffe0ff */
[----:B------:R-:W-:-:S03]  /*8f440*/  ISETP.LT.AND P5, PT, R18, c[0x0][0x178], !P4 ;  /* 0x00005e0012007a0c */ /* 0x000fc600067a1270 */
[C---:B------:R-:W-:Y:S01]  /*8f450*/  IMAD.WIDE R26, R0.reuse, 0x2, R2 ;  /* 0x00000002001a7825 */ /* 0x040fe200078e0202 */
[----:B------:R-:W-:-:S03]  /*8f460*/  IADD3 R22, R0, c[0x0][0x198], RZ ;  /* 0x0000660000167a10 */ /* 0x000fc60007ffe0ff */
[----:B------:R-:W-:Y:S01]  /*8f470*/  IMAD.WIDE R20, R0, 0x2, R24 ;  /* 0x0000000200147825 */ /* 0x000fe200078e0218 */
[----:B------:R-:W-:Y:S02]  /*8f480*/  IADD3 R0, R22, c[0x0][0x198], RZ ;  /* 0x0000660016007a10 */ /* 0x000fe40007ffe0ff */
[----:B-----5:R-:W-:Y:S02]  /*8f490*/  PRMT R16, R15, 0x7632, R16 ;  /* 0x000076320f107816 */ /* 0x020fe40000000010 */
[----:B---3--:R-:W-:Y:S01]  /*8f4a0*/  ISETP.LT.AND P4, PT, R29, c[0x0][0x178], !P4 ;  /* 0x00005e001d007a0c */ /* 0x008fe20006781270 */
[----:B--2---:R-:W-:Y:S01]  /*8f4b0*/  @P6 STG.E.U16 [R26.64], R23 ;  /* 0x000000171a006986 */ /* 0x004fe2000c101506 */
[----:B------:R-:W-:-:S03]  /*8f4c0*/  PRMT R4, R23, 0x7632, R4 ;  /* 0x0000763217047816 */ /* 0x000fc60000000004 */
[----:B------:R0:W-:Y:S01]  /*8f4d0*/  @P1 STG.E.U16 [R20.64], R15 ;  /* 0x0000000f14001986 */ /* 0x0001e2000c101506 */
[----:B----4-:R-:W-:Y:S01]  /*8f4e0*/  ISETP.GE.AND P1, PT, R14, c[0x0][0x17c], PT ;  /* 0x00005f000e007a0c */ /* 0x010fe20003f26270 */
[C---:B0-----:R-:W-:Y:S02]  /*8f4f0*/  IMAD.WIDE R20, R22.reuse, 0x2, R2 ;  /* 0x0000000216147825 */ /* 0x041fe400078e0202 */
[----:B------:R-:W2:Y:S02]  /*8f500*/  LDL.LU R15, [R1+0x410] ;  /* 0x00041000010f7983 */ /* 0x000ea40000300800 */
[----:B------:R-:W-:Y:S02]  /*8f510*/  IMAD.WIDE R22, R22, 0x2, R24 ;  /* 0x0000000216167825 */ /* 0x000fe400078e0218 */
[----:B------:R-:W-:Y:S01]  /*8f520*/  @P5 STG.E.U16 [R20.64], R4 ;  /* 0x0000000414005986 */ /* 0x000fe2000c101506 */
[----:B------:R-:W-:-:S03]  /*8f530*/  ISETP.GE.AND P5, PT, R8, c[0x0][0x17c], PT ;  /* 0x00005f0008007a0c */ /* 0x000fc60003fa6270 */
[----:B------:R-:W3:Y:S04]  /*8f540*/  LDL.LU R14, [R1+0x1e30] ;  /* 0x001e3000010e7983 */ /* 0x000ee80000300800 */
[----:B------:R-:W4:Y:S04]  /*8f550*/  LDL.LU R8, [R1+0x1e2c] ;  /* 0x001e2c0001087983 */ /* 0x000f280000300800 */
[----:B------:R0:W-:Y:S04]  /*8f560*/  @P4 STG.E.U16 [R22.64], R16 ;  /* 0x0000001016004986 */ /* 0x0001e8000c101506 */
[----:B0-----:R-:W5:Y:S01]  /*8f570*/  LDL.LU R23, [R1+0x400] ;  /* 0x0004000001177983 */ /* 0x001f620000300800 */
[----:B------:R-:W-:-:S02]  /*8f580*/  ISETP.LT.AND P6, PT, R18, c[0x0][0x178], !P0 ;  /* 0x00005e0012007a0c */ /* 0x000fc400047c1270 */
[C---:B------:R-:W-:Y:S01]  /*8f590*/  ISETP.LT.AND P0, PT, R29.reuse, c[0x0][0x178], !P0 ;  /* 0x00005e001d007a0c */ /* 0x040fe20004701270 */
[----:B------:R-:W-:Y:S01]  /*8f5a0*/  IMAD.WIDE R26, R0, 0x2, R2 ;  /* 0x00000002001a7825 */ /* 0x000fe200078e0202 */
[----:B------:R-:W-:Y:S02]  /*8f5b0*/  ISETP.LT.AND P4, PT, R18, c[0x0][0x178], !P2 ;  /* 0x00005e0012007a0c */ /* 0x000fe40005781270 */
[----:B------:R-:W-:Y:S01]  /*8f5c0*/  ISETP.LT.AND P2, PT, R29, c[0x0][0x178], !P2 ;  /* 0x00005e001d007a0c */ /* 0x000fe20005741270 */
[C---:B------:R-:W-:Y:S01]  /*8f5d0*/  IMAD.WIDE R20, R0.reuse, 0x2, R24 ;  /* 0x0000000200147825 */ /* 0x040fe200078e0218 */
[----:B------:R-:W-:Y:S02]  /*8f5e0*/  IADD3 R22, R0, c[0x0][0x198], RZ ;  /* 0x0000660000167a10 */ /* 0x000fe40007ffe0ff */
[----:B------:R-:W-:Y:S02]  /*8f5f0*/  PRMT R16, R17, 0x7632, R16 ;  /* 0x0000763211107816 */ /* 0x000fe40000000010 */
[----:B------:R-:W-:Y:S01]  /*8f600*/  IADD3 R0, R22, c[0x0][0x198], RZ ;  /* 0x0000660016007a10 */ /* 0x000fe20007ffe0ff */
[----:B-----5:R-:W-:Y:S01]  /*8f610*/  @P6 STG.E.U16 [R26.64], R23 ;  /* 0x000000171a006986 */ /* 0x020fe2000c101506 */
[----:B------:R-:W-:-:S03]  /*8f620*/  PRMT R4, R23, 0x7632, R4 ;  /* 0x0000763217047816 */ /* 0x000fc60000000004 */
[----:B------:R0:W-:Y:S01]  /*8f630*/  @P0 STG.E.U16 [R20.64], R17 ;  /* 0x0000001114000986 */ /* 0x0001e2000c101506 */
[----:B---3--:R-:W-:Y:S01]  /*8f640*/  ISETP.GE.AND P0, PT, R14, c[0x0][0x17c], PT ;  /* 0x00005f000e007a0c */ /* 0x008fe20003f06270 */
[C---:B0-----:R-:W-:Y:S02]  /*8f650*/  IMAD.WIDE R20, R22.reuse, 0x2, R2 ;  /* 0x0000000216147825 */ /* 0x041fe400078e0202 */
[----:B------:R-:W3:Y:S02]  /*8f660*/  LDL.LU R17, [R1+0x294] ;  /* 0x0002940001117983 */ /* 0x000ee40000300800 */
[----:B------:R-:W-:Y:S02]  /*8f670*/  IMAD.WIDE R22, R22, 0x2, R24 ;  /* 0x0000000216167825 */ /* 0x000fe400078e0218 */
[----:B------:R-:W-:Y:S01]  /*8f680*/  @P4 STG.E.U16 [R20.64], R4 ;  /* 0x0000000414004986 */ /* 0x000fe2000c101506 */
[----:B----4-:R-:W-:-:S03]  /*8f690*/  ISETP.GE.AND P4, PT, R8, c[0x0][0x17c], PT ;  /* 0x00005f0008007a0c */ /* 0x010fc60003f86270 */
[----:B------:R-:W4:Y:S04]  /*8f6a0*/  LDL.LU R14, [R1+0x1e38] ;  /* 0x001e3800010e7983 */ /* 0x000f280000300800 */
[----:B------:R-:W5:Y:S04]  /*8f6b0*/  LDL.LU R8, [R1+0x1e34] ;  /* 0x001e340001087983 */ /* 0x000f680000300800 */
[----:B------:R0:W-:Y:S04]  /*8f6c0*/  @P2 STG.E.U16 [R22.64], R16 ;  /* 0x0000001016002986 */ /* 0x0001e8000c101506 */
[----:B0-----:R-:W3:Y:S01]  /*8f6d0*/  LDL.LU R23, [R1+0x60] ;  /* 0x0000600001177983 */ /* 0x001ee20000300800 */
[----:B------:R-:W-:-:S02]  /*8f6e0*/  ISETP.LT.AND P6, PT, R18, c[0x0][0x178], !P3 ;  /* 0x00005e0012007a0c */ /* 0x000fc40005fc1270 */
[C---:B------:R-:W-:Y:S01]  /*8f6f0*/  ISETP.LT.AND P3, PT, R29.reuse, c[0x0][0x178], !P3 ;  /* 0x00005e001d007a0c */ /* 0x040fe20005f61270 */
[----:B------:R-:W-:Y:S01]  /*8f700*/  IMAD.WIDE R26, R0, 0x2, R2 ;  /* 0x00000002001a7825 */ /* 0x000fe200078e0202 */
[----:B------:R-:W-:Y:S02]  /*8f710*/  ISETP.LT.AND P2, PT, R18, c[0x0][0x178], !P1 ;  /* 0x00005e0012007a0c */ /* 0x000fe40004f41270 */
[----:B------:R-:W-:Y:S01]  /*8f720*/  ISETP.LT.AND P1, PT, R29, c[0x0][0x178], !P1 ;  /* 0x00005e001d007a0c */ /* 0x000fe20004f21270 */
[C---:B------:R-:W-:Y:S01]  /*8f730*/  IMAD.WIDE R20, R0.reuse, 0x2, R24 ;  /* 0x0000000200147825 */ /* 0x040fe200078e0218 */
[----:B------:R-:W-:Y:S02]  /*8f740*/  IADD3 R22, R0, c[0x0][0x198], RZ ;  /* 0x0000660000167a10 */ /* 0x000fe40007ffe0ff */
[----:B--2---:R-:W-:-:S03]  /*8f750*/  PRMT R4, R15, 0x7632, R4 ;  /* 0x000076320f047816 */ /* 0x004fc60000000004 */
[----:B------:R0:W-:Y:S01]  /*8f760*/  @P6 STG.E.U16 [R26.64], R15 ;  /* 0x0000000f1a006986 */ /* 0x0001e2000c101506 */
[----:B------:R-:W-:-:S03]  /*8f770*/  IADD3 R0, R22, c[0x0][0x198], RZ ;  /* 0x0000660016007a10 */ /* 0x000fc60007ffe0ff */
[----:B0-----:R-:W2:Y:S04]  /*8f780*/  LDL.LU R15, [R1+0x2a4] ;  /* 0x0002a400010f7983 */ /* 0x001ea80000300800 */
[----:B---3--:R0:W-:Y:S01]  /*8f790*/  @P3 STG.E.U16 [R20.64], R23 ;  /* 0x0000001714003986 */ /* 0x0081e2000c101506 */
[----:B------:R-:W-:Y:S02]  /*8f7a0*/  PRMT R16, R23, 0x7632, R16 ;  /* 0x0000763217107816 */ /* 0x000fe40000000010 */
[----:B----4-:R-:W-:Y:S02]  /*8f7b0*/  ISETP.GE.AND P3, PT, R14, c[0x0][0x17c], PT ;  /* 0x00005f000e007a0c */ /* 0x010fe40003f66270 */
[----:B------:R-:W3:Y:S01]  /*8f7c0*/  LDL.LU R14, [R1+0x1e40] ;  /* 0x001e4000010e7983 */ /* 0x000ee20000300800 */
[----:B0-----:R-:W-:-:S04]  /*8f7d0*/  IMAD.WIDE R20, R22, 0x2, R2 ;  /* 0x0000000216147825 */ /* 0x001fc800078e0202 */
[----:B------:R-:W-:Y:S01]  /*8f7e0*/  IMAD.WIDE R22, R22, 0x2, R24 ;  /* 0x0000000216167825 */ /* 0x000fe200078e0218 */
[----:B------:R-:W-:Y:S01]  /*8f7f0*/  @P2 STG.E.U16 [R20.64], R4 ;  /* 0x0000000414002986 */ /* 0x000fe2000c101506 */
[----:B-----5:R-:W-:-:S03]  /*8f800*/  ISETP.GE.AND P2, PT, R8, c[0x0][0x17c], PT ;  /* 0x00005f0008007a0c */ /* 0x020fc60003f46270 */
[----:B------:R-:W4:Y:S04]  /*8f810*/  LDL.LU R8, [R1+0x1e3c] ;  /* 0x001e3c0001087983 */ /* 0x000f280000300800 */
[----:B------:R0:W-:Y:S04]  /*8f820*/  @P1 STG.E.U16 [R22.64], R16 ;  /* 0x0000001016001986 */ /* 0x0001e8000c101506 */
[----:B0-----:R-:W5:Y:S01]  /*8f830*/  LDL.LU R23, [R1+0x4] ;  /* 0x0000040001177983 */ /* 0x001f620000300800 */
[----:B------:R-:W-:Y:S02]  /*8f840*/  ISETP.LT.AND P6, PT, R18, c[0x0][0x178], !P5 ;  /* 0x00005e0012007a0c */ /* 0x000fe40006fc1270 */
[----:B------:R-:W-:Y:S01]  /*8f850*/  ISETP.LT.AND P5, PT, R29, c[0x0][0x178], !P5 ;  /* 0x00005e001d007a0c */ /* 0x000fe20006fa1270 */
[----:B------:R-:W-:Y:S01]  /*8f860*/  IMAD.WIDE R26, R0, 0x2, R2 ;  /* 0x00000002001a7825 */ /* 0x000fe200078e0202 */
[----:B------:R-:W-:-:S02]  /*8f870*/  ISETP.LT.AND P1, PT, R18, c[0x0][0x178], !P0 ;  /* 0x00005e0012007a0c */ /* 0x000fc40004721270 */
[----:B------:R-:W-:Y:S01]  /*8f880*/  ISETP.LT.AND P0, PT, R29, c[0x0][0x178], !P0 ;  /* 0x00005e001d007a0c */ /* 0x000fe20004701270 */
[C---:B------:R-:W-:Y:S01]  /*8f890*/  IMAD.WIDE R20, R0.reuse, 0x2, R24 ;  /* 0x0000000200147825 */ /* 0x040fe200078e0218 */
[----:B------:R-:W-:Y:S02]  /*8f8a0*/  IADD3 R22, R0, c[0x0][0x198], RZ ;  /* 0x0000660000167a10 */ /* 0x000fe40007ffe0ff */
[----:B------:R-:W-:-:S03]  /*8f8b0*/  PRMT R4, R17, 0x7632, R4 ;  /* 0x0000763211047816 */ /* 0x000fc60000000004 */
[----:B------:R0:W-:Y:S01]  /*8f8c0*/  @P6 STG.E.U16 [R26.64], R17 ;  /* 0x000000111a006986 */ /* 0x0001e2000c101506 */
[----:B------:R-:W-:-:S03]  /*8f8d0*/  IADD3 R0, R22, c[0x0][0x198], RZ ;  /* 0x0000660016007a10 */ /* 0x000fc60007ffe0ff */
[----:B0-----:R-:W2:Y:S04]  /*8f8e0*/  LDL.LU R17, [R1+0x2274] ;  /* 0x0022740001117983 */ /* 0x001ea80000300800 */
[----:B-----5:R0:W-:Y:S01]  /*8f8f0*/  @P5 STG.E.U16 [R20.64], R23 ;  /* 0x0000001714005986 */ /* 0x0201e2000c101506 */
[----:B------:R-:W-:Y:S02]  /*8f900*/  PRMT R16, R23, 0x7632, R16 ;  /* 0x0000763217107816 */ /* 0x000fe40000000010 */
[----:B---3--:R-:W-:Y:S02]  /*8f910*/  ISETP.GE.AND P5, PT, R14, c[0x0][0x17c], PT ;  /* 0x00005f000e007a0c */ /* 0x008fe40003fa6270 */
[----:B------:R-:W3:Y:S01]  /*8f920*/  LDL.LU R14, [R1+0x1e48] ;  /* 0x001e4800010e7983 */ /* 0x000ee20000300800 */
[----:B0-----:R-:W-:-:S04]  /*8f930*/  IMAD.WIDE R20, R22, 0x2, R2 ;  /* 0x0000000216147825 */ /* 0x001fc800078e0202 */
[----:B------:R-:W-:Y:S01]  /*8f940*/  IMAD.WIDE R22, R22, 0x2, R24 ;  /* 0x0000000216167825 */ /* 0x000fe200078e0218 */
[----:B------:R-:W-:Y:S01]  /*8f950*/  @P1 STG.E.U16 [R20.64], R4 ;  /* 0x0000000414001986 */ /* 0x000fe2000c101506 */
[----:B----4-:R-:W-:-:S03]  /*8f960*/  ISETP.GE.AND P1, PT, R8, c[0x0][0x17c], PT ;  /* 0x00005f0008007a0c */ /* 0x010fc60003f26270 */
        /* <DEDUP_REMOVED lines=10> */
[----:B--2---:R-:W-:-:S03]  /*8fa10*/  PRMT R4, R15, 0x7632, R4 ;  /* 0x000076320f047816 */ /* 0x004fc60000000004 */
        /* <DEDUP_REMOVED lines=18> */
[C---:B------:R-:W-:Y:S01]  /*8fb40*/  IADD3 R22, R0.reuse, c[0x0][0x198], RZ ;  /* 0x0000660000167a10 */ /* 0x040fe20007ffe0ff */
[----:B------:R-:W-:Y:S01]  /*8fb50*/  IMAD.WIDE R20, R0, 0x2, R24 ;  /* 0x0000000200147825 */ /* 0x000fe200078e0218 */
[----:B------:R-:W-:Y:S02]  /*8fb60*/  ISETP.LT.AND P5, PT, R29, c[0x0][0x178], !P5 ;  /* 0x00005e001d007a0c */ /* 0x000fe40006fa1270 */
[----:B------:R-:W-:-:S03]  /*8fb70*/  IADD3 R0, R22, c[0x0][0x198], RZ ;  /* 0x0000660016007a10 */ /* 0x000fc60007ffe0ff */
[----:B-----5:R0:W-:Y:S01]  /*8fb80*/  @P6 STG.E.U16 [R26.64], R23 ;  /* 0x000000171a006986 */ /* 0x0201e2000c101506 */
[----:B------:R-:W-:-:S03]  /*8fb90*/  PRMT R4, R23, 0x7632, R4 ;  /* 0x0000763217047816 */ /* 0x000fc60000000004 */
[----:B------:R1:W-:Y:S01]  /*8fba0*/  @P2 STG.E.U16 [R20.64], R17 ;  /* 0x0000001114002986 */ /* 0x0003e2000c101506 */
[----:B---3--:R-:W-:Y:S02]  /*8fbb0*/  ISETP.GE.AND P2, PT, R14, c[0x0][0x17c], PT ;  /* 0x00005f000e007a0c */ /* 0x008fe40003f46270 */
[----:B0-----:R-:W-:Y:S01]  /*8fbc0*/  PRMT R26, R17, 0x7632, R26 ;  /* 0x00007632111a7816 */ /* 0x001fe2000000001a */
[----:B------:R-:W3:Y:S01]  /*8fbd0*/  LDL.LU R27, [R1+0x34] ;  /* 0x00003400011b7983 */ /* 0x000ee20000300800 */
[----:B-1----:R-:W-:-:S03]  /*8fbe0*/  IMAD.WIDE R16, R22, 0x2, R2 ;  /* 0x0000000216107825 */ /* 0x002fc600078e0202 */
[----:B------:R-:W5:Y:S04]  /*8fbf0*/  LDL.LU R14, [R1+0x1e58] ;  /* 0x001e5800010e7983 */ /* 0x000f680000300800 */
[----:B------:R0:W-:Y:S01]  /*8fc00*/  @P3 STG.E.U16 [R16.64], R4 ;  /* 0x0000000410003986 */ /* 0x0001e2000c101506 */
[----:B----4-:R-:W-:-:S03]  /*8fc10*/  ISETP.GE.AND P3, PT, R8, c[0x0][0x17c], PT ;  /* 0x00005f0008007a0c */ /* 0x010fc60003f66270 */
[----:B------:R-:W4:Y:S01]  /*8fc20*/  LDL.LU R8, [R1+0x1e54] ;  /* 0x001e540001087983 */ /* 0x000f220000300800 */
[----:B------:R-:W-:Y:S01]  /*8fc30*/  ISETP.LT.AND P6, PT, R18, c[0x0][0x178], !P1 ;  /* 0x00005e0012007a0c */ /* 0x000fe20004fc1270 */
[----:B------:R-:W-:Y:S01]  /*8fc40*/  IMAD.WIDE R20, R22, 0x2, R24 ;  /* 0x0000000216147825 */ /* 0x000fe200078e0218 */
[----:B------:R-:W-:-:S04]  /*8fc50*/  ISETP.LT.AND P1, PT, R29, c[0x0][0x178], !P1 ;  /* 0x00005e001d007a0c */ /* 0x000fc80004f21270 */
[----:B------:R1:W-:Y:S01]  /*8fc60*/  @P5 STG.E.U16 [R20.64], R26 ;  /* 0x0000001a14005986 */ /* 0x0003e2000c101506 */
[----:B------:R-:W-:Y:S01]  /*8fc70*/  ISETP.LT.AND P5, PT, R18, c[0x0][0x178], !P4 ;  /* 0x00005e0012007a0c */ /* 0x000fe200067a1270 */
[----:B------:R-:W-:-:S04]  /*8fc80*/  IMAD.WIDE R22, R0, 0x2, R2 ;  /* 0x0000000200167825 */ /* 0x000fc800078e0202 */
[C---:B0-----:R-:W-:Y:S01]  /*8fc90*/  IMAD.WIDE R16, R0.reuse, 0x2, R24 ;  /* 0x0000000200107825 */ /* 0x041fe200078e0218 */
[----:B--2---:R0:W-:Y:S01]  /*8fca0*/  @P6 STG.E.U16 [R22.64], R15 ;  /* 0x0000000f16006986 */ /* 0x0041e2000c101506 */
[----:B-1----:R-:W-:-:S03]  /*8fcb0*/  IADD3 R20, R0, c[0x0][0x198], RZ ;  /* 0x0000660000147a10 */ /* 0x002fc60007ffe0ff */
[----:B------:R1:W-:Y:S04]  /*8fcc0*/  @P1 STG.E.U16 [R16.64], R5 ;  /* 0x0000000510001986 */ /* 0x0003e8000c101506 */
[----:B------:R-:W2:Y:S01]  /*8fcd0*/  LDL.LU R26, [R1+0x3f4] ;  /* 0x0003f400011a7983 */ /* 0x000ea20000300800 */
[----:B0-----:R-:W-:Y:S02]  /*8fce0*/  PRMT R23, R5, 0x7632, R23 ;  /* 0x0000763205177816 */ /* 0x001fe40000000017 */
[----:B------:R-:W-:Y:S02]  /*8fcf0*/  PRMT R22, R15, 0x7632, R22 ;  /* 0x000076320f167816 */ /* 0x000fe40000000016 */
[----:B------:R-:W2:Y:S01]  /*8fd00*/  LDL.LU R15, [R1+0x44] ;  /* 0x00004400010f7983 */ /* 0x000ea20000300800 */
[----:B-1----:R-:W-:-:S05]  /*8fd10*/  IMAD.WIDE R4, R20, 0x2, R2 ;  /* 0x0000000214047825 */ /* 0x002fca00078e0202 */
[----:B------:R0:W-:Y:S04]  /*8fd20*/  @P5 STG.E.U16 [R4.64], R22 ;  /* 0x0000001604005986 */ /* 0x0001e8000c101506 */
[----:B0-----:R-:W2:Y:S01]  /*8fd30*/  LDL.LU R22, [R1+0x3e4] ;  /* 0x0003e40001167983 */ /* 0x001ea20000300800 */
[----:B-----5:R-:W-:-:S03]  /*8fd40*/  ISETP.GE.AND P1, PT, R14, c[0x0][0x17c], PT ;  /* 0x00005f000e007a0c */ /* 0x020fc60003f26270 */
[----:B------:R-:W5:Y:S01]  /*8fd50*/  LDL.LU R14, [R1+0x1e60] ;  /* 0x001e6000010e7983 */ /* 0x000f620000300800 */
[----:B----4-:R-:W-:-:S03]  /*8fd60*/  ISETP.GE.AND P5, PT, R8, c[0x0][0x17c], PT ;  /* 0x00005f0008007a0c */ /* 0x010fc60003fa6270 */
[----:B------:R-:W4:Y:S01]  /*8fd70*/  LDL.LU R8, [R1+0x1e5c] ;  /* 0x001e5c0001087983 */ /* 0x000f220000300800 */
[C---:B------:R-:W-:Y:S01]  /*8fd80*/  ISETP.LT.AND P4, PT, R29.reuse, c[0x0][0x178], !P4 ;  /* 0x00005e001d007a0c */ /* 0x040fe20006781270 */
[----:B------:R-:W-:Y:S01]  /*8fd90*/  IMAD.WIDE R16, R20, 0x2, R24 ;  /* 0x0000000214107825 */ /* 0x000fe200078e0218 */
[----:B------:R-:W-:Y:S02]  /*8fda0*/  ISETP.LT.AND P6, PT, R18, c[0x0][0x178], !P0 ;  /* 0x00005e0012007a0c */ /* 0x000fe400047c1270 */
[----:B------:R-:W-:Y:S02]  /*8fdb0*/  ISETP.LT.AND P0, PT, R29, c[0x0][0x178], !P0 ;  /* 0x00005e001d007a0c */ /* 0x000fe40004701270 */
[----:B------:R-:W-:-:S05]  /*8fdc0*/  IADD3 R0, R20, c[0x0][0x198], RZ ;  /* 0x0000660014007a10 */ /* 0x000fca0007ffe0ff */
[----:B------:R-:W-:Y:S02]  /*8fdd0*/  IMAD.WIDE R20, R0, 0x2, R2 ;  /* 0x0000000200147825 */ /* 0x000fe400078e0202 */
[----:B------:R0:W-:Y:S01]  /*8fde0*/  @P4 STG.E.U16 [R16.64], R23 ;  /* 0x0000001710004986 */ /* 0x0001e2000c101506 */
[----:B------:R-:W-:Y:S01]  /*8fdf0*/  ISETP.LT.AND P4, PT, R18, c[0x0][0x178], !P2 ;  /* 0x00005e0012007a0c */ /* 0x000fe20005781270 */
[C---:B------:R-:W-:Y:S01]  /*8fe00*/  IMAD.WIDE R4, R0.reuse, 0x2, R24 ;  /* 0x0000000200047825 */ /* 0x040fe200078e0218 */
[----:B0-----:R-:W-:Y:S02]  /*8fe10*/  IADD3 R16, R0, c[0x0][0x198], RZ ;  /* 0x0000660000107a10 */ /* 0x001fe40007ffe0ff */
[----:B---3--:R-:W-:Y:S01]  /*8fe20*/  PRMT R23, R27, 0x7632, R23 ;  /* 0x000076321b177816 */ /* 0x008fe20000000017 */
[----:B--2---:R-:W-:Y:S01]  /*8fe30*/  @P6 STG.E.U16 [R20.64], R22 ;  /* 0x0000001614006986 */ /* 0x004fe2000c101506 */
[----:B------:R-:W-:-:S03]  /*8fe40*/  PRMT R0, R22, 0x7632, R0 ;  /* 0x0000763216007816 */ /* 0x000fc60000000000 */
[----:B------:R0:W-:Y:S02]  /*8fe50*/  @P0 STG.E.U16 [R4.64], R27 ;  /* 0x0000001b04000986 */ /* 0x0001e4000c101506 */
[----:B0-----:R-:W-:Y:S02]  /*8fe60*/  IMAD.WIDE R4, R16, 0x2, R2 ;  /* 0x0000000210047825 */ /* 0x001fe400078e0202 */
[----:B------:R-:W2:Y:S04]  /*8fe70*/  LDL.LU R27, [R1+0x54] ;  /* 0x00005400011b7983 */ /* 0x000ea80000300800 */
[----:B------:R0:W-:Y:S01]  /*8fe80*/  @P4 STG.E.U16 [R4.64], R0 ;  /* 0x0000000004004986 */ /* 0x0001e2000c101506 */
[----:B-----5:R-:W-:-:S03]  /*8fe90*/  ISETP.GE.AND P0, PT, R14, c[0x0][0x17c], PT ;  /* 0x00005f000e007a0c */ /* 0x020fc60003f06270 */
[----:B------:R-:W3:Y:S01]  /*8fea0*/  LDL.LU R14, [R1+0x1e68] ;  /* 0x001e6800010e7983 */ /* 0x000ee20000300800 */
[----:B----4-:R-:W-:-:S03]  /*8feb0*/  ISETP.GE.AND P4, PT, R8, c[0x0][0x17c], PT ;  /* 0x00005f0008007a0c */ /* 0x010fc60003f86270 */
[----:B------:R-:W4:Y:S01]  /*8fec0*/  LDL.LU R8, [R1+0x1e64] ;  /* 0x001e640001087983 */ /* 0x000f220000300800 */
[C---:B------:R-:W-:Y:S02]  /*8fed0*/  ISETP.LT.AND P2, PT, R29.reuse, c[0x0][0x178], !P2 ;  /* 0x00005e001d007a0c */ /* 0x040fe40005741270 */
[----:B------:R-:W-:Y:S02]  /*8fee0*/  ISETP.LT.AND P6, PT, R18, c[0x0][0x178], !P3 ;  /* 0x00005e0012007a0c */ /* 0x000fe40005fc1270 */
[C---:B------:R-:W-:Y:S01]  /*8fef0*/  IADD3 R22, R16.reuse, c[0x0][0x198], RZ ;  /* 0x0000660010167a10 */ /* 0x040fe20007ffe0ff */
[----:B------:R-:W-:Y:S01]  /*8ff00*/  IMAD.WIDE R16, R16, 0x2, R24 ;  /* 0x0000000210107825 */ /* 0x000fe200078e0218 */
[----:B------:R-:W-:-:S03]  /*8ff10*/  ISETP.LT.AND P3, PT, R29, c[0x0][0x178], !P3 ;  /* 0x00005e001d007a0c */ /* 0x000fc60005f61270 */
[----:B------:R-:W-:-:S04]  /*8ff20*/  IMAD.WIDE R20, R22, 0x2, R2 ;  /* 0x0000000216147825 */ /* 0x000fc800078e0202 */
[----:B------:R1:W-:Y:S01]  /*8ff30*/  @P2 STG.E.U16 [R16.64], R23 ;  /* 0x0000001710002986 */ /* 0x0003e2000c101506 */
[----:B------:R-:W-:Y:S01]  /*8ff40*/  ISETP.LT.AND P2, PT, R18, c[0x0][0x178], !P1 ;  /* 0x00005e0012007a0c */ /* 0x000fe20004f41270 */
[----:B0-----:R-:W-:Y:S01]  /*8ff50*/  IMAD.WIDE R4, R22, 0x2, R24 ;  /* 0x0000000216047825 */ /* 0x001fe200078e0218 */
[----:B------:R-:W-:Y:S01]  /*8ff60*/  ISETP.LT.AND P1, PT, R29, c[0x0][0x178], !P1 ;  /* 0x00005e001d007a0c */ /* 0x000fe20004f21270 */
[----:B------:R0:W-:Y:S01]  /*8ff70*/  @P6 STG.E.U16 [R20.64], R26 ;  /* 0x0000001a14006986 */ /* 0x0001e2000c101506 */
[----:B------:R-:W-:-:S03]  /*8ff80*/  PRMT R0, R26, 0x7632, R0 ;  /* 0x000076321a007816 */ /* 0x000fc60000000000 */
[----:B------:R5:W-:Y:S01]  /*8ff90*/  @P3 STG.E.U16 [R4.64], R15 ;  /* 0x0000000f04003986 */ /* 0x000be2000c101506 */
[----:B-1----:R-:W-:Y:S02]  /*8ffa0*/  IADD3 R16, R22, c[0x0][0x198], RZ ;  /* 0x0000660016107a10 */ /* 0x002fe40007ffe0ff */
[----:B------:R-:W-:Y:S02]  /*8ffb0*/  PRMT R23, R15, 0x7632, R23 ;  /* 0x000076320f177816 */ /* 0x000fe40000000017 */
[C---:B------:R-:W-:Y:S01]  /*8ffc0*/  IADD3 R22, R16.reuse, c[0x0][0x198], RZ ;  /* 0x0000660010167a10 */ /* 0x040fe20007ffe0ff */
[----:B0-----:R-:W2:Y:S01]  /*8ffd0*/  LDL.LU R26, [R1+0x414] ;  /* 0x00041400011a7983 */ /* 0x001ea20000300800 */
[----:B-----5:R-:W-:-:S03]  /*8ffe0*/  IMAD.WIDE R4, R16, 0x2, R2 ;  /* 0x0000000210047825 */ /* 0x020fc600078e0202 */
[----:B------:R-:W5:Y:S01]  /*8fff0*/  LDL.LU R15, [R1+0x64] ;  /* 0x00006400010f7983 */ /* 0x000f620000300800 */
[----:B------:R-:W-:-:S03]  /*90000*/  IMAD.WIDE R16, R16, 0x2, R24 ;  /* 0x0000000210107825 */ /* 0x000fc600078e0218 */
[----:B------:R-:W-:Y:S04]  /*90010*/  @P2 STG.E.U16 [R4.64], R0 ;  /* 0x0000000004002986 */ /* 0x000fe8000c101506 */
[----:B------:R0:W-:Y:S01]  /*90020*/  @P1 STG.E.U16 [R16.64], R23 ;  /* 0x0000001710001986 */ /* 0x0001e2000c101506 */
[----:B---3--:R-:W-:-:S03]  /*90030*/  ISETP.GE.AND P3, PT, R14, c[0x0][0x17c], PT ;  /* 0x00005f000e007a0c */ /* 0x008fc60003f66270 */
[----:B------:R-:W3:Y:S01]  /*90040*/  LDL.LU R14, [R1+0x1e70] ;  /* 0x001e7000010e7983 */ /* 0x000ee20000300800 */
[----:B----4-:R-:W-:-:S03]  /*90050*/  ISETP.GE.AND P2, PT, R8, c[0x0][0x17c], PT ;  /* 0x00005f0008007a0c */ /* 0x010fc60003f46270 */
[----:B------:R-:W4:Y:S04]  /*90060*/  LDL.LU R8, [R1+0x1e6c] ;  /* 0x001e6c0001087983 */ /* 0x000f280000300800 */
[----:B0-----:R-:W3:Y:S01]  /*90070*/  LDL.LU R17, [R1+0x404] ;  /* 0x0004040001117983 */ /* 0x001ee20000300800 */
[----:B------:R-:W-:Y:S02]  /*90080*/  ISETP.LT.AND P6, PT, R18, c[0x0][0x178], !P5 ;  /* 0x00005e0012007a0c */ /* 0x000fe40006fc1270 */
[----:B------:R-:W-:Y:S01]  /*90090*/  ISETP.LT.AND P5, PT, R29, c[0x0][0x178], !P5 ;  /* 0x00005e001d007a0c */ /* 0x000fe20006fa1270 */
[----:B------:R-:W-:Y:S01]  /*900a0*/  IMAD.WIDE R20, R22, 0x2, R2 ;  /* 0x0000000216147825 */ /* 0x000fe200078e0202 */
[----:B------:R-:W-:-:S03]  /*900b0*/  ISETP.LT.AND P1, PT, R18, c[0x0][0x178], !P0 ;  /* 0x00005e0012007a0c */ /* 0x000fc60004721270 */
[C---:B------:R-:W-:Y:S01]  /*900c0*/  IMAD.WIDE R4, R22.reuse, 0x2, R24 ;  /* 0x0000000216047825 */ /* 0x040fe200078e0218 */
[----:B------:R-:W-:Y:S02]  /*900d0*/  IADD3 R16, R22, c[0x0][0x198], RZ ;  /* 0x0000660016107a10 */ /* 0x000fe40007ffe0ff */
[----:B--2---:R-:W-:Y:S02]  /*900e0*/  PRMT R23, R27, 0x7632, R23 ;  /* 0x000076321b177816 */ /* 0x004fe40000000017 */
[----:B------:R-:W-:Y:S02]  /*900f0*/  ISETP.LT.AND P0, PT, R29, c[0x0][0x178], !P0 ;  /* 0x00005e001d007a0c */ /* 0x000fe40004701270 */
[----:B------:R-:W-:Y:S01]  /*90100*/  IADD3 R22, R16, c[0x0][0x198], RZ ;  /* 0x0000660010167a10 */ /* 0x000fe20007ffe0ff */
[----:B---3--:R-:W-:Y:S04]  /*90110*/  @P6 STG.E.U16 [R20.64], R17 ;  /* 0x0000001114006986 */ /* 0x008fe8000c101506 */
[----:B------:R0:W-:Y:S01]  /*90120*/  @P5 STG.E.U16 [R4.64], R27 ;  /* 0x0000001b04005986 */ /* 0x0001e2000c101506 */
[----:B------:R-:W-:-:S02]  /*90130*/  ISETP.GE.AND P5, PT, R14, c[0x0][0x17c], PT ;  /* 0x00005f000e007a0c */ /* 0x000fc40003fa6270 */
[----:B------:R-:W-:Y:S01]  /*90140*/  PRMT R0, R17, 0x7632, R0 ;  /* 0x0000763211007816 */ /* 0x000fe20000000000 */
[----:B0-----:R-:W2:Y:S01]  /*90150*/  LDL.LU R27, [R1+0x8] ;  /* 0x00000800011b7983 */ /* 0x001ea20000300800 */
[----:B------:R-:W-:-:S03]  /*90160*/  IMAD.WIDE R4, R16, 0x2, R2 ;  /* 0x0000000210047825 */ /* 0x000fc600078e0202 */
[----:B------:R-:W3:Y:S04]  /*90170*/  LDL.LU R14, [R1+0x1e78] ;  /* 0x001e7800010e7983 */ /* 0x000ee80000300800 */
        /* <DEDUP_REMOVED lines=10> */
[----:B------:R0:W-:Y:S01]  /*90220*/  @P6 STG.E.U16 [R20.64], R26 ;  /* 0x0000001a14006986 */ /* 0x0001e2000c101506 */
[----:B-1----:R-:W-:-:S03]  /*90230*/  IADD3 R16, R22, c[0x0][0x198], RZ ;  /* 0x0000660016107a10 */ /* 0x002fc60007ffe0ff */
[----:B-----5:R1:W-:Y:S01]  /*90240*/  @P4 STG.E.U16 [R4.64], R15 ;  /* 0x0000000f04004986 */ /* 0x0203e2000c101506 */
[----:B------:R-:W-:-:S03]  /*90250*/  PRMT R0, R26, 0x7632, R0 ;  /* 0x000076321a007816 */ /* 0x000fc60000000000 */
[----:B0-----:R-:W5:Y:S01]  /*90260*/  LDL.LU R26, [R1+0x2a8] ;  /* 0x0002a800011a7983 */ /* 0x001f620000300800 */
[----:B-1----:R-:W-:-:S05]  /*90270*/  IMAD.WIDE R4, R16, 0x2, R2 ;  /* 0x0000000210047825 */ /* 0x002fca00078e0202 */
[----:B------:R0:W-:Y:S01]  /*90280*/  @P0 STG.E.U16 [R4.64], R0 ;  /* 0x0000000004000986 */ /* 0x0001e2000c101506 */
[----:B------:R-:W-:Y:S02]  /*90290*/  PRMT R23, R15, 0x7632, R23 ;  /* 0x000076320f177816 */ /* 0x000fe40000000017 */
[----:B---3--:R-:W-:Y:S02]  /*902a0*/  ISETP.GE.AND P4, PT, R14, c[0x0][0x17c], PT ;  /* 0x00005f000e007a0c */ /* 0x008fe40003f86270 */
[----:B------:R-:W3:Y:S04]  /*902b0*/  LDL.LU R14, [R1+0x18] ;  /* 0x00001800010e7983 */ /* 0x000ee80000300800 */
[----:B0-----:R-:W3:Y:S01]  /*902c0*/  LDL.LU R0, [R1+0x298] ;  /* 0x0002980001007983 */ /* 0x001ee20000300800 */
[----:B----4-:R-:W-:-:S03]  /*902d0*/  ISETP.GE.AND P0, PT, R8, c[0x0][0x17c], PT ;  /* 0x00005f0008007a0c */ /* 0x010fc60003f06270 */
[----:B------:R-:W4:Y:S04]  /*902e0*/  LDL.LU R15, [R1+0x1e80] ;  /* 0x001e8000010f7983 */ /* 0x000f280000300800 */
[----:B------:R-:W5:Y:S01]  /*902f0*/  LDL.LU R8, [R1+0x1e7c] ;  /* 0x001e7c0001087983 */ /* 0x000f620000300800 */
        /* <DEDUP_REMOVED lines=8> */
[C---:B------:R-:W-:Y:S01]  /*90380*/  IMAD.WIDE R4, R22.reuse, 0x2, R24 ;  /* 0x0000000216047825 */ /* 0x040fe200078e0218 */
[----:B0-----:R-:W-:Y:S02]  /*90390*/  IADD3 R16, R22, c[0x0][0x198], RZ ;  /* 0x0000660016107a10 */ /* 0x001fe40007ffe0ff */
[----:B--2---:R-:W-:Y:S01]  /*903a0*/  PRMT R23, R27, 0x7632, R23 ;  /* 0x000076321b177816 */ /* 0x004fe20000000017 */
[----:B---3--:R-:W-:Y:S01]  /*903b0*/  @P6 STG.E.U16 [R20.64], R0 ;  /* 0x0000000014006986 */ /* 0x008fe2000c101506 */
[----:B------:R-:W-:-:S03]  /*903c0*/  PRMT R22, R0, 0x7632, R22 ;  /* 0x0000763200167816 */ /* 0x000fc60000000016 */
[----:B------:R0:W-:Y:S01]  /*903d0*/  @P2 STG.E.U16 [R4.64], R27 ;  /* 0x0000001b04002986 */ /* 0x0001e2000c101506 */
[----:B----4-:R-:W-:Y:S01]  /*903e0*/  ISETP.GE.AND P2, PT, R15, c[0x0][0x17c], PT ;  /* 0x00005f000f007a0c */ /* 0x010fe20003f46270 */
[----:B0-----:R-:W-:Y:S02]  /*903f0*/  IMAD.WIDE R4, R16, 0x2, R2 ;  /* 0x0000000210047825 */ /* 0x001fe400078e0202 */
[----:B------:R-:W2:Y:S04]  /*90400*/  LDL.LU R27, [R1+0x2b8] ;  /* 0x0002b800011b7983 */ /* 0x000ea80000300800 */
[----:B------:R0:W-:Y:S01]  /*90410*/  @P3 STG.E.U16 [R4.64], R22 ;  /* 0x0000001604003986 */ /* 0x0001e2000c101506 */
[----:B-----5:R-:W-:-:S03]  /*90420*/  ISETP.GE.AND P3, PT, R8, c[0x0][0x17c], PT ;  /* 0x00005f0008007a0c */ /* 0x020fc60003f66270 */
[----:B------:R-:W3:Y:S04]  /*90430*/  LDL.LU R15, [R1+0x1e88] ;  /* 0x001e8800010f7983 */ /* 0x000ee80000300800 */
        /* <DEDUP_REMOVED lines=9> */
[C---:B0-----:R-:W-:Y:S01]  /*904d0*/  IMAD.WIDE R4, R0.reuse, 0x2, R24 ;  /* 0x0000000200047825 */ /* 0x041fe200078e0218 */
[----:B------:R-:W-:Y:S01]  /*904e0*/  ISETP.LT.AND P4, PT, R29, c[0x0][0x178], !P4 ;  /* 0x00005e001d007a0c */ /* 0x000fe20006781270 */
[----:B------:R-:W-:Y:S04]  /*904f0*/  @P6 STG.E.U16 [R20.64], R26 ;  /* 0x0000001a14006986 */ /* 0x000fe8000c101506 */
[----:B------:R0:W-:Y:S01]  /*90500*/  @P1 STG.E.U16 [R4.64], R14 ;  /* 0x0000000e04001986 */ /* 0x0001e2000c101506 */
[----:B-1----:R-:W-:Y:S02]  /*90510*/  IADD3 R16, R0, c[0x0][0x198], RZ ;  /* 0x0000660000107a10 */ /* 0x002fe40007ffe0ff */
[----:B------:R-:W-:-:S02]  /*90520*/  PRMT R0, R26, 0x7632, R0 ;  /* 0x000076321a007816 */ /* 0x000fc40000000000 */
[----:B------:R-:W-:Y:S02]  /*90530*/  IADD3 R22, R16, c[0x0][0x198], RZ ;  /* 0x0000660010167a10 */ /* 0x000fe40007ffe0ff */
[----:B------:R-:W-:Y:S01]  /*90540*/  PRMT R23, R14, 0x7632, R23 ;  /* 0x000076320e177816 */ /* 0x000fe20000000017 */
[----:B0-----:R-:W-:Y:S01]  /*90550*/  IMAD.WIDE R4, R16, 0x2, R2 ;  /* 0x0000000210047825 */ /* 0x001fe200078e0202 */
[----:B------:R-:W-:Y:S02]  /*90560*/  ISETP.LT.AND P6, PT, R18, c[0x0][0x178], !P0 ;  /* 0x00005e0012007a0c */ /* 0x000fe400047c1270 */
[----:B------:R-:W5:Y:S01]  /*90570*/  LDL.LU R18, [R1+0x2270] ;  /* 0x0022700001127983 */ /* 0x000f620000300800 */
[----:B------:R-:W-:-:S03]  /*90580*/  IMAD.WIDE R16, R16, 0x2, R24 ;  /* 0x0000000210107825 */ /* 0x000fc600078e0218 */
[----:B------:R-:W5:Y:S04]  /*90590*/  LDL.LU R14, [R1+0x2c8] ;  /* 0x0002c800010e7983 */ /* 0x000f680000300800 */
[----:B------:R-:W-:Y:S04]  /*905a0*/  @P5 STG.E.U16 [R4.64], R0 ;  /* 0x0000000004005986 */ /* 0x000fe8000c101506 */
[----:B------:R0:W-:Y:S01]  /*905b0*/  @P4 STG.E.U16 [R16.64], R23 ;  /* 0x0000001710004986 */ /* 0x0001e2000c101506 */
[----:B---3--:R-:W-:-:S03]  /*905c0*/  ISETP.GE.AND P1, PT, R15, c[0x0][0x17c], PT ;  /* 0x00005f000f007a0c */ /* 0x008fc60003f26270 */
[----:B------:R-:W3:Y:S01]  /*905d0*/  LDL.LU R15, [R1+0x1e90] ;  /* 0x001e9000010f7983 */ /* 0x000ee20000300800 */
[----:B----4-:R-:W-:-:S03]  /*905e0*/  ISETP.GE.AND P5, PT, R8, c[0x0][0x17c], PT ;  /* 0x00005f0008007a0c */ /* 0x010fc60003fa6270 */
[----:B------:R-:W4:Y:S04]  /*905f0*/  LDL.LU R8, [R1+0x1e8c] ;  /* 0x001e8c0001087983 */ /* 0x000f280000300800 */
[----:B0-----:R-:W3:Y:S01]  /*90600*/  LDL R23, [R1+0xca8] ;  /* 0x000ca80001177983 */ /* 0x001ee20000100800 */
[----:B------:R-:W-:Y:S01]  /*90610*/  ISETP.LT.AND P0, PT, R29, c[0x0][0x178], !P0 ;  /* 0x00005e001d007a0c */ /* 0x000fe20004701270 */
[C---:B------:R-:W-:Y:S01]  /*90620*/  IMAD.WIDE R20, R22.reuse, 0x2, R2 ;  /* 0x0000000216147825 */ /* 0x040fe200078e0202 */
[C---:B------:R-:W-:Y:S01]  /*90630*/  IADD3 R16, R22.reuse, c[0x0][0x198], RZ ;  /* 0x0000660016107a10 */ /* 0x040fe20007ffe0ff */
[----:B------:R-:W4:Y:S02]  /*90640*/  LDL.LU R26, [R1+0x3e8] ;  /* 0x0003e800011a7983 */ /* 0x000f240000300800 */
[----:B------:R-:W-:-:S02]  /*90650*/  IMAD.WIDE R4, R22, 0x2, R24 ;  /* 0x0000000216047825 */ /* 0x000fc400078e0218 */
[----:B--2---:R-:W-:Y:S06]  /*90660*/  @P6 STG.E.U16 [R20.64], R27 ;  /* 0x0000001b14006986 */ /* 0x004fec000c101506 */
[----:B-----5:R0:W-:Y:S02]  /*90670*/  @P0 STG.E.U16 [R4.64], R18 ;  /* 0x0000001204000986 */ /* 0x0201e4000c101506 */
[----:B0-----:R-:W-:Y:S01]  /*90680*/  PRMT R18, R27, 0x7632, R18 ;  /* 0x000076321b127816 */ /* 0x001fe20000000012 */
[----:B------:R-:W-:Y:S01]  /*90690*/  IMAD.WIDE R4, R16, 0x2, R2 ;  /* 0x0000000210047825 */ /* 0x000fe200078e0202 */
[----:B------:R-:W2:Y:S01]  /*906a0*/  LDL.LU R27, [R1+0x38] ;  /* 0x00003800011b7983 */ /* 0x000ea20000300800 */
[----:B---3--:R-:W-:-:S02]  /*906b0*/  ISETP.LT.AND P4, PT, R23, c[0x0][0x178], !P2 ;  /* 0x00005e0017007a0c */ /* 0x008fc40005781270 */
[----:B------:R-:W-:Y:S02]  /*906c0*/  ISETP.GE.AND P0, PT, R15, c[0x0][0x17c], PT ;  /* 0x00005f000f007a0c */ /* 0x000fe40003f06270 */
[----:B------:R-:W3:Y:S09]  /*906d0*/  LDL.LU R15, [R1+0x1e98] ;  /* 0x001e9800010f7983 */ /* 0x000ef20000300800 */
[----:B------:R0:W-:Y:S01]  /*906e0*/  @P4 STG.E.U16 [R4.64], R18 ;  /* 0x0000001204004986 */ /* 0x0001e2000c101506 */
[----:B----4-:R-:W-:-:S03]  /*906f0*/  ISETP.GE.AND P4, PT, R8, c[0x0][0x17c], PT ;  /* 0x00005f0008007a0c */ /* 0x010fc60003f86270 */
[----:B------:R-:W4:Y:S01]  /*90700*/  LDL.LU R8, [R1+0x1e94] ;  /* 0x001e940001087983 */ /* 0x000f220000300800 */
[----:B------:R-:W-:Y:S02]  /*90710*/  ISETP.LT.AND P2, PT, R29, c[0x0][0x178], !P2 ;  /* 0x00005e001d007a0c */ /* 0x000fe40005741270 */
        /* <DEDUP_REMOVED lines=8> */
[C---:B0-----:R-:W-:Y:S02]  /*907a0*/  IMAD.WIDE R4, R0.reuse, 0x2, R24 ;  /* 0x0000000200047825 */ /* 0x041fe400078e0218 */
[----:B------:R-:W-:Y:S04]  /*907b0*/  @P6 STG.E.U16 [R20.64], R14 ;  /* 0x0000000e14006986 */ /* 0x000fe8000c101506 */
[----:B------:R0:W-:Y:S01]  /*907c0*/  @P3 STG.E.U16 [R4.64], R6 ;  /* 0x0000000604003986 */ /* 0x0001e2000c101506 */
[----:B-1----:R-:W-:Y:S02]  /*907d0*/  IADD3 R16, R0, c[0x0][0x198], RZ ;  /* 0x0000660000107a10 */ /* 0x002fe40007ffe0ff */
[----:B0-----:R-:W-:-:S03]  /*907e0*/  PRMT R6, R14, 0x7632, R6 ;  /* 0x000076320e067816 */ /* 0x001fc60000000006 */
[----:B------:R-:W-:Y:S01]  /*907f0*/  IMAD.WIDE R4, R16, 0x2, R2 ;  /* 0x0000000210047825 */ /* 0x000fe200078e0202 */
[----:B------:R-:W5:Y:S04]  /*90800*/  LDL.LU R14, [R1+0x3f8] ;  /* 0x0003f800010e7983 */ /* 0x000f680000300800 */
[----:B------:R0:W-:Y:S01]  /*90810*/  @P2 STG.E.U16 [R4.64], R6 ;  /* 0x0000000604002986 */ /* 0x0001e2000c101506 */
[----:B---3--:R-:W-:-:S03]  /*90820*/  ISETP.GE.AND P3, PT, R15, c[0x0][0x17c], PT ;  /* 0x00005f000f007a0c */ /* 0x008fc60003f66270 */
[----:B------:R-:W3:Y:S01]  /*90830*/  LDL.LU R15, [R1+0x1ea0] ;  /* 0x001ea000010f7983 */ /* 0x000ee20000300800 */
        /* <DEDUP_REMOVED lines=13> */
[----:B------:R0:W-:Y:S01]  /*90910*/  @P6 STG.E.U16 [R20.64], R26 ;  /* 0x0000001a14006986 */ /* 0x0001e2000c101506 */
[----:B------:R-:W-:-:S03]  /*90920*/  PRMT R6, R26, 0x7632, R6 ;  /* 0x000076321a067816 */ /* 0x000fc60000000006 */
[----:B--2---:R2:W-:Y:S01]  /*90930*/  @P5 STG.E.U16 [R4.64], R27 ;  /* 0x0000001b04005986 */ /* 0x0045e2000c101506 */
[----:B-1----:R-:W-:Y:S02]  /*90940*/  IADD3 R16, R0, c[0x0][0x198], RZ ;  /* 0x0000660000107a10 */ /* 0x002fe40007ffe0ff */
[----:B------:R-:W-:Y:S02]  /*90950*/  PRMT R18, R27, 0x7632, R18 ;  /* 0x000076321b127816 */ /* 0x000fe40000000012 */
[C---:B------:R-:W-:Y:S01]  /*90960*/  IADD3 R0, R16.reuse, c[0x0][0x198], RZ ;  /* 0x0000660010007a10 */ /* 0x040fe20007ffe0ff */
[----:B0-----:R-:W5:Y:S01]  /*90970*/  LDL.LU R26, [R1+0x408] ;  /* 0x00040800011a7983 */ /* 0x001f620000300800 */
[----:B--2---:R-:W-:-:S03]  /*90980*/  IMAD.WIDE R4, R16, 0x2, R2 ;  /* 0x0000000210047825 */ /* 0x004fc600078e0202 */
[----:B------:R-:W2:Y:S01]  /*90990*/  LDL.LU R27, [R1+0x58] ;  /* 0x00005800011b7983 */ /* 0x000ea20000300800 */
[----:B------:R-:W-:-:S03]  /*909a0*/  IMAD.WIDE R16, R16, 0x2, R24 ;  /* 0x0000000210107825 */ /* 0x000fc600078e0218 */
[----:B------:R-:W-:Y:S04]  /*909b0*/  @P1 STG.E.U16 [R4.64], R6 ;  /* 0x0000000604001986 */ /* 0x000fe8000c101506 */
[----:B------:R0:W-:Y:S01]  /*909c0*/  @P0 STG.E.U16 [R16.64], R18 ;  /* 0x0000001210000986 */ /* 0x0001e2000c101506 */
[----:B---3--:R-:W-:-:S03]  /*909d0*/  ISETP.GE.AND P5, PT, R15, c[0x0][0x17c], PT ;  /* 0x00005f000f007a0c */ /* 0x008fc60003fa6270 */
[----:B------:R-:W3:Y:S01]  /*909e0*/  LDL.LU R15, [R1+0x1ea8] ;  /* 0x001ea800010f7983 */ /* 0x000ee20000300800 */
[----:B----4-:R-:W-:-:S03]  /*909f0*/  ISETP.GE.AND P1, PT, R8, c[0x0][0x17c], PT ;  /* 0x00005f0008007a0c */ /* 0x010fc60003f26270 */
[----:B------:R-:W4:Y:S04]  /*90a00*/  LDL.LU R8, [R1+0x1ea4] ;  /* 0x001ea40001087983 */ /* 0x000f280000300800 */
[----:B0-----:R-:W2:Y:S01]  /*90a10*/  LDL.LU R17, [R1+0x48] ;  /* 0x0000480001117983 */ /* 0x001ea20000300800 */
[----:B------:R-:W-:Y:S02]  /*90a20*/  ISETP.LT.AND P6, PT, R23, c[0x0][0x178], !P4 ;  /* 0x00005e0017007a0c */ /* 0x000fe400067c1270 */
[----:B------:R-:W-:Y:S01]  /*90a30*/  ISETP.LT.AND P4, PT, R29, c[0x0][0x178], !P4 ;  /* 0x00005e001d007a0c */ /* 0x000fe20006781270 */
[C---:B------:R-:W-:Y:S01]  /*90a40*/  IMAD.WIDE R20, R0.reuse, 0x2, R2 ;  /* 0x0000000200147825 */ /* 0x040fe200078e0202 */
[----:B------:R-:W-:Y:S02]  /*90a50*/  ISETP.LT.AND P0, PT, R23, c[0x0][0x178], !P3 ;  /* 0x00005e0017007a0c */ /* 0x000fe40005f01270 */
[C---:B------:R-:W-:Y:S01]  /*90a60*/  IADD3 R16, R0.reuse, c[0x0][0x198], RZ ;  /* 0x0000660000107a10 */ /* 0x040fe20007ffe0ff */
[----:B------:R-:W-:Y:S01]  /*90a70*/  IMAD.WIDE R4, R0, 0x2, R24 ;  /* 0x0000000200047825 */ /* 0x000fe200078e0218 */
[----:B-----5:R-:W-:-:S05]  /*90a80*/  PRMT R6, R14, 0x7632, R6 ;  /* 0x000076320e067816 */ /* 0x020fca0000000006 */
[----:B------:R0:W-:Y:S04]  /*90a90*/  @P6 STG.E.U16 [R20.64], R14 ;  /* 0x0000000e14006986 */ /* 0x0001e8000c101506 */
[----:B0-----:R-:W5:Y:S04]  /*90aa0*/  LDL.LU R14, [R1+0x418] ;  /* 0x00041800010e7983 */ /* 0x001f680000300800 */
[----:B--2---:R0:W-:Y:S01]  /*90ab0*/  @P4 STG.E.U16 [R4.64], R17 ;  /* 0x0000001104004986 */ /* 0x0041e2000c101506 */
[----:B---3--:R-:W-:-:S03]  /*90ac0*/  ISETP.GE.AND P4, PT, R15, c[0x0][0x17c], PT ;  /* 0x00005f000f007a0c */ /* 0x008fc60003f86270 */
[----:B------:R-:W2:Y:S01]  /*90ad0*/  LDL.LU R15, [R1+0x1eb0] ;  /* 0x001eb000010f7983 */ /* 0x000ea20000300800 */
[----:B0-----:R-:W-:-:S05]  /*90ae0*/  IMAD.WIDE R4, R16, 0x2, R2 ;  /* 0x0000000210047825 */ /* 0x001fca00078e0202 */
[----:B------:R0:W-:Y:S01]  /*90af0*/  @P0 STG.E.U16 [R4.64], R6 ;  /* 0x0000000604000986 */ /* 0x0001e2000c101506 */
[----:B----4-:R-:W-:-:S03]  /*90b00*/  ISETP.GE.AND P0, PT, R8, c[0x0][0x17c], PT ;  /* 0x00005f0008007a0c */ /* 0x010fc60003f06270 */
[----:B------:R-:W3:Y:S01]  /*90b10*/  LDL.LU R8, [R1+0x1eac] ;  /* 0x001eac0001087983 */ /* 0x000ee20000300800 */
[----:B------:R-:W-:Y:S02]  /*90b20*/  ISETP.LT.AND P3, PT, R29, c[0x0][0x178], !P3 ;  /* 0x00005e001d007a0c */ /* 0x000fe40005f61270 */
[----:B------:R-:W-:Y:S02]  /*90b30*/  ISETP.LT.AND P6, PT, R23, c[0x0][0x178], !P2 ;  /* 0x00005e0017007a0c */ /* 0x000fe400057c1270 */
[C---:B------:R-:W-:Y:S02]  /*90b40*/  IADD3 R0, R16.reuse, c[0x0][0x198], RZ ;  /* 0x0000660010007a10 */ /* 0x040fe40007ffe0ff */
[----:B------:R-:W-:Y:S01]  /*90b50*/  PRMT R18, R17, 0x7632, R18 ;  /* 0x0000763211127816 */ /* 0x000fe20000000012 */
[----:B------:R-:W-:Y:S01]  /*90b60*/  IMAD.WIDE R16, R16, 0x2, R24 ;  /* 0x0000000210107825 */ /* 0x000fe200078e0218 */
[----:B------:R-:W-:-:S03]  /*90b70*/  ISETP.LT.AND P2, PT, R29, c[0x0][0x178], !P2 ;  /* 0x00005e001d007a0c */ /* 0x000fc60005741270 */
[C---:B------:R-:W-:Y:S02]  /*90b80*/  IMAD.WIDE R20, R0.reuse, 0x2, R2 ;  /* 0x0000000200147825 */ /* 0x040fe400078e0202 */
[----:B------:R1:W-:Y:S01]  /*90b90*/  @P3 STG.E.U16 [R16.64], R18 ;  /* 0x0000001210003986 */ /* 0x0003e2000c101506 */
[----:B------:R-:W-:Y:S01]  /*90ba0*/  ISETP.LT.AND P3, PT, R23, c[0x0][0x178], !P5 ;  /* 0x00005e0017007a0c */ /* 0x000fe20006f61270 */
[----:B0-----:R-:W-:Y:S02]  /*90bb0*/  IMAD.WIDE R4, R0, 0x2, R24 ;  /* 0x0000000200047825 */ /* 0x001fe400078e0218 */
[----:B------:R-:W-:Y:S01]  /*90bc0*/  @P6 STG.E.U16 [R20.64], R26 ;  /* 0x0000001a14006986 */ /* 0x000fe2000c101506 */
[----:B------:R-:W-:-:S03]  /*90bd0*/  PRMT R6, R26, 0x7632, R6 ;  /* 0x000076321a067816 */ /* 0x000fc60000000006 */
[----:B------:R0:W-:Y:S01]  /*90be0*/  @P2 STG.E.U16 [R4.64], R27 ;  /* 0x0000001b04002986 */ /* 0x0001e2000c101506 */
[----:B-1----:R-:W-:Y:S02]  /*90bf0*/  IADD3 R16, R0, c[0x0][0x198], RZ ;  /* 0x0000660000107a10 */ /* 0x002fe40007ffe0ff */
[----:B------:R-:W-:-:S03]  /*90c00*/  PRMT R18, R27, 0x7632, R18 ;  /* 0x000076321b127816 */ /* 0x000fc60000000012 */
[----:B0-----:R-:W-:Y:S01]  /*90c10*/  IMAD.WIDE R4, R16, 0x2, R2 ;  /* 0x0000000210047825 */ /* 0x001fe200078e0202 */
[----:B------:R-:W4:Y:S04]  /*90c20*/  LDL.LU R27, [R1+0xc] ;  /* 0x00000c00011b7983 */ /* 0x000f280000300800 */
[----:B------:R0:W-:Y:S01]  /*90c30*/  @P3 STG.E.U16 [R4.64], R6 ;  /* 0x0000000604003986 */ /* 0x0001e2000c101506 */
[----:B--2---:R-:W-:-:S03]  /*90c40*/  ISETP.GE.AND P2, PT, R15, c[0x0][0x17c], PT ;  /* 0x00005f000f007a0c */ /* 0x004fc60003f46270 */
[----:B------:R-:W2:Y:S01]  /*90c50*/  LDL.LU R15, [R1+0x1eb8] ;  /* 0x001eb800010f7983 */ /* 0x000ea20000300800 */
[----:B---3--:R-:W-:-:S03]  /*90c60*/  ISETP.GE.AND P3, PT, R8, c[0x0][0x17c], PT ;  /* 0x00005f0008007a0c */ /* 0x008fc60003f66270 */
[----:B------:R-:W3:Y:S01]  /*90c70*/  LDL.LU R8, [R1+0x1eb4] ;  /* 0x001eb40001087983 */ /* 0x000ee20000300800 */
[----:B------:R-:W-:Y:S02]  /*90c80*/  ISETP.LT.AND P5, PT, R29, c[0x0][0x178], !P5 ;  /* 0x00005e001d007a0c */ /* 0x000fe40006fa1270 */
        /* <DEDUP_REMOVED lines=9> */
[----:B-----5:R-:W-:Y:S01]  /*90d20*/  @P6 STG.E.U16 [R20.64], R14 ;  /* 0x0000000e14006986 */ /* 0x020fe2000c101506 */
[----:B------:R-:W-:-:S03]  /*90d30*/  PRMT R6, R14, 0x7632, R6 ;  /* 0x000076320e067816 */ /* 0x000fc60000000006 */
[----:B------:R0:W-:Y:S01]  /*90d40*/  @P1 STG.E.U16 [R4.64], R19 ;  /* 0x0000001304001986 */ /* 0x0001e2000c101506 */
[----:B-1----:R-:W-:Y:S02]  /*90d50*/  IADD3 R16, R0, c[0x0][0x198], RZ ;  /* 0x0000660000107a10 */ /* 0x002fe40007ffe0ff */
[----:B------:R-:W-:Y:S02]  /*90d60*/  PRMT R18, R19, 0x7632, R18 ;  /* 0x0000763213127816 */ /* 0x000fe40000000012 */
[C---:B------:R-:W-:Y:S01]  /*90d70*/  IADD3 R0, R16.reuse, c[0x0][0x198], RZ ;  /* 0x0000660010007a10 */ /* 0x040fe20007ffe0ff */
[C---:B0-----:R-:W-:Y:S01]  /*90d80*/  IMAD.WIDE R4, R16.reuse, 0x2, R2 ;  /* 0x0000000210047825 */ /* 0x041fe200078e0202 */
[----:B------:R-:W5:Y:S03]  /*90d90*/  LDL.LU R19, [R1+0x226c] ;  /* 0x00226c0001137983 */ /* 0x000f660000300800 */
[----:B------:R-:W-:Y:S01]  /*90da0*/  IMAD.WIDE R16, R16, 0x2, R24 ;  /* 0x0000000210107825 */ /* 0x000fe200078e0218 */
[----:B------:R-:W5:Y:S04]  /*90db0*/  LDL.LU R14, [R1+0x1ebc] ;  /* 0x001ebc00010e7983 */ /* 0x000f680000300800 */
[----:B------:R-:W5:Y:S04]  /*90dc0*/  LDL.LU R26, [R1+0x2ac] ;  /* 0x0002ac00011a7983 */ /* 0x000f680000300800 */
[----:B------:R-:W-:Y:S04]  /*90dd0*/  @P5 STG.E.U16 [R4.64], R6 ;  /* 0x0000000604005986 */ /* 0x000fe8000c101506 */
[----:B------:R0:W-:Y:S01]  /*90de0*/  @P4 STG.E.U16 [R16.64], R18 ;  /* 0x0000001210004986 */ /* 0x0001e2000c101506 */
[----:B--2---:R-:W-:-:S03]  /*90df0*/  ISETP.GE.AND P1, PT, R15, c[0x0][0x17c], PT ;  /* 0x00005f000f007a0c */ /* 0x004fc60003f26270 */
[----:B------:R-:W2:Y:S01]  /*90e00*/  LDL.LU R15, [R1+0x1c] ;  /* 0x00001c00010f7983 */ /* 0x000ea20000300800 */
[----:B---3--:R-:W-:-:S03]  /*90e10*/  ISETP.GE.AND P5, PT, R8, c[0x0][0x17c], PT ;  /* 0x00005f0008007a0c */ /* 0x008fc60003fa6270 */
[----:B------:R-:W3:Y:S04]  /*90e20*/  LDL.LU R8, [R1+0x1ec0] ;  /* 0x001ec00001087983 */ /* 0x000ee80000300800 */
[----:B0-----:R-:W2:Y:S01]  /*90e30*/  LDL.LU R17, [R1+0x29c] ;  /* 0x00029c0001117983 */ /* 0x001ea20000300800 */
[----:B------:R-:W-:Y:S02]  /*90e40*/  ISETP.LT.AND P6, PT, R23, c[0x0][0x178], !P0 ;  /* 0x00005e0017007a0c */ /* 0x000fe400047c1270 */
[----:B------:R-:W-:Y:S01]  /*90e50*/  ISETP.LT.AND P0, PT, R29, c[0x0][0x178], !P0 ;  /* 0x00005e001d007a0c */ /* 0x000fe20004701270 */
[C---:B------:R-:W-:Y:S01]  /*90e60*/  IMAD.WIDE R20, R0.reuse, 0x2, R2 ;  /* 0x0000000200147825 */ /* 0x040fe200078e0202 */
[----:B------:R-:W-:Y:S02]  /*90e70*/  ISETP.LT.AND P4, PT, R23, c[0x0][0x178], !P2 ;  /* 0x00005e0017007a0c */ /* 0x000fe40005781270 */
[C---:B------:R-:W-:Y:S01]  /*90e80*/  IADD3 R6, R0.reuse, c[0x0][0x198], RZ ;  /* 0x0000660000067a10 */ /* 0x040fe20007ffe0ff */
[----:B------:R-:W-:Y:S01]  /*90e90*/  IMAD.WIDE R4, R0, 0x2, R24 ;  /* 0x0000000200047825 */ /* 0x000fe200078e0218 */
[----:B----4-:R-:W-:-:S02]  /*90ea0*/  PRMT R22, R27, 0x7632, R22 ;  /* 0x000076321b167816 */ /* 0x010fc40000000016 */
[----:B------:R-:W-:-:S03]  /*90eb0*/  ISETP.LT.AND P2, PT, R29, c[0x0][0x178], !P2 ;  /* 0x00005e001d007a0c */ /* 0x000fc60005741270 */
[----:B--2---:R-:W-:Y:S01]  /*90ec0*/  @P6 STG.E.U16 [R20.64], R17 ;  /* 0x0000001114006986 */ /* 0x004fe2000c101506 */
[----:B------:R-:W-:-:S03]  /*90ed0*/  PRMT R18, R17, 0x7632, R18 ;  /* 0x0000763211127816 */ /* 0x000fc60000000012 */
[----:B------:R0:W-:Y:S01]  /*90ee0*/  @P0 STG.E.U16 [R4.64], R27 ;  /* 0x0000001b04000986 */ /* 0x0001e2000c101506 */
[----:B-----5:R-:W-:-:S03]  /*90ef0*/  ISETP.GE.AND P0, PT, R14, c[0x0][0x17c], PT ;  /* 0x00005f000e007a0c */ /* 0x020fc60003f06270 */
[----:B------:R-:W2:Y:S01]  /*90f00*/  LDL.LU R14, [R1+0x2bc] ;  /* 0x0002bc00010e7983 */ /* 0x000ea20000300800 */
[----:B0-----:R-:W-:-:S03]  /*90f10*/  IMAD.WIDE R4, R6, 0x2, R2 ;  /* 0x0000000206047825 */ /* 0x001fc600078e0202 */
[----:B------:R-:W4:Y:S04]  /*90f20*/  LDL.LU R27, [R1+0x1ec8] ;  /* 0x001ec800011b7983 */ /* 0x000f280000300800 */
[----:B------:R0:W-:Y:S01]  /*90f30*/  @P4 STG.E.U16 [R4.64], R18 ;  /* 0x0000001204004986 */ /* 0x0001e2000c101506 */
[----:B---3--:R-:W-:-:S03]  /*90f40*/  ISETP.GE.AND P4, PT, R8, c[0x0][0x17c], PT ;  /* 0x00005f0008007a0c */ /* 0x008fc60003f86270 */
[----:B------:R-:W3:Y:S01]  /*90f50*/  LDL.LU R8, [R1+0x1ec4] ;  /* 0x001ec40001087983 */ /* 0x000ee20000300800 */
[----:B------:R-:W-:Y:S01]  /*90f60*/  ISETP.LT.AND P6, PT, R23, c[0x0][0x178], !P3 ;  /* 0x00005e0017007a0c */ /* 0x000fe20005fc1270 */
[C---:B------:R-:W-:Y:S01]  /*90f70*/  IMAD.WIDE R16, R6.reuse, 0x2, R24 ;  /* 0x0000000206107825 */ /* 0x040fe200078e0218 */
[----:B------:R-:W-:Y:S02]  /*90f80*/  ISETP.LT.AND P3, PT, R29, c[0x0][0x178], !P3 ;  /* 0x00005e001d007a0c */ /* 0x000fe40005f61270 */
[----:B------:R-:W-:Y:S02]  /*90f90*/  IADD3 R0, R6, c[0x0][0x198], RZ ;  /* 0x0000660006007a10 */ /* 0x000fe40007ffe0ff */
[----:B------:R1:W-:Y:S01]  /*90fa0*/  @P2 STG.E.U16 [R16.64], R22 ;  /* 0x0000001610002986 */ /* 0x0003e2000c101506 */
[----:B------:R-:W-:Y:S02]  /*90fb0*/  ISETP.LT.AND P2, PT, R23, c[0x0][0x178], !P1 ;  /* 0x00005e0017007a0c */ /* 0x000fe40004f41270 */
[----:B------:R-:W-:-:S04]  /*90fc0*/  IMAD.WIDE R20, R0, 0x2, R2 ;  /* 0x0000000200147825 */ /* 0x000fc800078e0202 */
[C---:B0-----:R-:W-:Y:S01]  /*90fd0*/  IMAD.WIDE R4, R0.reuse, 0x2, R24 ;  /* 0x0000000200047825 */ /* 0x041fe200078e0218 */
[----:B------:R0:W-:Y:S01]  /*90fe0*/  @P6 STG.E.U16 [R20.64], R26 ;  /* 0x0000001a14006986 */ /* 0x0001e2000c101506 */
[----:B-1----:R-:W-:-:S03]  /*90ff0*/  IADD3 R16, R0, c[0x0][0x198], RZ ;  /* 0x0000660000107a10 */ /* 0x002fc60007ffe0ff */
[----:B------:R1:W-:Y:S01]  /*91000*/  @P3 STG.E.U16 [R4.64], R15 ;  /* 0x0000000f04003986 */ /* 0x0003e2000c101506 */
[----:B------:R-:W-:Y:S02]  /*91010*/  PRMT R0, R26, 0x7632, R0 ;  /* 0x000076321a007816 */ /* 0x000fe40000000000 */
[----:B------:R-:W-:Y:S01]  /*91020*/  PRMT R6, R15, 0x7632, R6 ;  /* 0x000076320f067816 */ /* 0x000fe20000000006 */
[----:B0-----:R-:W5:Y:S01]  /*91030*/  LDL.LU R26, [R1+0x1ecc] ;  /* 0x001ecc00011a7983 */ /* 0x001f620000300800 */
[----:B-1----:R-:W-:-:S03]  /*91040*/  IMAD.WIDE R4, R16, 0x2, R2 ;  /* 0x0000000210047825 */ /* 0x002fc600078e0202 */
[----:B------:R-:W4:Y:S04]  /*91050*/  LDL.LU R15, [R1+0x2cc] ;  /* 0x0002cc00010f7983 */ /* 0x000f280000300800 */
[----:B------:R0:W-:Y:S01]  /*91060*/  @P2 STG.E.U16 [R4.64], R0 ;  /* 0x0000000004002986 */ /* 0x0001e2000c101506 */
        /* <DEDUP_REMOVED lines=11> */
[----:B------:R-:W-:Y:S01]  /*91120*/  IADD3 R0, R18, c[0x0][0x198], RZ ;  /* 0x0000660012007a10 */ /* 0x000fe20007ffe0ff */
[----:B--2---:R-:W-:Y:S04]  /*91130*/  @P6 STG.E.U16 [R20.64], R14 ;  /* 0x0000000e14006986 */ /* 0x004fe8000c101506 */
[----:B------:R0:W-:Y:S01]  /*91140*/  @P5 STG.E.U16 [R4.64], R19 ;  /* 0x0000001304005986 */ /* 0x0001e2000c101506 */
[----:B-1----:R-:W-:Y:S01]  /*91150*/  IMAD.WIDE R16, R0, 0x2, R2 ;  /* 0x0000000200107825 */ /* 0x002fe200078e0202 */
[----:B-----5:R-:W-:-:S02]  /*91160*/  ISETP.GE.AND P5, PT, R26, c[0x0][0x17c], PT ;  /* 0x00005f001a007a0c */ /* 0x020fc40003fa6270 */
[----:B------:R-:W2:Y:S01]  /*91170*/  LDL.LU R26, [R1+0x3ec] ;  /* 0x0003ec00011a7983 */ /* 0x000ea20000300800 */
[----:B0-----:R-:W-:Y:S02]  /*91180*/  PRMT R5, R14, 0x7632, R5 ;  /* 0x000076320e057816 */ /* 0x001fe40000000005 */
[----:B----4-:R-:W-:Y:S01]  /*91190*/  ISETP.GE.AND P3, PT, R27, c[0x0][0x17c], PT ;  /* 0x00005f001b007a0c */ /* 0x010fe20003f66270 */
[----:B------:R-:W4:Y:S04]  /*911a0*/  LDL.LU R14, [R1+0x3c] ;  /* 0x00003c00010e7983 */ /* 0x000f280000300800 */
[----:B------:R0:W-:Y:S04]  /*911b0*/  @P1 STG.E.U16 [R16.64], R5 ;  /* 0x0000000510001986 */ /* 0x0001e8000c101506 */
[----:B------:R-:W5:Y:S01]  /*911c0*/  LDL.LU R27, [R1+0x1ed8] ;  /* 0x001ed800011b7983 */ /* 0x000f620000300800 */
[----:B---3--:R-:W-:-:S03]  /*911d0*/  ISETP.GE.AND P1, PT, R8, c[0x0][0x17c], PT ;  /* 0x00005f0008007a0c */ /* 0x008fc60003f26270 */
[----:B------:R-:W3:Y:S01]  /*911e0*/  LDL.LU R8, [R1+0x1ed4] ;  /* 0x001ed40001087983 */ /* 0x000ee20000300800 */
[----:B------:R-:W-:Y:S02]  /*911f0*/  ISETP.LT.AND P0, PT, R29, c[0x0][0x178], !P0 ;  /* 0x00005e001d007a0c */ /* 0x000fe40004701270 */
[----:B------:R-:W-:Y:S02]  /*91200*/  ISETP.LT.AND P6, PT, R23, c[0x0][0x178], !P4 ;  /* 0x00005e0017007a0c */ /* 0x000fe400067c1270 */
[C---:B------:R-:W-:Y:S02]  /*91210*/  IADD3 R4, R0.reuse, c[0x0][0x198], RZ ;  /* 0x0000660000047a10 */ /* 0x040fe40007ffe0ff */
[----:B------:R-:W-:Y:S01]  /*91220*/  PRMT R6, R19, 0x7632, R6 ;  /* 0x0000763213067816 */ /* 0x000fe20000000006 */
[----:B------:R-:W-:Y:S01]  /*91230*/  IMAD.WIDE R18, R0, 0x2, R24 ;  /* 0x0000000200127825 */ /* 0x000fe200078e0218 */
[----:B------:R-:W-:-:S03]  /*91240*/  ISETP.LT.AND P4, PT, R29, c[0x0][0x178], !P4 ;  /* 0x00005e001d007a0c */ /* 0x000fc60006781270 */
[----:B------:R-:W-:Y:S01]  /*91250*/  IMAD.WIDE R20, R4, 0x2, R2 ;  /* 0x0000000204147825 */ /* 0x000fe200078e0202 */
[----:B------:R-:W-:Y:S01]  /*91260*/  PRMT R0, R15, 0x7632, R0 ;  /* 0x000076320f007816 */ /* 0x000fe20000000000 */
[----:B------:R-:W-:Y:S01]  /*91270*/  @P0 STG.E.U16 [R18.64], R6 ;  /* 0x0000000612000986 */ /* 0x000fe2000c101506 */
[----:B------:R-:W-:-:S03]  /*91280*/  ISETP.LT.AND P0, PT, R23, c[0x0][0x178], !P3 ;  /* 0x00005e0017007a0c */ /* 0x000fc60005f01270 */
[----:B------:R1:W-:Y:S01]  /*91290*/  @P6 STG.E.U16 [R20.64], R15 ;  /* 0x0000000f14006986 */ /* 0x0003e2000c101506 */
[----:B0-----:R-:W-:-:S03]  /*912a0*/  IMAD.WIDE R16, R4, 0x2, R24 ;  /* 0x0000000204107825 */ /* 0x001fc600078e0218 */
[----:B-1----:R-:W4:Y:S01]  /*912b0*/  LDL.LU R15, [R1+0x1edc] ;  /* 0x001edc00010f7983 */ /* 0x002f220000300800 */
[----:B------:R-:W-:Y:S02]  /*912c0*/  IADD3 R18, R4, c[0x0][0x198], RZ ;  /* 0x0000660004127a10 */ /* 0x000fe40007ffe0ff */
[----:B------:R-:W-:Y:S01]  /*912d0*/  PRMT R4, R7, 0x7632, R4 ;  /* 0x0000763207047816 */ /* 0x000fe20000000004 */
[----:B------:R0:W-:Y:S02]  /*912e0*/  @P4 STG.E.U16 [R16.64], R7 ;  /* 0x0000000710004986 */ /* 0x0001e4000c101506 */
[----:B0-----:R-:W-:-:S05]  /*912f0*/  IMAD.WIDE R6, R18, 0x2, R2 ;  /* 0x0000000212067825 */ /* 0x001fca00078e0202 */
[----:B------:R0:W-:Y:S01]  /*91300*/  @P0 STG.E.U16 [R6.64], R0 ;  /* 0x0000000006000986 */ /* 0x0001e2000c101506 */
[----:B---3--:R-:W-:-:S03]  /*91310*/  ISETP.GE.AND P0, PT, R8, c[0x0][0x17c], PT ;  /* 0x00005f0008007a0c */ /* 0x008fc60003f06270 */
[----:B------:R-:W3:Y:S01]  /*91320*/  LDL.LU R8, [R1+0x1ee0] ;  /* 0x001ee00001087983 */ /* 0x000ee20000300800 */
[----:B------:R-:W-:Y:S01]  /*91330*/  ISETP.LT.AND P3, PT, R29, c[0x0][0x178], !P3 ;  /* 0x00005e001d007a0c */ /* 0x000fe20005f61270 */
[C---:B------:R-:W-:Y:S01]  /*91340*/  IMAD.WIDE R16, R18.reuse, 0x2, R24 ;  /* 0x0000000212107825 */ /* 0x040fe200078e0218 */
[----:B------:R-:W-:Y:S02]  /*91350*/  ISETP.LT.AND P6, PT, R23, c[0x0][0x178], !P2 ;  /* 0x00005e0017007a0c */ /* 0x000fe400057c1270 */
[----:B------:R-:W-:Y:S02]  /*91360*/  IADD3 R5, R18, c[0x0][0x198], RZ ;  /* 0x0000660012057a10 */ /* 0x000fe40007ffe0ff */
[----:B------:R-:W-:-:S03]  /*91370*/  ISETP.LT.AND P2, PT, R29, c[0x0][0x178], !P2 ;  /* 0x00005e001d007a0c */ /* 0x000fc60005741270 */
[----:B------:R-:W-:-:S04]  /*91380*/  IMAD.WIDE R18, R5, 0x2, R2 ;  /* 0x0000000205127825 */ /* 0x000fc800078e0202 */
[----:B------:R1:W-:Y:S01]  /*91390*/  @P3 STG.E.U16 [R16.64], R4 ;  /* 0x0000000410003986 */ /* 0x0003e2000c101506 */
[----:B------:R-:W-:Y:S01]  /*913a0*/  ISETP.LT.AND P3, PT, R23, c[0x0][0x178], !P5 ;  /* 0x00005e0017007a0c */ /* 0x000fe20006f61270 */
[----:B0-----:R-:W-:Y:S02]  /*913b0*/  IMAD.WIDE R6, R5, 0x2, R24 ;  /* 0x0000000205067825 */ /* 0x001fe400078e0218 */
[----:B--2---:R0:W-:Y:S01]  /*913c0*/  @P6 STG.E.U16 [R18.64], R26 ;  /* 0x0000001a12006986 */ /* 0x0041e2000c101506 */
[----:B-----5:R-:W-:Y:S02]  /*913d0*/  ISETP.GE.AND P4, PT, R27, c[0x0][0x17c], PT ;  /* 0x00005f001b007a0c */ /* 0x020fe40003f86270 */
[----:B-1----:R-:W-:Y:S01]  /*913e0*/  IADD3 R16, R5, c[0x0][0x198], RZ ;  /* 0x0000660005107a10 */ /* 0x002fe20007ffe0ff */
[----:B----4-:R1:W-:Y:S01]  /*913f0*/  @P2 STG.E.U16 [R6.64], R14 ;  /* 0x0000000e06002986 */ /* 0x0103e2000c101506 */
[----:B0-----:R-:W-:-:S03]  /*91400*/  PRMT R18, R26, 0x7632, R18 ;  /* 0x000076321a127816 */ /* 0x001fc60000000012 */
[----:B------:R-:W-:Y:S01]  /*91410*/  IMAD.WIDE R4, R16, 0x2, R2 ;  /* 0x0000000210047825 */ /* 0x000fe200078e0202 */
[----:B------:R-:W2:Y:S01]  /*91420*/  LDL.LU R27, [R1+0x4c] ;  /* 0x00004c00011b7983 */ /* 0x000ea20000300800 */
[----:B------:R-:W-:Y:S02]  /*91430*/  ISETP.GE.AND P2, PT, R15, c[0x0][0x17c], PT ;  /* 0x00005f000f007a0c */ /* 0x000fe40003f46270 */
[----:B------:R-:W-:Y:S01]  /*91440*/  PRMT R19, R14, 0x7632, R19 ;  /* 0x000076320e137816 */ /* 0x000fe20000000013 */
[----:B------:R-:W4:Y:S04]  /*91450*/  LDL.LU R15, [R1+0x40c] ;  /* 0x00040c00010f7983 */ /* 0x000f280000300800 */
[----:B-1----:R-:W5:Y:S04]  /*91460*/  LDL.LU R14, [R1+0x5c] ;  /* 0x00005c00010e7983 */ /* 0x002f680000300800 */
[----:B------:R0:W-:Y:S04]  /*91470*/  @P3 STG.E.U16 [R4.64], R18 ;  /* 0x0000001204003986 */ /* 0x0001e8000c101506 */
[----:B0-----:R-:W4:Y:S04]  /*91480*/  LDL.LU R5, [R1+0x3fc] ;  /* 0x0003fc0001057983 */ /* 0x001f280000300800 */
[----:B------:R-:W5:Y:S01]  /*91490*/  LDL.LU R26, [R1+0x1ee8] ;  /* 0x001ee800011a7983 */ /* 0x000f620000300800 */
[----:B---3--:R-:W-:-:S03]  /*914a0*/  ISETP.GE.AND P3, PT, R8, c[0x0][0x17c], PT ;  /* 0x00005f0008007a0c */ /* 0x008fc60003f66270 */
[----:B------:R-:W3:Y:S01]  /*914b0*/  LDL.LU R8, [R1+0x1ee4] ;  /* 0x001ee40001087983 */ /* 0x000ee20000300800 */
[----:B------:R-:W-:Y:S02]  /*914c0*/  ISETP.LT.AND P5, PT, R29, c[0x0][0x178], !P5 ;  /* 0x00005e001d007a0c */ /* 0x000fe40006fa1270 */
[----:B------:R-:W-:Y:S02]  /*914d0*/  ISETP.LT.AND P6, PT, R23, c[0x0][0x178], !P1 ;  /* 0x00005e0017007a0c */ /* 0x000fe40004fc1270 */
[----:B------:R-:W-:Y:S01]  /*914e0*/  ISETP.LT.AND P1, PT, R29, c[0x0][0x178], !P1 ;  /* 0x00005e001d007a0c */ /* 0x000fe20004f21270 */
[C---:B------:R-:W-:Y:S01]  /*914f0*/  IMAD.WIDE R6, R16.reuse, 0x2, R24 ;  /* 0x0000000210067825 */ /* 0x040fe200078e0218 */
[----:B------:R-:W-:-:S05]  /*91500*/  IADD3 R0, R16, c[0x0][0x198], RZ ;  /* 0x0000660010007a10 */ /* 0x000fca0007ffe0ff */
[C---:B------:R-:W-:Y:S02]  /*91510*/  IMAD.WIDE R16, R0.reuse, 0x2, R2 ;  /* 0x0000000200107825 */ /* 0x040fe400078e0202 */
[----:B------:R0:W-:Y:S01]  /*91520*/  @P5 STG.E.U16 [R6.64], R19 ;  /* 0x0000001306005986 */ /* 0x0001e2000c101506 */
[----:B------:R-:W-:Y:S01]  /*91530*/  ISETP.LT.AND P5, PT, R23, c[0x0][0x178], !P4 ;  /* 0x00005e0017007a0c */ /* 0x000fe200067a1270 */
[C---:B0-----:R-:W-:Y:S01]  /*91540*/  IMAD.WIDE R6, R0.reuse, 0x2, R24 ;  /* 0x0000000200067825 */ /* 0x041fe200078e0218 */
[----:B--2---:R-:W-:Y:S01]  /*91550*/  PRMT R4, R27, 0x7632, R4 ;  /* 0x000076321b047816 */ /* 0x004fe20000000004 */
[----:B----4-:R0:W-:Y:S04]  /*91560*/  @P6 STG.E.U16 [R16.64], R5 ;  /* 0x0000000510006986 */ /* 0x0101e8000c101506 */
[----:B------:R1:W-:Y:S01]  /*91570*/  @P1 STG.E.U16 [R6.64], R27 ;  /* 0x0000001b06001986 */ /* 0x0003e2000c101506 */
[----:B0-----:R-:W-:-:S03]  /*91580*/  IADD3 R16, R0, c[0x0][0x198], RZ ;  /* 0x0000660000107a10 */ /* 0x001fc60007ffe0ff */
[----:B-1----:R-:W2:Y:S01]  /*91590*/  LDL.LU R27, [R1+0x1eec] ;  /* 0x001eec00011b7983 */ /* 0x002ea20000300800 */
[----:B------:R-:W-:Y:S01]  /*915a0*/  PRMT R0, R5, 0x7632, R0 ;  /* 0x0000763205007816 */ /* 0x000fe20000000000 */
[----:B------:R-:W-:-:S05]  /*915b0*/  IMAD.WIDE R6, R16, 0x2, R2 ;  /* 0x0000000210067825 */ /* 0x000fca00078e0202 */
[----:B------:R0:W-:Y:S01]  /*915c0*/  @P5 STG.E.U16 [R6.64], R0 ;  /* 0x0000000006005986 */ /* 0x0001e2000c101506 */
[----:B---3--:R-:W-:-:S03]  /*915d0*/  ISETP.GE.AND P5, PT, R8, c[0x0][0x17c], PT ;  /* 0x00005f0008007a0c */ /* 0x008fc60003fa6270 */
[----:B------:R-:W3:Y:S01]  /*915e0*/  LDL.LU R8, [R1+0x1ef0] ;  /* 0x001ef00001087983 */ /* 0x000ee20000300800 */
[----:B------:R-:W-:Y:S02]  /*915f0*/  ISETP.LT.AND P4, PT, R29, c[0x0][0x178], !P4 ;  /* 0x00005e001d007a0c */ /* 0x000fe40006781270 */
[C---:B------:R-:W-:Y:S01]  /*91600*/  IADD3 R5, R16.reuse, c[0x0][0x198], RZ ;  /* 0x0000660010057a10 */ /* 0x040fe20007ffe0ff */
[----:B------:R-:W-:Y:S01]  /*91610*/  IMAD.WIDE R16, R16, 0x2, R24 ;  /* 0x0000000210107825 */ /* 0x000fe200078e0218 */
[----:B------:R-:W-:Y:S02]  /*91620*/  ISETP.LT.AND P6, PT, R23, c[0x0][0x178], !P0 ;  /* 0x00005e0017007a0c */ /* 0x000fe400047c1270 */
[----:B------:R-:W-:Y:S01]  /*91630*/  ISETP.LT.AND P0, PT, R29, c[0x0][0x178], !P0 ;  /* 0x00005e001d007a0c */ /* 0x000fe20004701270 */
[----:B------:R-:W-:-:S06]  /*91640*/  IMAD.WIDE R18, R5, 0x2, R2 ;  /* 0x0000000205127825 */ /* 0x000fcc00078e0202 */
[----:B------:R1:W-:Y:S01]  /*91650*/  @P4 STG.E.U16 [R16.64], R4 ;  /* 0x0000000410004986 */ /* 0x0003e2000c101506 */
[----:B------:R-:W-:Y:S01]  /*91660*/  ISETP.LT.AND P4, PT, R23, c[0x0][0x178], !P2 ;  /* 0x00005e0017007a0c */ /* 0x000fe20005781270 */
[C---:B0-----:R-:W-:Y:S02]  /*91670*/  IMAD.WIDE R6, R5.reuse, 0x2, R24 ;  /* 0x0000000205067825 */ /* 0x041fe400078e0218 */
[----:B------:R0:W-:Y:S01]  /*91680*/  @P6 STG.E.U16 [R18.64], R15 ;  /* 0x0000000f12006986 */ /* 0x0001e2000c101506 */
[----:B-----5:R-:W-:Y:S02]  /*91690*/  ISETP.GE.AND P1, PT, R26, c[0x0][0x17c], PT ;  /* 0x00005f001a007a0c */ /* 0x020fe40003f26270 */
[----:B-1----:R-:W-:Y:S01]  /*916a0*/  IADD3 R16, R5, c[0x0][0x198], RZ ;  /* 0x0000660005107a10 */ /* 0x002fe20007ffe0ff */
[----:B------:R-:W-:Y:S01]  /*916b0*/  @P0 STG.E.U16 [R6.64], R14 ;  /* 0x0000000e06000986 */ /* 0x000fe2000c101506 */
[----:B0-----:R-:W-:-:S03]  /*916c0*/  PRMT R18, R15, 0x7632, R18 ;  /* 0x000076320f127816 */ /* 0x001fc60000000012 */
[----:B------:R-:W-:Y:S01]  /*916d0*/  IMAD.WIDE R4, R16, 0x2, R2 ;  /* 0x0000000210047825 */ /* 0x000fe200078e0202 */
[----:B------:R-:W4:Y:S04]  /*916e0*/  LDL.LU R26, [R1+0x6c] ;  /* 0x00006c00011a7983 */ /* 0x000f280000300800 */
[----:B------:R0:W-:Y:S01]  /*916f0*/  @P4 STG.E.U16 [R4.64], R18 ;  /* 0x0000001204004986 */ /* 0x0001e2000c101506 */
[----:B------:R-:W-:Y:S02]  /*91700*/  PRMT R19, R14, 0x7632, R19 ;  /* 0x000076320e137816 */ /* 0x000fe40000000013 */
[----:B--2---:R-:W-:Y:S02]  /*91710*/  ISETP.GE.AND P0, PT, R27, c[0x0][0x17c], PT ;  /* 0x00005f001b007a0c */ /* 0x004fe40003f06270 */
[----:B------:R-:W2:Y:S04]  /*91720*/  LDL.LU R27, [R1+0xa0] ;  /* 0x0000a000011b7983 */ /* 0x000ea80000300800 */
[----:B------:R-:W5:Y:S04]  /*91730*/  LDL.LU R15, [R1+0x80] ;  /* 0x00008000010f7983 */ /* 0x000f680000300800 */
[----:B0-----:R-:W2:Y:S04]  /*91740*/  LDL.LU R5, [R1+0x41c] ;  /* 0x00041c0001057983 */ /* 0x001ea80000300800 */
[----:B------:R-:W5:Y:S01]  /*91750*/  LDL.LU R14, [R1+0x1ef8] ;  /* 0x001ef800010e7983 */ /* 0x000f620000300800 */
        /* <DEDUP_REMOVED lines=11> */
[----:B----4-:R-:W-:Y:S01]  /*91810*/  PRMT R4, R26, 0x7632, R4 ;  /* 0x000076321a047816 */ /* 0x010fe20000000004 */
[----:B--2---:R0:W-:Y:S04]  /*91820*/  @P6 STG.E.U16 [R16.64], R5 ;  /* 0x0000000510006986 */ /* 0x0041e8000c101506 */
[----:B------:R1:W-:Y:S01]  /*91830*/  @P3 STG.E.U16 [R6.64], R26 ;  /* 0x0000001a06003986 */ /* 0x0003e2000c101506 */
[----:B0-----:R-:W-:Y:S02]  /*91840*/  IADD3 R16, R0, c[0x0][0x198], RZ ;  /* 0x0000660000107a10 */ /* 0x001fe40007ffe0ff */
[----:B------:R-:W-:Y:S01]  /*91850*/  PRMT R0, R5, 0x7632, R0 ;  /* 0x0000763205007816 */ /* 0x000fe20000000000 */
[----:B-1----:R-:W2:Y:S02]  /*91860*/  LDL.LU R26, [R1+0x90] ;  /* 0x00009000011a7983 */ /* 0x002ea40000300800 */
[----:B------:R-:W-:Y:S01]  /*91870*/  IMAD.WIDE R6, R16, 0x2, R2 ;  /* 0x0000000210067825 */ /* 0x000fe200078e0202 */
[----:B-----5:R-:W-:-:S02]  /*91880*/  ISETP.GE.AND P3, PT, R14, c[0x0][0x17c], PT ;  /* 0x00005f000e007a0c */ /* 0x020fc40003f66270 */
[----:B------:R-:W4:Y:S04]  /*91890*/  LDL.LU R14, [R1+0x1f00] ;  /* 0x001f0000010e7983 */ /* 0x000f280000300800 */
        /* <DEDUP_REMOVED lines=8> */
[C---:B------:R-:W-:Y:S01]  /*91920*/  IMAD.WIDE R18, R5.reuse, 0x2, R2 ;  /* 0x0000000205127825 */ /* 0x040fe200078e0202 */
[----:B0-----:R-:W-:-:S05]  /*91930*/  IADD3 R6, R5, c[0x0][0x198], RZ ;  /* 0x0000660005067a10 */ /* 0x001fca0007ffe0ff */
[----:B------:R0:W-:Y:S01]  /*91940*/  @P1 STG.E.U16 [R16.64], R4 ;  /* 0x0000000410001986 */ /* 0x0001e2000c101506 */
[----:B------:R-:W-:Y:S02]  /*91950*/  ISETP.LT.AND P1, PT, R23, c[0x0][0x178], !P0 ;  /* 0x00005e0017007a0c */ /* 0x000fe40004721270 */
[----:B------:R-:W-:Y:S01]  /*91960*/  ISETP.LT.AND P0, PT, R29, c[0x0][0x178], !P0 ;  /* 0x00005e001d007a0c */ /* 0x000fe20004701270 */
[----:B------:R1:W-:Y:S01]  /*91970*/  @P6 STG.E.U16 [R18.64], R27 ;  /* 0x0000001b12006986 */ /* 0x0003e2000c101506 */
[----:B------:R-:W-:Y:S01]  /*91980*/  IADD3 R0, R6, c[0x0][0x198], RZ ;  /* 0x0000660006007a10 */ /* 0x000fe20007ffe0ff */
[----:B0-----:R-:W-:Y:S01]  /*91990*/  IMAD.WIDE R16, R5, 0x2, R24 ;  /* 0x0000000205107825 */ /* 0x001fe200078e0218 */
[----:B-1----:R-:W-:-:S03]  /*919a0*/  PRMT R18, R27, 0x7632, R18 ;  /* 0x000076321b127816 */ /* 0x002fc60000000012 */
[C---:B------:R-:W-:Y:S01]  /*919b0*/  IMAD.WIDE R4, R6.reuse, 0x2, R2 ;  /* 0x0000000206047825 */ /* 0x040fe200078e0202 */
[----:B------:R-:W-:Y:S01]  /*919c0*/  PRMT R19, R15, 0x7632, R19 ;  /* 0x000076320f137816 */ /* 0x000fe20000000013 */
[----:B------:R0:W-:Y:S02]  /*919d0*/  @P5 STG.E.U16 [R16.64], R15 ;  /* 0x0000000f10005986 */ /* 0x0001e4000c101506 */
[----:B------:R-:W-:Y:S02]  /*919e0*/  IMAD.WIDE R6, R6, 0x2, R24 ;  /* 0x0000000206067825 */ /* 0x000fe400078e0218 */
[----:B------:R-:W5:Y:S04]  /*919f0*/  LDL.LU R27, [R1+0xc0] ;  /* 0x0000c000011b7983 */ /* 0x000f680000300800 */
[----:B------:R-:W-:Y:S04]  /*91a00*/  @P1 STG.E.U16 [R4.64], R18 ;  /* 0x0000001204001986 */ /* 0x000fe8000c101506 */
[----:B0-----:R-:W5:Y:S04]  /*91a10*/  LDL.LU R15, [R1+0x70] ;  /* 0x00007000010f7983 */ /* 0x001f680000300800 */
[----:B------:R0:W-:Y:S01]  /*91a20*/  @P0 STG.E.U16 [R6.64], R19 ;  /* 0x0000001306000986 */ /* 0x0001e2000c101506 */
[----:B----4-:R-:W-:-:S03]  /*91a30*/  ISETP.GE.AND P5, PT, R14, c[0x0][0x17c], PT ;  /* 0x00005f000e007a0c */ /* 0x010fc60003fa6270 */
[----:B------:R-:W4:Y:S01]  /*91a40*/  LDL.LU R14, [R1+0x1f08] ;  /* 0x001f0800010e7983 */ /* 0x000f220000300800 */
[----:B---3--:R-:W-:-:S03]  /*91a50*/  ISETP.GE.AND P1, PT, R8, c[0x0][0x17c], PT ;  /* 0x00005f0008007a0c */ /* 0x008fc60003f26270 */
[----:B------:R-:W3:Y:S04]  /*91a60*/  LDL.LU R8, [R1+0x1f04] ;  /* 0x001f040001087983 */ /* 0x000ee80000300800 */
[----:B0-----:R-:W3:Y:S01]  /*91a70*/  LDL.LU R7, [R1+0xb0] ;  /* 0x0000b00001077983 */ /* 0x001ee20000300800 */
[----:B------:R-:W-:Y:S02]  /*91a80*/  ISETP.LT.AND P6, PT, R23, c[0x0][0x178], !P4 ;  /* 0x00005e0017007a0c */ /* 0x000fe400067c1270 */
[----:B------:R-:W-:Y:S01]  /*91a90*/  ISETP.LT.AND P4, PT, R29, c[0x0][0x178], !P4 ;  /* 0x00005e001d007a0c */ /* 0x000fe20006781270 */
[C---:B------:R-:W-:Y:S01]  /*91aa0*/  IMAD.WIDE R16, R0.reuse, 0x2, R2 ;  /* 0x0000000200107825 */ /* 0x040fe200078e0202 */
[----:B------:R-:W-:Y:S02]  /*91ab0*/  ISETP.LT.AND P0, PT, R23, c[0x0][0x178], !P3 ;  /* 0x00005e0017007a0c */ /* 0x000fe40005f01270 */
[C---:B------:R-:W-:Y:S01]  /*91ac0*/  IADD3 R6, R0.reuse, c[0x0][0x198], RZ ;  /* 0x0000660000067a10 */ /* 0x040fe20007ffe0ff */
[----:B------:R-:W-:Y:S01]  /*91ad0*/  IMAD.WIDE R4, R0, 0x2, R24 ;  /* 0x0000000200047825 */ /* 0x000fe200078e0218 */
[----:B--2---:R-:W-:-:S02]  /*91ae0*/  PRMT R19, R26, 0x7632, R19 ;  /* 0x000076321a137816 */ /* 0x004fc40000000013 */
[----:B------:R-:W-:-:S03]  /*91af0*/  ISETP.LT.AND P3, PT, R29, c[0x0][0x178], !P3 ;  /* 0x00005e001d007a0c */ /* 0x000fc60005f61270 */
[----:B---3--:R-:W-:Y:S01]  /*91b00*/  @P6 STG.E.U16 [R16.64], R7 ;  /* 0x0000000710006986 */ /* 0x008fe2000c101506 */
[----:B------:R-:W-:-:S03]  /*91b10*/  PRMT R18, R7, 0x7632, R18 ;  /* 0x0000763207127816 */ /* 0x000fc60000000012 */
[----:B------:R0:W-:Y:S01]  /*91b20*/  @P4 STG.E.U16 [R4.64], R26 ;  /* 0x0000001a04004986 */ /* 0x0001e2000c101506 */
[----:B----4-:R-:W-:Y:S01]  /*91b30*/  ISETP.GE.AND P4, PT, R14, c[0x0][0x17c], PT ;  /* 0x00005f000e007a0c */ /* 0x010fe20003f86270 */
[----:B0-----:R-:W-:Y:S02]  /*91b40*/  IMAD.WIDE R4, R6, 0x2, R2 ;  /* 0x0000000206047825 */ /* 0x001fe400078e0202 */
[----:B------:R-:W2:Y:S04]  /*91b50*/  LDL.LU R26, [R1+0x20] ;  /* 0x00002000011a7983 */ /* 0x000ea80000300800 */
[----:B------:R0:W-:Y:S01]  /*91b60*/  @P0 STG.E.U16 [R4.64], R18 ;  /* 0x0000001204000986 */ /* 0x0001e2000c101506 */
[----:B------:R-:W-:-:S03]  /*91b70*/  ISETP.GE.AND P0, PT, R8, c[0x0][0x17c], PT ;  /* 0x00005f0008007a0c */ /* 0x000fc60003f06270 */
[----:B------:R-:W3:Y:S04]  /*91b80*/  LDL.LU R14, [R1+0x1f10] ;  /* 0x001f1000010e7983 */ /* 0x000ee80000300800 */
[----:B------:R-:W4:Y:S01]  /*91b90*/  LDL.LU R8, [R1+0x1f0c] ;  /* 0x001f0c0001087983 */ /* 0x000f220000300800 */
[----:B------:R-:W-:Y:S02]  /*91ba0*/  ISETP.LT.AND P6, PT, R23, c[0x0][0x178], !P2 ;  /* 0x00005e0017007a0c */ /* 0x000fe400057c1270 */
[C---:B------:R-:W-:Y:S01]  /*91bb0*/  IADD3 R0, R6.reuse, c[0x0][0x198], RZ ;  /* 0x0000660006007a10 */ /* 0x040fe20007ffe0ff */
[----:B------:R-:W-:Y:S01]  /*91bc0*/  IMAD.WIDE R6, R6, 0x2, R24 ;  /* 0x0000000206067825 */ /* 0x000fe200078e0218 */
[----:B------:R-:W-:-:S04]  /*91bd0*/  ISETP.LT.AND P2, PT, R29, c[0x0][0x178], !P2 ;  /* 0x00005e001d007a0c */ /* 0x000fc80005741270 */
[----:B------:R1:W-:Y:S01]  /*91be0*/  @P3 STG.E.U16 [R6.64], R19 ;  /* 0x0000001306003986 */ /* 0x0003e2000c101506 */
[----:B------:R-:W-:Y:S01]  /*91bf0*/  ISETP.LT.AND P3, PT, R23, c[0x0][0x178], !P5 ;  /* 0x00005e0017007a0c */ /* 0x000fe20006f61270 */
[----:B------:R-:W-:Y:S01]  /*91c00*/  IMAD.WIDE R16, R0, 0x2, R2 ;  /* 0x0000000200107825 */ /* 0x000fe200078e0202 */
[----:B------:R-:W-:-:S03]  /*91c10*/  ISETP.LT.AND P5, PT, R29, c[0x0][0x178], !P5 ;  /* 0x00005e001d007a0c */ /* 0x000fc60006fa1270 */
[C---:B0-----:R-:W-:Y:S01]  /*91c20*/  IMAD.WIDE R4, R0.reuse, 0x2, R24 ;  /* 0x0000000200047825 */ /* 0x041fe200078e0218 */
[----:B-----5:R0:W-:Y:S01]  /*91c30*/  @P6 STG.E.U16 [R16.64], R27 ;  /* 0x0000001b10006986 */ /* 0x0201e2000c101506 */
[----:B-1----:R-:W-:-:S03]  /*91c40*/  IADD3 R6, R0, c[0x0][0x198], RZ ;  /* 0x0000660000067a10 */ /* 0x002fc60007ffe0ff */
[----:B------:R1:W-:Y:S01]  /*91c50*/  @P2 STG.E.U16 [R4.64], R15 ;  /* 0x0000000f04002986 */ /* 0x0003e2000c101506 */
[----:B------:R-:W-:Y:S02]  /*91c60*/  PRMT R18, R27, 0x7632, R18 ;  /* 0x000076321b127816 */ /* 0x000fe40000000012 */
[C---:B------:R-:W-:Y:S02]  /*91c70*/  IADD3 R0, R6.reuse, c[0x0][0x198], RZ ;  /* 0x0000660006007a10 */ /* 0x040fe40007ffe0ff */
[----:B------:R-:W-:Y:S01]  /*91c80*/  PRMT R19, R15, 0x7632, R19 ;  /* 0x000076320f137816 */ /* 0x000fe20000000013 */
[----:B0-----:R-:W5:Y:S01]  /*91c90*/  LDL.LU R27, [R1+0x100] ;  /* 0x00010000011b7983 */ /* 0x001f620000300800 */
[----:B-1----:R-:W-:-:S03]  /*91ca0*/  IMAD.WIDE R4, R6, 0x2, R2 ;  /* 0x0000000206047825 */ /* 0x002fc600078e0202 */
        /* <DEDUP_REMOVED lines=20> */
[----:B------:R-:W-:Y:S01]  /*91df0*/  ISETP.GE.AND P1, PT, R14, c[0x0][0x17c], PT ;  /* 0x00005f000e007a0c */ /* 0x000fe20003f26270 */
[----:B0-----:R-:W-:Y:S02]  /*91e00*/  IMAD.WIDE R4, R6, 0x2, R2 ;  /* 0x0000000206047825 */ /* 0x001fe400078e0202 */
[----:B------:R-:W2:Y:S04]  /*91e10*/  LDL.LU R26, [R1+0x110] ;  /* 0x00011000011a7983 */ /* 0x000ea80000300800 */
[----:B------:R0:W-:Y:S01]  /*91e20*/  @P5 STG.E.U16 [R4.64], R18 ;  /* 0x0000001204005986 */ /* 0x0001e2000c101506 */
[----:B----4-:R-:W-:-:S03]  /*91e30*/  ISETP.GE.AND P5, PT, R8, c[0x0][0x17c], PT ;  /* 0x00005f0008007a0c */ /* 0x010fc60003fa6270 */
        /* <DEDUP_REMOVED lines=255> */
[----:B------:R-:W-:Y:S02]  /*92e30*/  ISETP.LT.AND P4, PT, R29, c[0x0][0x178], !P4 ;  /* 0x00005e001d007a0c */ /* 0x000fe40006781270 */
[----:B------:R-:W-:Y:S01]  /*92e40*/  IADD3 R18, R6, c[0x0][0x198], RZ ;  /* 0x0000660006127a10 */ /* 0x000fe20007ffe0ff */
        /* <DEDUP_REMOVED lines=17> */
[----:B-----5:R0:W-:Y:S01]  /*92f60*/  @P6 STG.E.U16 [R16.64], R27 ;  /* 0x0000001b10006986 */ /* 0x0201e2000c101506 */
[----:B-1----:R-:W-:-:S03]  /*92f70*/  IADD3 R6, R18, c[0x0][0x198], RZ ;  /* 0x0000660012067a10 */ /* 0x002fc60007ffe0ff */
[----:B------:R1:W-:Y:S01]  /*92f80*/  @P0 STG.E.U16 [R4.64], R15 ;  /* 0x0000000f04000986 */ /* 0x0003e2000c101506 */
[----:B------:R-:W-:Y:S02]  /*92f90*/  PRMT R18, R27, 0x7632, R18 ;  /* 0x000076321b127816 */ /* 0x000fe40000000012 */
[----:B------:R-:W-:Y:S01]  /*92fa0*/  PRMT R19, R15, 0x7632, R19 ;  /* 0x000076320f137816 */ /* 0x000fe20000000013 */
[----:B0-----:R-:W5:Y:S01]  /*92fb0*/  LDL.LU R27, [R1+0xc8] ;  /* 0x0000c800011b7983 */ /* 0x001f620000300800 */
[----:B-1----:R-:W-:-:S03]  /*92fc0*/  IMAD.WIDE R4, R6, 0x2, R2 ;  /* 0x0000000206047825 */ /* 0x002fc600078e0202 */
[----:B------:R-:W5:Y:S04]  /*92fd0*/  LDL.LU R15, [R1+0x78] ;  /* 0x00007800010f7983 */ /* 0x000f680000300800 */
[----:B------:R0:W-:Y:S04]  /*92fe0*/  @P4 STG.E.U16 [R4.64], R18 ;  /* 0x0000001204004986 */ /* 0x0001e8000c101506 */
[----:B0-----:R-:W5:Y:S01]  /*92ff0*/  LDL.LU R18, [R1+0xb8] ;  /* 0x0000b80001127983 */ /* 0x001f620000300800 */
        /* <DEDUP_REMOVED lines=15> */
[----:B-----5:R-:W-:Y:S01]  /*930f0*/  @P6 STG.E.U16 [R16.64], R18 ;  /* 0x0000001210006986 */ /* 0x020fe2000c101506 */
[----:B------:R-:W-:-:S03]  /*93100*/  PRMT R0, R18, 0x7632, R0 ;  /* 0x0000763212007816 */ /* 0x000fc60000000000 */
[----:B------:R0:W-:Y:S02]  /*93110*/  @P3 STG.E.U16 [R4.64], R26 ;  /* 0x0000001a04003986 */ /* 0x0001e4000c101506 */
[----:B0-----:R-:W-:Y:S02]  /*93120*/  IMAD.WIDE R4, R6, 0x2, R2 ;  /* 0x0000000206047825 */ /* 0x001fe400078e0202 */
[----:B------:R-:W2:Y:S04]  /*93130*/  LDL.LU R26, [R1+0x28] ;  /* 0x00002800011a7983 */ /* 0x000ea80000300800 */
        /* <DEDUP_REMOVED lines=15> */
[----:B------:R0:W-:Y:S04]  /*93230*/  @P6 STG.E.U16 [R16.64], R27 ;  /* 0x0000001b10006986 */ /* 0x0001e8000c101506 */
[----:B------:R5:W-:Y:S01]  /*93240*/  @P5 STG.E.U16 [R4.64], R15 ;  /* 0x0000000f04005986 */ /* 0x000be2000c101506 */
[----:B-1----:R-:W-:Y:S02]  /*93250*/  IADD3 R6, R18, c[0x0][0x198], RZ ;  /* 0x0000660012067a10 */ /* 0x002fe40007ffe0ff */
[----:B------:R-:W-:-:S02]  /*93260*/  PRMT R18, R27, 0x7632, R18 ;  /* 0x000076321b127816 */ /* 0x000fc40000000012 */
[C---:B------:R-:W-:Y:S01]  /*93270*/  IADD3 R0, R6.reuse, c[0x0][0x198], RZ ;  /* 0x0000660006007a10 */ /* 0x040fe20007ffe0ff */
[----:B0-----:R-:W2:Y:S01]  /*93280*/  LDL.LU R27, [R1+0x108] ;  /* 0x00010800011b7983 */ /* 0x001ea20000300800 */
[----:B------:R-:W-:Y:S01]  /*93290*/  PRMT R19, R15, 0x7632, R19 ;  /* 0x000076320f137816 */ /* 0x000fe20000000013 */
[C---:B-----5:R-:W-:Y:S02]  /*932a0*/  IMAD.WIDE R4, R6.reuse, 0x2, R2 ;  /* 0x0000000206047825 */ /* 0x060fe400078e0202 */
[----:B------:R-:W5:Y:S02]  /*932b0*/  LDL.LU R15, [R1+0xe8] ;  /* 0x0000e800010f7983 */ /* 0x000f640000300800 */
[----:B------:R-:W-:Y:S02]  /*932c0*/  IMAD.WIDE R6, R6, 0x2, R24 ;  /* 0x0000000206067825 */ /* 0x000fe400078e0218 */
        /* <DEDUP_REMOVED lines=34> */
[----:B------:R0:W-:Y:S01]  /*934f0*/  @P6 STG.E.U16 [R16.64], R27 ;  /* 0x0000001b10006986 */ /* 0x0001e2000c101506 */
[----:B-1----:R-:W-:-:S03]  /*93500*/  IADD3 R6, R0, c[0x0][0x198], RZ ;  /* 0x0000660000067a10 */ /* 0x002fc60007ffe0ff */
[----:B-----5:R1:W-:Y:S01]  /*93510*/  @P2 STG.E.U16 [R4.64], R15 ;  /* 0x0000000f04002986 */ /* 0x0203e2000c101506 */
[----:B------:R-:W-:Y:S02]  /*93520*/  PRMT R18, R27, 0x7632, R18 ;  /* 0x000076321b127816 */ /* 0x000fe40000000012 */
[C---:B------:R-:W-:Y:S02]  /*93530*/  IADD3 R0, R6.reuse, c[0x0][0x198], RZ ;  /* 0x0000660006007a10 */ /* 0x040fe40007ffe0ff */
[----:B------:R-:W-:Y:S01]  /*93540*/  PRMT R19, R15, 0x7632, R19 ;  /* 0x000076320f137816 */ /* 0x000fe20000000013 */
[----:B0-----:R-:W5:Y:S01]  /*93550*/  LDL.LU R27, [R1+0x438] ;  /* 0x00043800011b7983 */ /* 0x001f620000300800 */
[----:B-1----:R-:W-:-:S04]  /*93560*/  IMAD.WIDE R4, R6, 0x2, R2 ;  /* 0x0000000206047825 */ /* 0x002fc800078e0202 */
[----:B------:R-:W-:Y:S01]  /*93570*/  IMAD.WIDE R6, R6, 0x2, R24 ;  /* 0x0000000206067825 */ /* 0x000fe200078e0218 */
[----:B------:R-:W-:Y:S04]  /*93580*/  @P3 STG.E.U16 [R4.64], R18 ;  /* 0x0000001204003986 */ /* 0x000fe8000c101506 */
[----:B------:R0:W-:Y:S01]  /*93590*/  @P5 STG.E.U16 [R6.64], R19 ;  /* 0x0000001306005986 */ /* 0x0001e2000c101506 */
[----:B---3--:R-:W-:-:S03]  /*935a0*/  ISETP.GE.AND P2, PT, R14, c[0x0][0x17c], PT ;  /* 0x00005f000e007a0c */ /* 0x008fc60003f46270 */
[----:B------:R-:W3:Y:S01]  /*935b0*/  LDL.LU R14, [R1+0x128] ;  /* 0x00012800010e7983 */ /* 0x000ee20000300800 */
[----:B----4-:R-:W-:-:S03]  /*935c0*/  ISETP.GE.AND P3, PT, R8, c[0x0][0x17c], PT ;  /* 0x00005f0008007a0c */ /* 0x010fc60003f66270 */
[----:B------:R-:W4:Y:S04]  /*935d0*/  LDL.LU R15, [R1+0x1fa8] ;  /* 0x001fa800010f7983 */ /* 0x000f280000300800 */
[----:B------:R-:W3:Y:S04]  /*935e0*/  LDL.LU R8, [R1+0x1fa4] ;  /* 0x001fa40001087983 */ /* 0x000ee80000300800 */
[----:B0-----:R-:W3:Y:S01]  /*935f0*/  LDL.LU R7, [R1+0x428] ;  /* 0x0004280001077983 */ /* 0x001ee20000300800 */
[----:B------:R-:W-:Y:S02]  /*93600*/  ISETP.LT.AND P6, PT, R23, c[0x0][0x178], !P1 ;  /* 0x00005e0017007a0c */ /* 0x000fe40004fc1270 */
[----:B------:R-:W-:Y:S01]  /*93610*/  ISETP.LT.AND P1, PT, R29, c[0x0][0x178], !P1 ;  /* 0x00005e001d007a0c */ /* 0x000fe20004f21270 */
[----:B------:R-:W-:Y:S01]  /*93620*/  IMAD.WIDE R16, R0, 0x2, R2 ;  /* 0x0000000200107825 */ /* 0x000fe200078e0202 */
[----:B------:R-:W-:-:S02]  /*93630*/  ISETP.LT.AND P5, PT, R23, c[0x0][0x178], !P4 ;  /* 0x00005e0017007a0c */ /* 0x000fc400067a1270 */
[C---:B------:R-:W-:Y:S01]  /*93640*/  IADD3 R6, R0.reuse, c[0x0][0x198], RZ ;  /* 0x0000660000067a10 */ /* 0x040fe20007ffe0ff */
[----:B------:R-:W-:Y:S01]  /*93650*/  IMAD.WIDE R4, R0, 0x2, R24 ;  /* 0x0000000200047825 */ /* 0x000fe200078e0218 */
[----:B--2---:R-:W-:Y:S02]  /*93660*/  PRMT R19, R26, 0x7632, R19 ;  /* 0x000076321a137816 */ /* 0x004fe40000000013 */
[----:B------:R-:W-:-:S03]  /*93670*/  ISETP.LT.AND P4, PT, R29, c[0x0][0x178], !P4 ;  /* 0x00005e001d007a0c */ /* 0x000fc60006781270 */
[----:B---3--:R-:W-:Y:S01]  /*93680*/  @P6 STG.E.U16 [R16.64], R7 ;  /* 0x0000000710006986 */ /* 0x008fe2000c101506 */
[----:B------:R-:W-:-:S03]  /*93690*/  PRMT R18, R7, 0x7632, R18 ;  /* 0x0000763207127816 */ /* 0x000fc60000000012 */
[----:B------:R0:W-:Y:S01]  /*936a0*/  @P1 STG.E.U16 [R4.64], R26 ;  /* 0x0000001a04001986 */ /* 0x0001e2000c101506 */
[----:B----4-:R-:W-:-:S03]  /*936b0*/  ISETP.GE.AND P1, PT, R15, c[0x0][0x17c], PT ;  /* 0x00005f000f007a0c */ /* 0x010fc60003f26270 */
[----:B------:R-:W2:Y:S01]  /*936c0*/  LDL.LU R15, [R1+0x138] ;  /* 0x00013800010f7983 */ /* 0x000ea20000300800 */
[----:B0-----:R-:W-:-:S03]  /*936d0*/  IMAD.WIDE R4, R6, 0x2, R2 ;  /* 0x0000000206047825 */ /* 0x001fc600078e0202 */
[----:B------:R-:W3:Y:S04]  /*936e0*/  LDL.LU R26, [R1+0x1fb0] ;  /* 0x001fb000011a7983 */ /* 0x000ee80000300800 */
[----:B------:R0:W-:Y:S01]  /*936f0*/  @P5 STG.E.U16 [R4.64], R18 ;  /* 0x0000001204005986 */ /* 0x0001e2000c101506 */
[----:B------:R-:W-:-:S03]  /*93700*/  ISETP.GE.AND P5, PT, R8, c[0x0][0x17c], PT ;  /* 0x00005f0008007a0c */ /* 0x000fc60003fa6270 */
        /* <DEDUP_REMOVED lines=14> */
[----:B------:R-:W-:Y:S02]  /*937f0*/  IADD3 R0, R6, c[0x0][0x198], RZ ;  /* 0x0000660006007a10 */ /* 0x000fe40007ffe0ff */
        /* <DEDUP_REMOVED lines=22> */
[----:B------:R0:W-:Y:S02]  /*93960*/  @P3 STG.E.U16 [R4.64], R15 ;  /* 0x0000000f04003986 */ /* 0x0001e4000c101506 */
[----:B0-----:R-:W-:Y:S02]  /*93970*/  IMAD.WIDE R4, R6, 0x2, R2 ;  /* 0x0000000206047825 */ /* 0x001fe400078e0202 */
[----:B------:R-:W2:Y:S04]  /*93980*/  LDL.LU R15, [R1+0x1fbc] ;  /* 0x001fbc00010f7983 */ /* 0x000ea80000300800 */
[----:B------:R0:W-:Y:S01]  /*93990*/  @P2 STG.E.U16 [R4.64], R18 ;  /* 0x0000001204002986 */ /* 0x0001e2000c101506 */
[----:B----4-:R-:W-:-:S03]  /*939a0*/  ISETP.GE.AND P2, PT, R8, c[0x0][0x17c], PT ;  /* 0x00005f0008007a0c */ /* 0x010fc60003f46270 */
[----:B------:R-:W3:Y:S01]  /*939b0*/  LDL.LU R8, [R1+0x1fc0] ;  /* 0x001fc00001087983 */ /* 0x000ee20000300800 */
        /* <DEDUP_REMOVED lines=9> */
[----:B-----5:R-:W-:Y:S01]  /*93a50*/  @P6 STG.E.U16 [R16.64], R27 ;  /* 0x0000001b10006986 */ /* 0x020fe2000c101506 */
[----:B-1----:R-:W-:-:S03]  /*93a60*/  IADD3 R6, R0, c[0x0][0x198], RZ ;  /* 0x0000660000067a10 */ /* 0x002fc60007ffe0ff */
[----:B------:R0:W-:Y:S01]  /*93a70*/  @P5 STG.E.U16 [R4.64], R14 ;  /* 0x0000000e04005986 */ /* 0x0001e2000c101506 */
[----:B------:R-:W-:Y:S02]  /*93a80*/  PRMT R18, R27, 0x7632, R18 ;  /* 0x000076321b127816 */ /* 0x000fe40000000012 */
[----:B------:R-:W-:Y:S02]  /*93a90*/  IADD3 R0, R6, c[0x0][0x198], RZ ;  /* 0x0000660006007a10 */ /* 0x000fe40007ffe0ff */
[----:B------:R-:W-:Y:S02]  /*93aa0*/  ISETP.GE.AND P3, PT, R26, c[0x0][0x17c], PT ;  /* 0x00005f001a007a0c */ /* 0x000fe40003f66270 */
[----:B------:R-:W-:Y:S01]  /*93ab0*/  PRMT R19, R14, 0x7632, R19 ;  /* 0x000076320e137816 */ /* 0x000fe20000000013 */
[----:B------:R-:W4:Y:S01]  /*93ac0*/  LDL.LU R26, [R1+0x9c] ;  /* 0x00009c00011a7983 */ /* 0x000f220000300800 */
[----:B0-----:R-:W-:-:S04]  /*93ad0*/  IMAD.WIDE R4, R6, 0x2, R2 ;  /* 0x0000000206047825 */ /* 0x001fc800078e0202 */
[----:B------:R-:W-:Y:S01]  /*93ae0*/  IMAD.WIDE R6, R6, 0x2, R24 ;  /* 0x0000000206067825 */ /* 0x000fe200078e0218 */
[----:B------:R-:W-:Y:S04]  /*93af0*/  @P1 STG.E.U16 [R4.64], R18 ;  /* 0x0000001204001986 */ /* 0x000fe8000c101506 */
[----:B------:R0:W-:Y:S01]  /*93b00*/  @P0 STG.E.U16 [R6.64], R19 ;  /* 0x0000001306000986 */ /* 0x0001e2000c101506 */
[----:B--2---:R-:W-:-:S03]  /*93b10*/  ISETP.GE.AND P5, PT, R15, c[0x0][0x17c], PT ;  /* 0x00005f000f007a0c */ /* 0x004fc60003fa6270 */
[----:B------:R-:W2:Y:S04]  /*93b20*/  LDL.LU R15, [R1+0xcc] ;  /* 0x0000cc00010f7983 */ /* 0x000ea80000300800 */
[----:B------:R-:W5:Y:S01]  /*93b30*/  LDL.LU R14, [R1+0x7c] ;  /* 0x00007c00010e7983 */ /* 0x000f620000300800 */
[----:B---3--:R-:W-:-:S03]  /*93b40*/  ISETP.GE.AND P1, PT, R8, c[0x0][0x17c], PT ;  /* 0x00005f0008007a0c */ /* 0x008fc60003f26270 */
[----:B------:R-:W3:Y:S04]  /*93b50*/  LDL.LU R27, [R1+0x1fc8] ;  /* 0x001fc800011b7983 */ /* 0x000ee80000300800 */
[----:B------:R-:W2:Y:S04]  /*93b60*/  LDL.LU R8, [R1+0x1fc4] ;  /* 0x001fc40001087983 */ /* 0x000ea80000300800 */
[----:B0-----:R-:W2:Y:S01]  /*93b70*/  LDL.LU R7, [R1+0xbc] ;  /* 0x0000bc0001077983 */ /* 0x001ea20000300800 */
[----:B------:R-:W-:Y:S02]  /*93b80*/  ISETP.LT.AND P6, PT, R23, c[0x0][0x178], !P4 ;  /* 0x00005e0017007a0c */ /* 0x000fe400067c1270 */
[----:B------:R-:W-:Y:S01]  /*93b90*/  ISETP.LT.AND P4, PT, R29, c[0x0][0x178], !P4 ;  /* 0x00005e001d007a0c */ /* 0x000fe20006781270 */
[----:B------:R-:W-:Y:S01]  /*93ba0*/  IMAD.WIDE R16, R0, 0x2, R2 ;  /* 0x0000000200107825 */ /* 0x000fe200078e0202 */
[----:B------:R-:W-:-:S03]  /*93bb0*/  ISETP.LT.AND P0, PT, R23, c[0x0][0x178], !P3 ;  /* 0x00005e0017007a0c */ /* 0x000fc60005f01270 */
[C---:B------:R-:W-:Y:S01]  /*93bc0*/  IMAD.WIDE R4, R0.reuse, 0x2, R24 ;  /* 0x0000000200047825 */ /* 0x040fe200078e0218 */
[----:B------:R-:W-:Y:S02]  /*93bd0*/  IADD3 R6, R0, c[0x0][0x198], RZ ;  /* 0x0000660000067a10 */ /* 0x000fe40007ffe0ff */
[----:B----4-:R-:W-:Y:S02]  /*93be0*/  PRMT R18, R26, 0x7632, R18 ;  /* 0x000076321a127816 */ /* 0x010fe40000000012 */
[----:B------:R-:W-:Y:S01]  /*93bf0*/  ISETP.LT.AND P3, PT, R29, c[0x0][0x178], !P3 ;  /* 0x00005e001d007a0c */ /* 0x000fe20005f61270 */
[----:B--2---:R-:W-:Y:S04]  /*93c00*/  @P6 STG.E.U16 [R16.64], R7 ;  /* 0x0000000710006986 */ /* 0x004fe8000c101506 */
[----:B------:R0:W-:Y:S01]  /*93c10*/  @P4 STG.E.U16 [R4.64], R26 ;  /* 0x0000001a04004986 */ /* 0x0001e2000c101506 */
[----:B------:R-:W-:-:S03]  /*93c20*/  PRMT R0, R7, 0x7632, R0 ;  /* 0x0000763207007816 */ /* 0x000fc60000000000 */
[----:B0-----:R-:W2:Y:S01]  /*93c30*/  LDL.LU R26, [R1+0x1fcc] ;  /* 0x001fcc00011a7983 */ /* 0x001ea20000300800 */
[----:B------:R-:W-:-:S05]  /*93c40*/  IMAD.WIDE R4, R6, 0x2, R2 ;  /* 0x0000000206047825 */ /* 0x000fca00078e0202 */
        /* <DEDUP_REMOVED lines=9> */
[C---:B------:R-:W-:Y:S01]  /*93ce0*/  IMAD.WIDE R16, R19.reuse, 0x2, R2 ;  /* 0x0000000213107825 */ /* 0x040fe200078e0202 */
[----:B0-----:R-:W-:-:S03]  /*93cf0*/  IADD3 R0, R19, c[0x0][0x198], RZ ;  /* 0x0000660013007a10 */ /* 0x001fc60007ffe0ff */
[----:B------:R-:W-:Y:S01]  /*93d00*/  IMAD.WIDE R4, R19, 0x2, R24 ;  /* 0x0000000213047825 */ /* 0x000fe200078e0218 */
[----:B------:R-:W-:Y:S01]  /*93d10*/  @P6 STG.E.U16 [R16.64], R15 ;  /* 0x0000000f10006986 */ /* 0x000fe2000c101506 */
[----:B---3--:R-:W-:-:S03]  /*93d20*/  ISETP.GE.AND P4, PT, R27, c[0x0][0x17c], PT ;  /* 0x00005f001b007a0c */ /* 0x008fc60003f86270 */
[----:B-----5:R0:W-:Y:S01]  /*93d30*/  @P2 STG.E.U16 [R4.64], R14 ;  /* 0x0000000e04002986 */ /* 0x0201e2000c101506 */
[----:B-1----:R-:W-:-:S03]  /*93d40*/  IMAD.WIDE R6, R0, 0x2, R2 ;  /* 0x0000000200067825 */ /* 0x002fc600078e0202 */
[----:B------:R-:W3:Y:S01]  /*93d50*/  LDL.LU R27, [R1+0x2c] ;  /* 0x00002c00011b7983 */ /* 0x000ee20000300800 */
[----:B0-----:R-:W-:-:S05]  /*93d60*/  PRMT R5, R15, 0x7632, R5 ;  /* 0x000076320f057816 */ /* 0x001fca0000000005 */
[----:B------:R0:W-:Y:S01]  /*93d70*/  @P3 STG.E.U16 [R6.64], R5 ;  /* 0x0000000506003986 */ /* 0x0001e2000c101506 */
[----:B------:R-:W-:Y:S02]  /*93d80*/  PRMT R20, R14, 0x7632, R20 ;  /* 0x000076320e147816 */ /* 0x000fe40000000014 */
[----:B--2---:R-:W-:Y:S02]  /*93d90*/  ISETP.GE.AND P2, PT, R26, c[0x0][0x17c], PT ;  /* 0x00005f001a007a0c */ /* 0x004fe40003f46270 */
[----:B------:R-:W2:Y:S04]  /*93da0*/  LDL.LU R26, [R1+0x10c] ;  /* 0x00010c00011a7983 */ /* 0x000ea80000300800 */
[----:B------:R-:W5:Y:S04]  /*93db0*/  LDL.LU R15, [R1+0xec] ;  /* 0x0000ec00010f7983 */ /* 0x000f680000300800 */
[----:B0-----:R-:W2:Y:S01]  /*93dc0*/  LDL.LU R5, [R1+0xfc] ;  /* 0x0000fc0001057983 */ /* 0x001ea20000300800 */
[----:B----4-:R-:W-:-:S03]  /*93dd0*/  ISETP.GE.AND P3, PT, R8, c[0x0][0x17c], PT ;  /* 0x00005f0008007a0c */ /* 0x010fc60003f66270 */
[----:B------:R-:W4:Y:S04]  /*93de0*/  LDL.LU R14, [R1+0x1fd8] ;  /* 0x001fd800010e7983 */ /* 0x000f280000300800 */
[----:B------:R-:W5:Y:S01]  /*93df0*/  LDL.LU R8, [R1+0x1fd4] ;  /* 0x001fd40001087983 */ /* 0x000f620000300800 */
[----:B------:R-:W-:Y:S01]  /*93e00*/  ISETP.LT.AND P5, PT, R29, c[0x0][0x178], !P5 ;  /* 0x00005e001d007a0c */ /* 0x000fe20006fa1270 */
[C---:B------:R-:W-:Y:S01]  /*93e10*/  IMAD.WIDE R16, R0.reuse, 0x2, R24 ;  /* 0x0000000200107825 */ /* 0x040fe200078e0218 */
[----:B------:R-:W-:Y:S02]  /*93e20*/  ISETP.LT.AND P6, PT, R23, c[0x0][0x178], !P1 ;  /* 0x00005e0017007a0c */ /* 0x000fe40004fc1270 */
[----:B------:R-:W-:Y:S02]  /*93e30*/  ISETP.LT.AND P1, PT, R29, c[0x0][0x178], !P1 ;  /* 0x00005e001d007a0c */ /* 0x000fe40004f21270 */
[----:B------:R-:W-:-:S05]  /*93e40*/  IADD3 R4, R0, c[0x0][0x198], RZ ;  /* 0x0000660000047a10 */ /* 0x000fca0007ffe0ff */
[C---:B------:R-:W-:Y:S02]  /*93e50*/  IMAD.WIDE R18, R4.reuse, 0x2, R2 ;  /* 0x0000000204127825 */ /* 0x040fe400078e0202 */
[----:B------:R0:W-:Y:S01]  /*93e60*/  @P5 STG.E.U16 [R16.64], R20 ;  /* 0x0000001410005986 */ /* 0x0001e2000c101506 */
[----:B------:R-:W-:Y:S01]  /*93e70*/  ISETP.LT.AND P5, PT, R23, c[0x0][0x178], !P4 ;  /* 0x00005e0017007a0c */ /* 0x000fe200067a1270 */
[C---:B------:R-:W-:Y:S01]  /*93e80*/  IMAD.WIDE R6, R4.reuse, 0x2, R24 ;  /* 0x0000000204067825 */ /* 0x040fe200078e0218 */
[----:B0-----:R-:W-:Y:S02]  /*93e90*/  IADD3 R16, R4, c[0x0][0x198], RZ ;  /* 0x0000660004107a10 */ /* 0x001fe40007ffe0ff */
[----:B---3--:R-:W-:Y:S01]  /*93ea0*/  PRMT R4, R27, 0x7632, R4 ;  /* 0x000076321b047816 */ /* 0x008fe20000000004 */
[----:B--2---:R-:W-:Y:S01]  /*93eb0*/  @P6 STG.E.U16 [R18.64], R5 ;  /* 0x0000000512006986 */ /* 0x004fe2000c101506 */
[----:B------:R-:W-:-:S03]  /*93ec0*/  PRMT R0, R5, 0x7632, R0 ;  /* 0x0000763205007816 */ /* 0x000fc60000000000 */
[----:B------:R0:W-:Y:S01]  /*93ed0*/  @P1 STG.E.U16 [R6.64], R27 ;  /* 0x0000001b06001986 */ /* 0x0001e2000c101506 */
[----:B----4-:R-:W-:Y:S01]  /*93ee0*/  ISETP.GE.AND P1, PT, R14, c[0x0][0x17c], PT ;  /* 0x00005f000e007a0c */ /* 0x010fe20003f26270 */
[----:B0-----:R-:W-:Y:S02]  /*93ef0*/  IMAD.WIDE R6, R16, 0x2, R2 ;  /* 0x0000000210067825 */ /* 0x001fe400078e0202 */
[----:B------:R-:W2:Y:S04]  /*93f00*/  LDL.LU R27, [R1+0x42c] ;  /* 0x00042c00011b7983 */ /* 0x000ea80000300800 */
[----:B------:R-:W3:Y:S04]  /*93f10*/  LDL.LU R14, [R1+0x2268] ;  /* 0x00226800010e7983 */ /* 0x000ee80000300800 */
[----:B------:R0:W-:Y:S01]  /*93f20*/  @P5 STG.E.U16 [R6.64], R0 ;  /* 0x0000000006005986 */ /* 0x0001e2000c101506 */
[----:B-----5:R-:W-:-:S03]  /*93f30*/  ISETP.GE.AND P5, PT, R8, c[0x0][0x17c], PT ;  /* 0x00005f0008007a0c */ /* 0x020fc60003fa6270 */
[----:B0-----:R-:W4:Y:S04]  /*93f40*/  LDL.LU R0, [R1+0x1fdc] ;  /* 0x001fdc0001007983 */ /* 0x001f280000300800 */
[----:B------:R-:W5:Y:S01]  /*93f50*/  LDL.LU R8, [R1+0x1fe0] ;  /* 0x001fe00001087983 */ /* 0x000f620000300800 */
        /* <DEDUP_REMOVED lines=8> */
[C---:B------:R-:W-:Y:S02]  /*93fe0*/  IMAD.WIDE R6, R5.reuse, 0x2, R24 ;  /* 0x0000000205067825 */ /* 0x040fe400078e0218 */
[----:B------:R1:W-:Y:S01]  /*93ff0*/  @P6 STG.E.U16 [R18.64], R26 ;  /* 0x0000001a12006986 */ /* 0x0003e2000c101506 */
[----:B0-----:R-:W-:Y:S02]  /*94000*/  IADD3 R16, R5, c[0x0][0x198], RZ ;  /* 0x0000660005107a10 */ /* 0x001fe40007ffe0ff */
[----:B-1----:R-:W-:-:S03]  /*94010*/  PRMT R18, R26, 0x7632, R18 ;  /* 0x000076321a127816 */ /* 0x002fc60000000012 */
[----:B------:R-:W-:Y:S01]  /*94020*/  IMAD.WIDE R4, R16, 0x2, R2 ;  /* 0x0000000210047825 */ /* 0x000fe200078e0202 */
[----:B------:R-:W-:Y:S04]  /*94030*/  @P0 STG.E.U16 [R6.64], R15 ;  /* 0x0000000f06000986 */ /* 0x000fe8000c101506 */
[----:B------:R-:W3:Y:S04]  /*94040*/  LDL.LU R26, [R1+0x12c] ;  /* 0x00012c00011a7983 */ /* 0x000ee80000300800 */
[----:B------:R0:W-:Y:S01]  /*94050*/  @P4 STG.E.U16 [R4.64], R18 ;  /* 0x0000001204004986 */ /* 0x0001e2000c101506 */
[----:B------:R-:W-:-:S03]  /*94060*/  PRMT R19, R15, 0x7632, R19 ;  /* 0x000076320f137816 */ /* 0x000fc60000000013 */
[----:B0-----:R-:W3:Y:S04]  /*94070*/  LDL.LU R18, [R1+0x11c] ;  /* 0x00011c0001127983 */ /* 0x001ee80000300800 */
[----:B------:R-:W3:Y:S01]  /*94080*/  LDL.LU R15, [R1+0x1fe8] ;  /* 0x001fe800010f7983 */ /* 0x000ee20000300800 */
[----:B-----5:R-:W-:-:S03]  /*94090*/  ISETP.GE.AND P4, PT, R8, c[0x0][0x17c], PT ;  /* 0x00005f0008007a0c */ /* 0x020fc60003f86270 */
[----:B------:R-:W5:Y:S01]  /*940a0*/  LDL.LU R8, [R1+0x1fe4] ;  /* 0x001fe40001087983 */ /* 0x000f620000300800 */
[----:B------:R-:W-:Y:S02]  /*940b0*/  ISETP.LT.AND P2, PT, R29, c[0x0][0x178], !P2 ;  /* 0x00005e001d007a0c */ /* 0x000fe40005741270 */
[----:B------:R-:W-:Y:S02]  /*940c0*/  ISETP.LT.AND P6, PT, R23, c[0x0][0x178], !P3 ;  /* 0x00005e0017007a0c */ /* 0x000fe40005fc1270 */
[----:B----4-:R-:W-:Y:S02]  /*940d0*/  ISETP.GE.AND P0, PT, R0, c[0x0][0x17c], PT ;  /* 0x00005f0000007a0c */ /* 0x010fe40003f06270 */
[C---:B------:R-:W-:Y:S01]  /*940e0*/  IADD3 R0, R16.reuse, c[0x0][0x198], RZ ;  /* 0x0000660010007a10 */ /* 0x040fe20007ffe0ff */
[----:B------:R-:W-:Y:S01]  /*940f0*/  IMAD.WIDE R6, R16, 0x2, R24 ;  /* 0x0000000210067825 */ /* 0x000fe200078e0218 */
[----:B------:R-:W-:-:S03]  /*94100*/  ISETP.LT.AND P3, PT, R29, c[0x0][0x178], !P3 ;  /* 0x00005e001d007a0c */ /* 0x000fc60005f61270 */
[C---:B------:R-:W-:Y:S02]  /*94110*/  IMAD.WIDE R16, R0.reuse, 0x2, R2 ;  /* 0x0000000200107825 */ /* 0x040fe400078e0202 */
[----:B------:R0:W-:Y:S01]  /*94120*/  @P2 STG.E.U16 [R6.64], R19 ;  /* 0x0000001306002986 */ /* 0x0001e2000c101506 */
[----:B------:R-:W-:Y:S02]  /*94130*/  ISETP.LT.AND P2, PT, R23, c[0x0][0x178], !P1 ;  /* 0x00005e0017007a0c */ /* 0x000fe40004f41270 */
[----:B------:R-:W-:Y:S01]  /*94140*/  ISETP.LT.AND P1, PT, R29, c[0x0][0x178], !P1 ;  /* 0x00005e001d007a0c */ /* 0x000fe20004f21270 */
[----:B--2---:R1:W-:Y:S01]  /*94150*/  @P6 STG.E.U16 [R16.64], R27 ;  /* 0x0000001b10006986 */ /* 0x0043e2000c101506 */
[C---:B0-----:R-:W-:Y:S01]  /*94160*/  IMAD.WIDE R6, R0.reuse, 0x2, R24 ;  /* 0x0000000200067825 */ /* 0x041fe200078e0218 */
[----:B-1----:R-:W-:Y:S02]  /*94170*/  IADD3 R16, R0, c[0x0][0x198], RZ ;  /* 0x0000660000107a10 */ /* 0x002fe40007ffe0ff */
[----:B------:R-:W-:-:S02]  /*94180*/  PRMT R0, R27, 0x7632, R0 ;  /* 0x000076321b007816 */ /* 0x000fc40000000000 */
[----:B------:R-:W-:Y:S01]  /*94190*/  IADD3 R5, R16, c[0x0][0x198], RZ ;  /* 0x0000660010057a10 */ /* 0x000fe20007ffe0ff */
[----:B------:R-:W2:Y:S04]  /*941a0*/  LDL.LU R27, [R1+0x44c] ;  /* 0x00044c00011b7983 */ /* 0x000ea80000300800 */
[----:B---3--:R0:W-:Y:S01]  /*941b0*/  @P3 STG.E.U16 [R6.64], R18 ;  /* 0x0000001206003986 */ /* 0x0081e2000c101506 */
[----:B------:R-:W-:Y:S02]  /*941c0*/  PRMT R4, R18, 0x7632, R4 ;  /* 0x0000763212047816 */ /* 0x000fe40000000004 */
[----:B------:R-:W-:Y:S02]  /*941d0*/  ISETP.GE.AND P3, PT, R15, c[0x0][0x17c], PT ;  /* 0x00005f000f007a0c */ /* 0x000fe40003f66270 */
[----:B------:R-:W3:Y:S01]  /*941e0*/  LDL.LU R15, [R1+0x2264] ;  /* 0x00226400010f7983 */ /* 0x000ee20000300800 */
[----:B0-----:R-:W-:-:S04]  /*941f0*/  IMAD.WIDE R6, R16, 0x2, R2 ;  /* 0x0000000210067825 */ /* 0x001fc800078e0202 */
[----:B------:R-:W-:Y:S01]  /*94200*/  IMAD.WIDE R16, R16, 0x2, R24 ;  /* 0x0000000210107825 */ /* 0x000fe200078e0218 */
[----:B------:R0:W-:Y:S04]  /*94210*/  @P2 STG.E.U16 [R6.64], R0 ;  /* 0x0000000006002986 */ /* 0x0001e8000c101506 */
[----:B------:R1:W-:Y:S04]  /*94220*/  @P1 STG.E.U16 [R16.64], R4 ;  /* 0x0000000410001986 */ /* 0x0003e8000c101506 */
[----:B0-----:R-:W4:Y:S01]  /*94230*/  LDL.LU R0, [R1+0x1fec] ;  /* 0x001fec0001007983 */ /* 0x001f220000300800 */
[----:B-----5:R-:W-:-:S03]  /*94240*/  ISETP.GE.AND P2, PT, R8, c[0x0][0x17c], PT ;  /* 0x00005f0008007a0c */ /* 0x020fc60003f46270 */
[----:B------:R-:W5:Y:S04]  /*94250*/  LDL.LU R8, [R1+0x1ff0] ;  /* 0x001ff00001087983 */ /* 0x000f680000300800 */
[----:B-1----:R-:W2:Y:S01]  /*94260*/  LDL.LU R17, [R1+0x43c] ;  /* 0x00043c0001117983 */ /* 0x002ea20000300800 */
[----:B------:R-:W-:Y:S02]  /*94270*/  ISETP.LT.AND P6, PT, R23, c[0x0][0x178], !P5 ;  /* 0x00005e0017007a0c */ /* 0x000fe40006fc1270 */
[----:B------:R-:W-:Y:S02]  /*94280*/  ISETP.LT.AND P5, PT, R29, c[0x0][0x178], !P5 ;  /* 0x00005e001d007a0c */ /* 0x000fe40006fa1270 */
[----:B------:R-:W-:Y:S01]  /*94290*/  ISETP.LT.AND P1, PT, R23, c[0x0][0x178], !P0 ;  /* 0x00005e0017007a0c */ /* 0x000fe20004721270 */
[C---:B------:R-:W-:Y:S01]  /*942a0*/  IMAD.WIDE R18, R5.reuse, 0x2, R2 ;  /* 0x0000000205127825 */ /* 0x040fe200078e0202 */
[----:B------:R-:W-:-:S03]  /*942b0*/  IADD3 R16, R5, c[0x0][0x198], RZ ;  /* 0x0000660005107a10 */ /* 0x000fc60007ffe0ff */
[----:B------:R-:W-:-:S04]  /*942c0*/  IMAD.WIDE R6, R5, 0x2, R24 ;  /* 0x0000000205067825 */ /* 0x000fc800078e0218 */
[----:B------:R-:W-:Y:S01]  /*942d0*/  IMAD.WIDE R4, R16, 0x2, R2 ;  /* 0x0000000210047825 */ /* 0x000fe200078e0202 */
[----:B--2---:R0:W-:Y:S04]  /*942e0*/  @P6 STG.E.U16 [R18.64], R17 ;  /* 0x0000001112006986 */ /* 0x0041e8000c101506 */
[----:B------:R-:W-:Y:S01]  /*942f0*/  @P5 STG.E.U16 [R6.64], R26 ;  /* 0x0000001a06005986 */ /* 0x000fe2000c101506 */
[----:B0-----:R-:W-:-:S05]  /*94300*/  PRMT R18, R17, 0x7632, R18 ;  /* 0x0000763211127816 */ /* 0x001fca0000000012 */
[----:B------:R0:W-:Y:S01]  /*94310*/  @P1 STG.E.U16 [R4.64], R18 ;  /* 0x0000001204001986 */ /* 0x0001e2000c101506 */
[----:B------:R-:W-:-:S03]  /*94320*/  PRMT R19, R26, 0x7632, R19 ;  /* 0x000076321a137816 */ /* 0x000fc60000000013 */
[----:B0-----:R-:W2:Y:S01]  /*94330*/  LDL.LU R18, [R1+0x13c] ;  /* 0x00013c0001127983 */ /* 0x001ea20000300800 */
[----:B-----5:R-:W-:-:S03]  /*94340*/  ISETP.GE.AND P1, PT, R8, c[0x0][0x17c], PT ;  /* 0x00005f0008007a0c */ /* 0x020fc60003f26270 */
[----:B------:R-:W5:Y:S04]  /*94350*/  LDL.LU R26, [R1+0x1ff8] ;  /* 0x001ff800011a7983 */ /* 0x000f680000300800 */
[----:B------:R-:W3:Y:S01]  /*94360*/  LDL.LU R8, [R1+0x1ff4] ;  /* 0x001ff40001087983 */ /* 0x000ee20000300800 */
[----:B------:R-:W-:Y:S02]  /*94370*/  ISETP.LT.AND P0, PT, R29, c[0x0][0x178], !P0 ;  /* 0x00005e001d007a0c */ /* 0x000fe40004701270 */
[----:B------:R-:W-:Y:S02]  /*94380*/  ISETP.LT.AND P6, PT, R23, c[0x0][0x178], !P4 ;  /* 0x00005e0017007a0c */ /* 0x000fe400067c1270 */
[----:B----4-:R-:W-:Y:S02]  /*94390*/  ISETP.GE.AND P5, PT, R0, c[0x0][0x17c], PT ;  /* 0x00005f0000007a0c */ /* 0x010fe40003fa6270 */
[C---:B------:R-:W-:Y:S01]  /*943a0*/  IADD3 R0, R16.reuse, c[0x0][0x198], RZ ;  /* 0x0000660010007a10 */ /* 0x040fe20007ffe0ff */
[----:B------:R-:W-:Y:S01]  /*943b0*/  IMAD.WIDE R6, R16, 0x2, R24 ;  /* 0x0000000210067825 */ /* 0x000fe200078e0218 */
[----:B------:R-:W-:-:S03]  /*943c0*/  ISETP.LT.AND P4, PT, R29, c[0x0][0x178], !P4 ;  /* 0x00005e001d007a0c */ /* 0x000fc60006781270 */
[----:B------:R-:W-:Y:S02]  /*943d0*/  IMAD.WIDE R16, R0, 0x2, R2 ;  /* 0x0000000200107825 */ /* 0x000fe400078e0202 */
[----:B------:R0:W-:Y:S01]  /*943e0*/  @P0 STG.E.U16 [R6.64], R19 ;  /* 0x0000001306000986 */ /* 0x0001e2000c101506 */
[----:B------:R-:W-:-:S03]  /*943f0*/  ISETP.LT.AND P0, PT, R23, c[0x0][0x178], !P3 ;  /* 0x00005e0017007a0c */ /* 0x000fc60005f01270 */
[----:B------:R1:W-:Y:S01]  /*94400*/  @P6 STG.E.U16 [R16.64], R27 ;  /* 0x0000001b10006986 */ /* 0x0003e2000c101506 */
[C---:B0-----:R-:W-:Y:S01]  /*94410*/  IMAD.WIDE R6, R0.reuse, 0x2, R24 ;  /* 0x0000000200067825 */ /* 0x041fe200078e0218 */
[----:B-1----:R-:W-:Y:S02]  /*94420*/  IADD3 R16, R0, c[0x0][0x198], RZ ;  /* 0x0000660000107a10 */ /* 0x002fe40007ffe0ff */
[----:B------:R-:W-:Y:S02]  /*94430*/  PRMT R0, R27, 0x7632, R0 ;  /* 0x000076321b007816 */ /* 0x000fe40000000000 */
[----:B------:R-:W4:Y:S04]  /*94440*/  LDL.LU R27, [R1+0x1a0] ;  /* 0x0001a000011b7983 */ /* 0x000f280000300800 */
[----:B--2---:R0:W-:Y:S02]  /*94450*/  @P4 STG.E.U16 [R6.64], R18 ;  /* 0x0000001206004986 */ /* 0x0041e4000c101506 */
[----:B0-----:R-:W-:-:S05]  /*94460*/  IMAD.WIDE R6, R16, 0x2, R2 ;  /* 0x0000000210067825 */ /* 0x001fca00078e0202 */
[----:B------:R0:W-:Y:S01]  /*94470*/  @P0 STG.E.U16 [R6.64], R0 ;  /* 0x0000000006000986 */ /* 0x0001e2000c101506 */
[----:B-----5:R-:W-:Y:S02]  /*94480*/  ISETP.GE.AND P4, PT, R26, c[0x0][0x17c], PT ;  /* 0x00005f001a007a0c */ /* 0x020fe40003f86270 */
[----:B---3--:R-:W-:Y:S01]  /*94490*/  ISETP.GE.AND P0, PT, R8, c[0x0][0x17c], PT ;  /* 0x00005f0008007a0c */ /* 0x008fe20003f06270 */
[----:B0-----:R-:W2:Y:S04]  /*944a0*/  LDL.LU R0, [R1+0x190] ;  /* 0x0001900001007983 */ /* 0x001ea80000300800 */
[----:B------:R-:W3:Y:S04]  /*944b0*/  LDL.LU R7, [R1+0x160] ;  /* 0x0001600001077983 */ /* 0x000ee80000300800 */
[----:B------:R-:W5:Y:S04]  /*944c0*/  LDL.LU R26, [R1+0x2000] ;  /* 0x00200000011a7983 */ /* 0x000f680000300800 */
[----:B------:R-:W4:Y:S01]  /*944d0*/  LDL.LU R8, [R1+0x1ffc] ;  /* 0x001ffc0001087983 */ /* 0x000f220000300800 */
[----:B------:R-:W-:-:S02]  /*944e0*/  ISETP.LT.AND P3, PT, R29, c[0x0][0x178], !P3 ;  /* 0x00005e001d007a0c */ /* 0x000fc40005f61270 */
[C---:B------:R-:W-:Y:S01]  /*944f0*/  IADD3 R5, R16.reuse, c[0x0][0x198], RZ ;  /* 0x0000660010057a10 */ /* 0x040fe20007ffe0ff */
[----:B------:R-:W-:Y:S01]  /*94500*/  IMAD.WIDE R16, R16, 0x2, R24 ;  /* 0x0000000210107825 */ /* 0x000fe200078e0218 */
[----:B------:R-:W-:Y:S02]  /*94510*/  ISETP.LT.AND P6, PT, R23, c[0x0][0x178], !P2 ;  /* 0x00005e0017007a0c */ /* 0x000fe400057c1270 */
[----:B------:R-:W-:Y:S02]  /*94520*/  PRMT R4, R18, 0x7632, R4 ;  /* 0x0000763212047816 */ /* 0x000fe40000000004 */
[----:B------:R-:W-:Y:S01]  /*94530*/  ISETP.LT.AND P2, PT, R29, c[0x0][0x178], !P2 ;  /* 0x00005e001d007a0c */ /* 0x000fe20005741270 */
[----:B------:R-:W-:-:S04]  /*94540*/  IMAD.WIDE R18, R5, 0x2, R2 ;  /* 0x0000000205127825 */ /* 0x000fc800078e0202 */
[----:B------:R0:W-:Y:S01]  /*94550*/  @P3 STG.E.U16 [R16.64], R4 ;  /* 0x0000000410003986 */ /* 0x0001e2000c101506 */
[----:B------:R-:W-:Y:S02]  /*94560*/  ISETP.LT.AND P3, PT, R23, c[0x0][0x178], !P5 ;  /* 0x00005e0017007a0c */ /* 0x000fe40006f61270 */
[----:B------:R-:W-:Y:S02]  /*94570*/  ISETP.LT.AND P5, PT, R29, c[0x0][0x178], !P5 ;  /* 0x00005e001d007a0c */ /* 0x000fe40006fa1270 */
[C---:B------:R-:W-:Y:S01]  /*94580*/  IADD3 R6, R5.reuse, c[0x0][0x198], RZ ;  /* 0x0000660005067a10 */ /* 0x040fe20007ffe0ff */
[----:B0-----:R-:W-:-:S04]  /*94590*/  IMAD.WIDE R16, R5, 0x2, R24 ;  /* 0x0000000205107825 */ /* 0x001fc800078e0218 */
[----:B------:R-:W-:Y:S01]  /*945a0*/  IMAD.WIDE R4, R6, 0x2, R2 ;  /* 0x0000000206047825 */ /* 0x000fe200078e0202 */
[----:B--2---:R0:W-:Y:S04]  /*945b0*/  @P6 STG.E.U16 [R18.64], R0 ;  /* 0x0000000012006986 */ /* 0x0041e8000c101506 */
[----:B---3--:R1:W-:Y:S01]  /*945c0*/  @P2 STG.E.U16 [R16.64], R7 ;  /* 0x0000000710002986 */ /* 0x0083e2000c101506 */
[----:B0-----:R-:W-:Y:S02]  /*945d0*/  PRMT R18, R0, 0x7632, R18 ;  /* 0x0000763200127816 */ /* 0x001fe40000000012 */
[C---:B------:R-:W-:Y:S02]  /*945e0*/  IADD3 R0, R6.reuse, c[0x0][0x198], RZ ;  /* 0x0000660006007a10 */ /* 0x040fe40007ffe0ff */
[----:B------:R-:W-:Y:S01]  /*945f0*/  PRMT R19, R7, 0x7632, R19 ;  /* 0x0000763207137816 */ /* 0x000fe20000000013 */
[----:B-1----:R-:W-:Y:S01]  /*94600*/  IMAD.WIDE R6, R6, 0x2, R24 ;  /* 0x0000000206067825 */ /* 0x002fe200078e0218 */
[----:B------:R-:W-:Y:S01]  /*94610*/  @P3 STG.E.U16 [R4.64], R18 ;  /* 0x0000001204003986 */ /* 0x000fe2000c101506 */
[----:B----4-:R-:W-:-:S02]  /*94620*/  ISETP.GE.AND P3, PT, R8, c[0x0][0x17c], PT ;  /* 0x00005f0008007a0c */ /* 0x010fc40003f66270 */
[----:B-----5:R-:W-:Y:S01]  /*94630*/  ISETP.GE.AND P2, PT, R26, c[0x0][0x17c], PT ;  /* 0x00005f001a007a0c */ /* 0x020fe20003f46270 */
[----:B------:R-:W2:Y:S04]  /*94640*/  LDL.LU R8, [R1+0x2008] ;  /* 0x0020080001087983 */ /* 0x000ea80000300800 */
[----:B------:R-:W3:Y:S04]  /*94650*/  LDL.LU R26, [R1+0x2004] ;  /* 0x00200400011a7983 */ /* 0x000ee80000300800 */
[----:B------:R0:W-:Y:S04]  /*94660*/  @P5 STG.E.U16 [R6.64], R19 ;  /* 0x0000001306005986 */ /* 0x0001e8000c101506 */
[----:B0-----:R-:W4:Y:S01]  /*94670*/  LDL.LU R7, [R1+0x140] ;  /* 0x0001400001077983 */ /* 0x001f220000300800 */
[----:B------:R-:W-:-:S02]  /*94680*/  ISETP.LT.AND P6, PT, R23, c[0x0][0x178], !P1 ;  /* 0x00005e0017007a0c */ /* 0x000fc40004fc1270 */
[----:B------:R-:W-:Y:S01]  /*94690*/  ISETP.LT.AND P1, PT, R29, c[0x0][0x178], !P1 ;  /* 0x00005e001d007a0c */ /* 0x000fe20004f21270 */
[C---:B------:R-:W-:Y:S01]  /*946a0*/  IMAD.WIDE R16, R0.reuse, 0x2, R2 ;  /* 0x0000000200107825 */ /* 0x040fe200078e0202 */
[----:B------:R-:W-:Y:S02]  /*946b0*/  ISETP.LT.AND P5, PT, R23, c[0x0][0x178], !P4 ;  /* 0x00005e0017007a0c */ /* 0x000fe400067a1270 */
[----:B------:R-:W-:Y:S01]  /*946c0*/  ISETP.LT.AND P4, PT, R29, c[0x0][0x178], !P4 ;  /* 0x00005e001d007a0c */ /* 0x000fe20006781270 */
[C---:B------:R-:W-:Y:S01]  /*946d0*/  IMAD.WIDE R4, R0.reuse, 0x2, R24 ;  /* 0x0000000200047825 */ /* 0x040fe200078e0218 */
[----:B------:R-:W-:Y:S02]  /*946e0*/  IADD3 R6, R0, c[0x0][0x198], RZ ;  /* 0x0000660000067a10 */ /* 0x000fe40007ffe0ff */
[----:B------:R-:W-:-:S03]  /*946f0*/  PRMT R18, R27, 0x7632, R18 ;  /* 0x000076321b127816 */ /* 0x000fc60000000012 */
[----:B------:R0:W-:Y:S01]  /*94700*/  @P6 STG.E.U16 [R16.64], R27 ;  /* 0x0000001b10006986 */ /* 0x0001e2000c101506 */
[----:B------:R-:W-:-:S03]  /*94710*/  IADD3 R0, R6, c[0x0][0x198], RZ ;  /* 0x0000660006007a10 */ /* 0x000fc60007ffe0ff */
[----:B0-----:R-:W5:Y:S04]  /*94720*/  LDL.LU R27, [R1+0x1b0] ;  /* 0x0001b000011b7983 */ /* 0x001f680000300800 */
[----:B----4-:R0:W-:Y:S01]  /*94730*/  @P1 STG.E.U16 [R4.64], R7 ;  /* 0x0000000704001986 */ /* 0x0101e2000c101506 */
[----:B------:R-:W-:Y:S02]  /*94740*/  PRMT R19, R7, 0x7632, R19 ;  /* 0x0000763207137816 */ /* 0x000fe40000000013 */
[----:B--2---:R-:W-:Y:S02]  /*94750*/  ISETP.GE.AND P1, PT, R8, c[0x0][0x17c], PT ;  /* 0x00005f0008007a0c */ /* 0x004fe40003f26270 */
[----:B------:R-:W2:Y:S01]  /*94760*/  LDL.LU R8, [R1+0x2260] ;  /* 0x0022600001087983 */ /* 0x000ea20000300800 */
[----:B0-----:R-:W-:-:S04]  /*94770*/  IMAD.WIDE R4, R6, 0x2, R2 ;  /* 0x0000000206047825 */ /* 0x001fc800078e0202 */
[----:B------:R-:W-:Y:S01]  /*94780*/  IMAD.WIDE R6, R6, 0x2, R24 ;  /* 0x0000000206067825 */ /* 0x000fe200078e0218 */
[----:B------:R-:W-:Y:S01]  /*94790*/  @P5 STG.E.U16 [R4.64], R18 ;  /* 0x0000001204005986 */ /* 0x000fe2000c101506 */
[----:B---3--:R-:W-:-:S03]  /*947a0*/  ISETP.GE.AND P5, PT, R26, c[0x0][0x17c], PT ;  /* 0x00005f001a007a0c */ /* 0x008fc60003fa6270 */
[----:B------:R-:W3:Y:S04]  /*947b0*/  LDL.LU R26, [R1+0x2010] ;  /* 0x00201000011a7983 */ /* 0x000ee80000300800 */
[----:B------:R0:W-:Y:S04]  /*947c0*/  @P4 STG.E.U16 [R6.64], R19 ;  /* 0x0000001306004986 */ /* 0x0001e8000c101506 */
[----:B0-----:R-:W4:Y:S04]  /*947d0*/  LDL.LU R7, [R1+0x1c0] ;  /* 0x0001c00001077983 */ /* 0x001f280000300800 */
[----:B------:R-:W2:Y:S01]  /*947e0*/  LDL.LU R19, [R1+0x200c] ;  /* 0x00200c0001137983 */ /* 0x000ea20000300800 */
[----:B------:R-:W-:-:S02]  /*947f0*/  ISETP.LT.AND P6, PT, R23, c[0x0][0x178], !P0 ;  /* 0x00005e0017007a0c */ /* 0x000fc400047c1270 */
[----:B------:R-:W-:Y:S01]  /*94800*/  ISETP.LT.AND P0, PT, R29, c[0x0][0x178], !P0 ;  /* 0x00005e001d007a0c */ /* 0x000fe20004701270 */
[----:B------:R-:W-:Y:S01]  /*94810*/  IMAD.WIDE R16, R0, 0x2, R2 ;  /* 0x0000000200107825 */ /* 0x000fe200078e0202 */
[----:B------:R-:W-:-:S03]  /*94820*/  ISETP.LT.AND P4, PT, R23, c[0x0][0x178], !P2 ;  /* 0x00005e0017007a0c */ /* 0x000fc60005781270 */
[C---:B------:R-:W-:Y:S01]  /*94830*/  IMAD.WIDE R4, R0.reuse, 0x2, R24 ;  /* 0x0000000200047825 */ /* 0x040fe200078e0218 */
[----:B------:R-:W-:Y:S02]  /*94840*/  ISETP.LT.AND P2, PT, R29, c[0x0][0x178], !P2 ;  /* 0x00005e001d007a0c */ /* 0x000fe40005741270 */
[----:B------:R-:W-:-:S04]  /*94850*/  IADD3 R6, R0, c[0x0][0x198], RZ ;  /* 0x0000660000067a10 */ /* 0x000fc80007ffe0ff */
[----:B------:R-:W-:Y:S01]  /*94860*/  IADD3 R0, R6, c[0x0][0x198], RZ ;  /* 0x0000660006007a10 */ /* 0x000fe20007ffe0ff */
[----:B----4-:R-:W-:Y:S04]  /*94870*/  @P6 STG.E.U16 [R16.64], R7 ;  /* 0x0000000710006986 */ /* 0x010fe8000c101506 */
[----:B--2---:R0:W-:Y:S01]  /*94880*/  @P0 STG.E.U16 [R4.64], R8 ;  /* 0x0000000804000986 */ /* 0x0041e2000c101506 */
[----:B---3--:R-:W-:-:S03]  /*94890*/  ISETP.GE.AND P0, PT, R26, c[0x0][0x17c], PT ;  /* 0x00005f001a007a0c */ /* 0x008fc60003f06270 */
[----:B------:R-:W2:Y:S01]  /*948a0*/  LDL.LU R26, [R1+0x150] ;  /* 0x00015000011a7983 */ /* 0x000ea20000300800 */
[----:B0-----:R-:W-:Y:S01]  /*948b0*/  PRMT R8, R7, 0x7632, R8 ;  /* 0x0000763207087816 */ /* 0x001fe20000000008 */
[----:B------:R-:W-:-:S03]  /*948c0*/  IMAD.WIDE R4, R6, 0x2, R2 ;  /* 0x0000000206047825 */ /* 0x000fc600078e0202 */
[----:B------:R-:W-:Y:S01]  /*948d0*/  PRMT R18, R8, 0x7632, R18 ;  /* 0x0000763208127816 */ /* 0x000fe20000000012 */
[----:B------:R-:W-:Y:S01]  /*948e0*/  IMAD.WIDE R6, R6, 0x2, R24 ;  /* 0x0000000206067825 */ /* 0x000fe200078e0218 */
[----:B------:R-:W-:Y:S01]  /*948f0*/  @P4 STG.E.U16 [R4.64], R8 ;  /* 0x0000000804004986 */ /* 0x000fe2000c101506 */
[----:B------:R-:W-:-:S03]  /*94900*/  ISETP.GE.AND P4, PT, R19, c[0x0][0x17c], PT ;  /* 0x00005f0013007a0c */ /* 0x000fc60003f86270 */
[----:B------:R-:W3:Y:S04]  /*94910*/  LDL.LU R19, [R1+0x2014] ;  /* 0x0020140001137983 */ /* 0x000ee80000300800 */
[----:B------:R0:W-:Y:S04]  /*94920*/  @P2 STG.E.U16 [R6.64], R18 ;  /* 0x0000001206002986 */ /* 0x0001e8000c101506 */
[----:B0-----:R-:W4:Y:S01]  /*94930*/  LDL.LU R18, [R1+0x2018] ;  /* 0x0020180001127983 */ /* 0x001f220000300800 */
[----:B------:R-:W-:Y:S02]  /*94940*/  ISETP.LT.AND P6, PT, R23, c[0x0][0x178], !P3 ;  /* 0x00005e0017007a0c */ /* 0x000fe40005fc1270 */
[----:B------:R-:W-:Y:S01]  /*94950*/  ISETP.LT.AND P3, PT, R29, c[0x0][0x178], !P3 ;  /* 0x00005e001d007a0c */ /* 0x000fe20005f61270 */
[----:B------:R-:W-:Y:S01]  /*94960*/  IMAD.WIDE R16, R0, 0x2, R2 ;  /* 0x0000000200107825 */ /* 0x000fe200078e0202 */
[----:B------:R-:W-:-:S02]  /*94970*/  ISETP.LT.AND P2, PT, R23, c[0x0][0x178], !P1 ;  /* 0x00005e0017007a0c */ /* 0x000fc40004f41270 */
[----:B------:R-:W-:Y:S01]  /*94980*/  ISETP.LT.AND P1, PT, R29, c[0x0][0x178], !P1 ;  /* 0x00005e001d007a0c */ /* 0x000fe20004f21270 */
[C---:B------:R-:W-:Y:S01]  /*94990*/  IMAD.WIDE R4, R0.reuse, 0x2, R24 ;  /* 0x0000000200047825 */ /* 0x040fe200078e0218 */
[----:B------:R-:W-:Y:S02]  /*949a0*/  IADD3 R6, R0, c[0x0][0x198], RZ ;  /* 0x0000660000067a10 */ /* 0x000fe40007ffe0ff */
[----:B-----5:R-:W-:-:S03]  /*949b0*/  PRMT R8, R27, 0x7632, R8 ;  /* 0x000076321b087816 */ /* 0x020fc60000000008 */
[----:B------:R0:W-:Y:S01]  /*949c0*/  @P6 STG.E.U16 [R16.64], R27 ;  /* 0x0000001b10006986 */ /* 0x0001e2000c101506 */
[----:B------:R-:W-:-:S03]  /*949d0*/  IADD3 R0, R6, c[0x0][0x198], RZ ;  /* 0x0000660006007a10 */ /* 0x000fc60007ffe0ff */
[----:B------:R1:W-:Y:S04]  /*949e0*/  @P3 STG.E.U16 [R4.64], R12 ;  /* 0x0000000c04003986 */ /* 0x0003e8000c101506 */
[----:B0-----:R-:W5:Y:S01]  /*949f0*/  LDL.LU R27, [R1+0x1e0] ;  /* 0x0001e000011b7983 */ /* 0x001f620000300800 */
[----:B-1----:R-:W-:Y:S01]  /*94a00*/  IMAD.WIDE R4, R6, 0x2, R2 ;  /* 0x0000000206047825 */ /* 0x002fe200078e0202 */
[----:B------:R-:W-:-:S03]  /*94a10*/  PRMT R12, R12, 0x7632, R12 ;  /* 0x000076320c0c7816 */ /* 0x000fc6000000000c */
[----:B------:R-:W-:Y:S01]  /*94a20*/  IMAD.WIDE R6, R6, 0x2, R24 ;  /* 0x0000000206067825 */ /* 0x000fe200078e0218 */
        /* <DEDUP_REMOVED lines=11> */
[----:B------:R-:W-:Y:S01]  /*94ae0*/  ISETP.LT.AND P0, PT, R29, c[0x0][0x178], !P0 ;  /* 0x00005e001d007a0c */ /* 0x000fe20004701270 */
[C---:B------:R-:W-:Y:S01]  /*94af0*/  IMAD.WIDE R4, R0.reuse, 0x2, R24 ;  /* 0x0000000200047825 */ /* 0x040fe200078e0218 */
[----:B------:R-:W-:-:S02]  /*94b00*/  IADD3 R6, R0, c[0x0][0x198], RZ ;  /* 0x0000660000067a10 */ /* 0x000fc40007ffe0ff */
[----:B--2---:R-:W-:Y:S02]  /*94b10*/  PRMT R12, R26, 0x7632, R12 ;  /* 0x000076321a0c7816 */ /* 0x004fe4000000000c */
[----:B------:R-:W-:Y:S01]  /*94b20*/  IADD3 R0, R6, c[0x0][0x198], RZ ;  /* 0x0000660006007a10 */ /* 0x000fe20007ffe0ff */
[----:B---3--:R-:W-:Y:S01]  /*94b30*/  @P6 STG.E.U16 [R16.64], R7 ;  /* 0x0000000710006986 */ /* 0x008fe2000c101506 */
[----:B------:R-:W-:-:S03]  /*94b40*/  PRMT R8, R7, 0x7632, R8 ;  /* 0x0000763207087816 */ /* 0x000fc60000000008 */
[----:B------:R0:W-:Y:S01]  /*94b50*/  @P5 STG.E.U16 [R4.64], R26 ;  /* 0x0000001a04005986 */ /* 0x0001e2000c101506 */
[----:B------:R-:W-:Y:S01]  /*94b60*/  ISETP.GE.AND P5, PT, R19, c[0x0][0x17c], PT ;  /* 0x00005f0013007a0c */ /* 0x000fe20003fa6270 */
[C---:B0-----:R-:W-:Y:S02]  /*94b70*/  IMAD.WIDE R4, R6.reuse, 0x2, R2 ;  /* 0x0000000206047825 */ /* 0x041fe400078e0202 */
[----:B------:R-:W2:Y:S02]  /*94b80*/  LDL.LU R26, [R1+0x170] ;  /* 0x00017000011a7983 */ /* 0x000ea40000300800 */
[----:B------:R-:W-:Y:S02]  /*94b90*/  IMAD.WIDE R6, R6, 0x2, R24 ;  /* 0x0000000206067825 */ /* 0x000fe400078e0218 */
[----:B------:R-:W-:Y:S01]  /*94ba0*/  @P1 STG.E.U16 [R4.64], R8 ;  /* 0x0000000804001986 */ /* 0x000fe2000c101506 */
[----:B----4-:R-:W-:-:S03]  /*94bb0*/  ISETP.GE.AND P1, PT, R18, c[0x0][0x17c], PT ;  /* 0x00005f0012007a0c */ /* 0x010fc60003f26270 */
[----:B------:R-:W3:Y:S04]  /*94bc0*/  LDL.LU R19, [R1+0x2028] ;  /* 0x0020280001137983 */ /* 0x000ee80000300800 */
[----:B------:R-:W4:Y:S04]  /*94bd0*/  LDL.LU R18, [R1+0x2024] ;  /* 0x0020240001127983 */ /* 0x000f280000300800 */
[----:B------:R0:W-:Y:S04]  /*94be0*/  @P0 STG.E.U16 [R6.64], R12 ;  /* 0x0000000c06000986 */ /* 0x0001e8000c101506 */
[----:B0-----:R-:W2:Y:S01]  /*94bf0*/  LDL.LU R7, [R1+0xd0] ;  /* 0x0000d00001077983 */ /* 0x001ea20000300800 */
[----:B------:R-:W-:-:S02]  /*94c00*/  ISETP.LT.AND P6, PT, R23, c[0x0][0x178], !P4 ;  /* 0x00005e0017007a0c */ /* 0x000fc400067c1270 */
[----:B------:R-:W-:Y:S01]  /*94c10*/  ISETP.LT.AND P4, PT, R29, c[0x0][0x178], !P4 ;  /* 0x00005e001d007a0c */ /* 0x000fe20006781270 */
[C---:B------:R-:W-:Y:S01]  /*94c20*/  IMAD.WIDE R16, R0.reuse, 0x2, R2 ;  /* 0x0000000200107825 */ /* 0x040fe200078e0202 */
[----:B------:R-:W-:Y:S02]  /*94c30*/  ISETP.LT.AND P0, PT, R23, c[0x0][0x178], !P3 ;  /* 0x00005e0017007a0c */ /* 0x000fe40005f01270 */
[----:B------:R-:W-:Y:S01]  /*94c40*/  ISETP.LT.AND P3, PT, R29, c[0x0][0x178], !P3 ;  /* 0x00005e001d007a0c */ /* 0x000fe20005f61270 */
[C---:B------:R-:W-:Y:S01]  /*94c50*/  IMAD.WIDE R4, R0.reuse, 0x2, R24 ;  /* 0x0000000200047825 */ /* 0x040fe200078e0218 */
[----:B------:R-:W-:Y:S02]  /*94c60*/  IADD3 R6, R0, c[0x0][0x198], RZ ;  /* 0x0000660000067a10 */ /* 0x000fe40007ffe0ff */
[----:B-----5:R-:W-:-:S03]  /*94c70*/  PRMT R8, R27, 0x7632, R8 ;  /* 0x000076321b087816 */ /* 0x020fc60000000008 */
[----:B------:R0:W-:Y:S01]  /*94c80*/  @P6 STG.E.U16 [R16.64], R27 ;  /* 0x0000001b10006986 */ /* 0x0001e2000c101506 */
[----:B------:R-:W-:-:S03]  /*94c90*/  IADD3 R0, R6, c[0x0][0x198], RZ ;  /* 0x0000660006007a10 */ /* 0x000fc60007ffe0ff */
[----:B0-----:R-:W5:Y:S04]  /*94ca0*/  LDL.LU R27, [R1+0x200] ;  /* 0x00020000011b7983 */ /* 0x001f680000300800 */
[----:B--2---:R0:W-:Y:S01]  /*94cb0*/  @P4 STG.E.U16 [R4.64], R7 ;  /* 0x0000000704004986 */ /* 0x0041e2000c101506 */
[----:B------:R-:W-:Y:S02]  /*94cc0*/  PRMT R12, R7, 0x7632, R12 ;  /* 0x00007632070c7816 */ /* 0x000fe4000000000c */
[----:B---3--:R-:W-:Y:S02]  /*94cd0*/  ISETP.GE.AND P4, PT, R19, c[0x0][0x17c], PT ;  /* 0x00005f0013007a0c */ /* 0x008fe40003f86270 */
[----:B------:R-:W2:Y:S01]  /*94ce0*/  LDL.LU R19, [R1+0x2030] ;  /* 0x0020300001137983 */ /* 0x000ea20000300800 */
[----:B0-----:R-:W-:-:S04]  /*94cf0*/  IMAD.WIDE R4, R6, 0x2, R2 ;  /* 0x0000000206047825 */ /* 0x001fc800078e0202 */
[----:B------:R-:W-:Y:S01]  /*94d00*/  IMAD.WIDE R6, R6, 0x2, R24 ;  /* 0x0000000206067825 */ /* 0x000fe200078e0218 */
[----:B------:R-:W-:Y:S01]  /*94d10*/  @P0 STG.E.U16 [R4.64], R8 ;  /* 0x0000000804000986 */ /* 0x000fe2000c101506 */
[----:B----4-:R-:W-:-:S03]  /*94d20*/  ISETP.GE.AND P0, PT, R18, c[0x0][0x17c], PT ;  /* 0x00005f0012007a0c */ /* 0x010fc60003f06270 */
[----:B------:R-:W3:Y:S04]  /*94d30*/  LDL.LU R18, [R1+0x202c] ;  /* 0x00202c0001127983 */ /* 0x000ee80000300800 */
[----:B------:R0:W-:Y:S04]  /*94d40*/  @P3 STG.E.U16 [R6.64], R12 ;  /* 0x0000000c06003986 */ /* 0x0001e8000c101506 */
[----:B0-----:R-:W4:Y:S01]  /*94d50*/  LDL.LU R7, [R1+0x1d0] ;  /* 0x0001d00001077983 */ /* 0x001f220000300800 */
[----:B------:R-:W-:Y:S02]  /*94d60*/  ISETP.LT.AND P6, PT, R23, c[0x0][0x178], !P2 ;  /* 0x00005e0017007a0c */ /* 0x000fe400057c1270 */
[----:B------:R-:W-:Y:S01]  /*94d70*/  ISETP.LT.AND P2, PT, R29, c[0x0][0x178], !P2 ;  /* 0x00005e001d007a0c */ /* 0x000fe20005741270 */
[----:B------:R-:W-:Y:S01]  /*94d80*/  IMAD.WIDE R16, R0, 0x2, R2 ;  /* 0x0000000200107825 */ /* 0x000fe200078e0202 */
[----:B------:R-:W-:-:S02]  /*94d90*/  ISETP.LT.AND P3, PT, R23, c[0x0][0x178], !P5 ;  /* 0x00005e0017007a0c */ /* 0x000fc40006f61270 */
[C---:B------:R-:W-:Y:S01]  /*94da0*/  IADD3 R6, R0.reuse, c[0x0][0x198], RZ ;  /* 0x0000660000067a10 */ /* 0x040fe20007ffe0ff */
[----:B------:R-:W-:Y:S01]  /*94db0*/  IMAD.WIDE R4, R0, 0x2, R24 ;  /* 0x0000000200047825 */ /* 0x000fe200078e0218 */
[----:B------:R-:W-:Y:S02]  /*94dc0*/  PRMT R12, R26, 0x7632, R12 ;  /* 0x000076321a0c7816 */ /* 0x000fe4000000000c */
[----:B------:R-:W-:-:S03]  /*94dd0*/  ISETP.LT.AND P5, PT, R29, c[0x0][0x178], !P5 ;  /* 0x00005e001d007a0c */ /* 0x000fc60006fa1270 */
[----:B----4-:R-:W-:Y:S01]  /*94de0*/  @P6 STG.E.U16 [R16.64], R7 ;  /* 0x0000000710006986 */ /* 0x010fe2000c101506 */
[----:B------:R-:W-:-:S03]  /*94df0*/  PRMT R8, R7, 0x7632, R8 ;  /* 0x0000763207087816 */ /* 0x000fc60000000008 */
[----:B------:R0:W-:Y:S01]  /*94e00*/  @P2 STG.E.U16 [R4.64], R26 ;  /* 0x0000001a04002986 */ /* 0x0001e2000c101506 */
[----:B--2---:R-:W-:Y:S01]  /*94e10*/  ISETP.GE.AND P2, PT, R19, c[0x0][0x17c], PT ;  /* 0x00005f0013007a0c */ /* 0x004fe20003f46270 */
[----:B0-----:R-:W-:Y:S02]  /*94e20*/  IMAD.WIDE R4, R6, 0x2, R2 ;  /* 0x0000000206047825 */ /* 0x001fe400078e0202 */
[----:B------:R-:W2:Y:S04]  /*94e30*/  LDL.LU R26, [R1+0x194] ;  /* 0x00019400011a7983 */ /* 0x000ea80000300800 */
[----:B------:R0:W-:Y:S01]  /*94e40*/  @P3 STG.E.U16 [R4.64], R8 ;  /* 0x0000000804003986 */ /* 0x0001e2000c101506 */
[----:B---3--:R-:W-:-:S03]  /*94e50*/  ISETP.GE.AND P3, PT, R18, c[0x0][0x17c], PT ;  /* 0x00005f0012007a0c */ /* 0x008fc60003f66270 */
        /* <DEDUP_REMOVED lines=15> */
[C---:B------:R-:W-:Y:S02]  /*94f50*/  IADD3 R0, R6.reuse, c[0x0][0x198], RZ ;  /* 0x0000660006007a10 */ /* 0x040fe40007ffe0ff */
[----:B------:R-:W-:Y:S02]  /*94f60*/  PRMT R12, R9, 0x7632, R12 ;  /* 0x00007632090c7816 */ /* 0x000fe4000000000c */
[----:B------:R-:W-:Y:S01]  /*94f70*/  ISETP.LT.AND P6, PT, R23, c[0x0][0x178], !P0 ;  /* 0x00005e0017007a0c */ /* 0x000fe200047c1270 */
[----:B0-----:R-:W-:Y:S01]  /*94f80*/  IMAD.WIDE R4, R6, 0x2, R2 ;  /* 0x0000000206047825 */ /* 0x001fe200078e0202 */
[----:B------:R-:W5:Y:S01]  /*94f90*/  LDL.LU R9, [R1+0x225c] ;  /* 0x00225c0001097983 */ /* 0x000f620000300800 */
[----:B------:R-:W-:-:S02]  /*94fa0*/  ISETP.LT.AND P1, PT, R29, c[0x0][0x178], !P0 ;  /* 0x00005e001d007a0c */ /* 0x000fc40004721270 */
[----:B------:R-:W-:Y:S01]  /*94fb0*/  IMAD.WIDE R6, R6, 0x2, R24 ;  /* 0x0000000206067825 */ /* 0x000fe200078e0218 */
[----:B------:R-:W5:Y:S04]  /*94fc0*/  LDL.LU R27, [R1+0x1a4] ;  /* 0x0001a400011b7983 */ /* 0x000f680000300800 */
[----:B------:R-:W-:Y:S04]  /*94fd0*/  @P5 STG.E.U16 [R4.64], R8 ;  /* 0x0000000804005986 */ /* 0x000fe8000c101506 */
[----:B------:R0:W-:Y:S01]  /*94fe0*/  @P4 STG.E.U16 [R6.64], R12 ;  /* 0x0000000c06004986 */ /* 0x0001e2000c101506 */
[----:B---3--:R-:W-:-:S03]  /*94ff0*/  ISETP.GE.AND P0, PT, R19, c[0x0][0x17c], PT ;  /* 0x00005f0013007a0c */ /* 0x008fc60003f06270 */
[----:B------:R-:W3:Y:S01]  /*95000*/  LDL.LU R19, [R1+0x2040] ;  /* 0x0020400001137983 */ /* 0x000ee20000300800 */
[----:B----4-:R-:W-:-:S03]  /*95010*/  ISETP.GE.AND P5, PT, R18, c[0x0][0x17c], PT ;  /* 0x00005f0012007a0c */ /* 0x010fc60003fa6270 */
[----:B------:R-:W4:Y:S04]  /*95020*/  LDL.LU R18, [R1+0x203c] ;  /* 0x00203c0001127983 */ /* 0x000f280000300800 */
[----:B0-----:R-:W3:Y:S01]  /*95030*/  LDL.LU R7, [R1+0x164] ;  /* 0x0001640001077983 */ /* 0x001ee20000300800 */
[----:B------:R-:W-:Y:S01]  /*95040*/  ISETP.LT.AND P4, PT, R23, c[0x0][0x178], !P2 ;  /* 0x00005e0017007a0c */ /* 0x000fe20005781270 */
[C---:B------:R-:W-:Y:S01]  /*95050*/  IMAD.WIDE R16, R0.reuse, 0x2, R2 ;  /* 0x0000000200107825 */ /* 0x040fe200078e0202 */
[----:B------:R-:W-:Y:S02]  /*95060*/  ISETP.LT.AND P2, PT, R29, c[0x0][0x178], !P2 ;  /* 0x00005e001d007a0c */ /* 0x000fe40005741270 */
[C---:B------:R-:W-:Y:S01]  /*95070*/  IADD3 R6, R0.reuse, c[0x0][0x198], RZ ;  /* 0x0000660000067a10 */ /* 0x040fe20007ffe0ff */
[----:B------:R-:W-:Y:S01]  /*95080*/  IMAD.WIDE R4, R0, 0x2, R24 ;  /* 0x0000000200047825 */ /* 0x000fe200078e0218 */
[----:B--2---:R0:W-:Y:S01]  /*95090*/  @P6 STG.E.U16 [R16.64], R26 ;  /* 0x0000001a10006986 */ /* 0x0041e2000c101506 */
[----:B------:R-:W-:-:S02]  /*950a0*/  PRMT R8, R26, 0x7632, R8 ;  /* 0x000076321a087816 */ /* 0x000fc40000000008 */
[C---:B------:R-:W-:Y:S01]  /*950b0*/  IADD3 R0, R6.reuse, c[0x0][0x198], RZ ;  /* 0x0000660006007a10 */ /* 0x040fe20007ffe0ff */
[----:B0-----:R-:W2:Y:S04]  /*950c0*/  LDL.LU R26, [R1+0x1c4] ;  /* 0x0001c400011a7983 */ /* 0x001ea80000300800 */
[----:B---3--:R0:W-:Y:S01]  /*950d0*/  @P1 STG.E.U16 [R4.64], R7 ;  /* 0x0000000704001986 */ /* 0x0081e2000c101506 */
[----:B------:R-:W-:Y:S02]  /*950e0*/  PRMT R12, R7, 0x7632, R12 ;  /* 0x00007632070c7816 */ /* 0x000fe4000000000c */
[----:B------:R-:W-:Y:S02]  /*950f0*/  ISETP.GE.AND P1, PT, R19, c[0x0][0x17c], PT ;  /* 0x00005f0013007a0c */ /* 0x000fe40003f26270 */
[----:B------:R-:W3:Y:S01]  /*95100*/  LDL.LU R19, [R1+0x2048] ;  /* 0x0020480001137983 */ /* 0x000ee20000300800 */
[----:B0-----:R-:W-:-:S04]  /*95110*/  IMAD.WIDE R4, R6, 0x2, R2 ;  /* 0x0000000206047825 */ /* 0x001fc800078e0202 */
[----:B------:R-:W-:Y:S01]  /*95120*/  IMAD.WIDE R6, R6, 0x2, R24 ;  /* 0x0000000206067825 */ /* 0x000fe200078e0218 */
[----:B------:R-:W-:Y:S01]  /*95130*/  @P4 STG.E.U16 [R4.64], R8 ;  /* 0x0000000804004986 */ /* 0x000fe2000c101506 */
[----:B----4-:R-:W-:-:S03]  /*95140*/  ISETP.GE.AND P4, PT, R18, c[0x0][0x17c], PT ;  /* 0x00005f0012007a0c */ /* 0x010fc60003f86270 */
[----:B------:R-:W4:Y:S04]  /*95150*/  LDL.LU R18, [R1+0x2044] ;  /* 0x0020440001127983 */ /* 0x000f280000300800 */
[----:B------:R0:W-:Y:S04]  /*95160*/  @P2 STG.E.U16 [R6.64], R12 ;  /* 0x0000000c06002986 */ /* 0x0001e8000c101506 */
[----:B0-----:R-:W2:Y:S01]  /*95170*/  LDL.LU R7, [R1+0x144] ;  /* 0x0001440001077983 */ /* 0x001ea20000300800 */
[----:B------:R-:W-:Y:S02]  /*95180*/  ISETP.LT.AND P6, PT, R23, c[0x0][0x178], !P3 ;  /* 0x00005e0017007a0c */ /* 0x000fe40005fc1270 */
[----:B------:R-:W-:Y:S01]  /*95190*/  ISETP.LT.AND P3, PT, R29, c[0x0][0x178], !P3 ;  /* 0x00005e001d007a0c */ /* 0x000fe20005f61270 */
[----:B------:R-:W-:Y:S01]  /*951a0*/  IMAD.WIDE R16, R0, 0x2, R2 ;  /* 0x0000000200107825 */ /* 0x000fe200078e0202 */
[----:B------:R-:W-:-:S02]  /*951b0*/  ISETP.LT.AND P2, PT, R23, c[0x0][0x178], !P0 ;  /* 0x00005e0017007a0c */ /* 0x000fc40004741270 */
        /* <DEDUP_REMOVED lines=21> */
[C---:B0-----:R-:W-:Y:S02]  /*95310*/  IMAD.WIDE R4, R0.reuse, 0x2, R24 ;  /* 0x0000000200047825 */ /* 0x041fe400078e0218 */
[----:B------:R0:W-:Y:S04]  /*95320*/  @P6 STG.E.U16 [R16.64], R26 ;  /* 0x0000001a10006986 */ /* 0x0001e8000c101506 */
[----:B------:R4:W-:Y:S01]  /*95330*/  @P5 STG.E.U16 [R4.64], R9 ;  /* 0x0000000904005986 */ /* 0x0009e2000c101506 */
[----:B-1----:R-:W-:-:S02]  /*95340*/  IADD3 R6, R0, c[0x0][0x198], RZ ;  /* 0x0000660000067a10 */ /* 0x002fc40007ffe0ff */
[----:B------:R-:W-:Y:S02]  /*95350*/  PRMT R12, R26, 0x7632, R12 ;  /* 0x000076321a0c7816 */ /* 0x000fe4000000000c */
[----:B------:R-:W-:Y:S01]  /*95360*/  ISETP.LT.AND P6, PT, R23, c[0x0][0x178], !P4 ;  /* 0x00005e0017007a0c */ /* 0x000fe200067c1270 */
[----:B0-----:R-:W5:Y:S01]  /*95370*/  LDL.LU R26, [R1+0x154] ;  /* 0x00015400011a7983 */ /* 0x001f620000300800 */
[----:B----4-:R-:W-:Y:S01]  /*95380*/  IMAD.WIDE R4, R6, 0x2, R2 ;  /* 0x0000000206047825 */ /* 0x010fe200078e0202 */
[----:B------:R-:W-:-:S04]  /*95390*/  ISETP.LT.AND P5, PT, R29, c[0x0][0x178], !P4 ;  /* 0x00005e001d007a0c */ /* 0x000fc800067a1270 */
[----:B------:R0:W-:Y:S01]  /*953a0*/  @P0 STG.E.U16 [R4.64], R12 ;  /* 0x0000000c04000986 */ /* 0x0001e2000c101506 */
[----:B--2---:R-:W-:-:S03]  /*953b0*/  ISETP.GE.AND P4, PT, R19, c[0x0][0x17c], PT ;  /* 0x00005f0013007a0c */ /* 0x004fc60003f86270 */
[----:B------:R-:W2:Y:S01]  /*953c0*/  LDL.LU R19, [R1+0x2058] ;  /* 0x0020580001137983 */ /* 0x000ea20000300800 */
[----:B---3--:R-:W-:-:S03]  /*953d0*/  ISETP.GE.AND P0, PT, R18, c[0x0][0x17c], PT ;  /* 0x00005f0012007a0c */ /* 0x008fc60003f06270 */
[----:B------:R-:W3:Y:S01]  /*953e0*/  LDL.LU R18, [R1+0x2054] ;  /* 0x0020540001127983 */ /* 0x000ee20000300800 */
[----:B------:R-:W-:Y:S02]  /*953f0*/  ISETP.LT.AND P1, PT, R29, c[0x0][0x178], !P1 ;  /* 0x00005e001d007a0c */ /* 0x000fe40004f21270 */
[C---:B------:R-:W-:Y:S01]  /*95400*/  IADD3 R0, R6.reuse, c[0x0][0x198], RZ ;  /* 0x0000660006007a10 */ /* 0x040fe20007ffe0ff */
[----:B------:R-:W-:Y:S01]  /*95410*/  IMAD.WIDE R6, R6, 0x2, R24 ;  /* 0x0000000206067825 */ /* 0x000fe200078e0218 */
[----:B------:R-:W-:-:S03]  /*95420*/  PRMT R16, R9, 0x7632, R16 ;  /* 0x0000763209107816 */ /* 0x000fc60000000010 */
[----:B------:R-:W-:-:S06]  /*95430*/  IMAD.WIDE R8, R0, 0x2, R2 ;  /* 0x0000000200087825 */ /* 0x000fcc00078e0202 */
[----:B------:R1:W-:Y:S01]  /*95440*/  @P1 STG.E.U16 [R6.64], R16 ;  /* 0x0000001006001986 */ /* 0x0003e2000c101506 */
[----:B------:R-:W-:Y:S01]  /*95450*/  ISETP.LT.AND P1, PT, R23, c[0x0][0x178], !P3 ;  /* 0x00005e0017007a0c */ /* 0x000fe20005f21270 */
[----:B0-----:R-:W-:Y:S01]  /*95460*/  IMAD.WIDE R4, R0, 0x2, R24 ;  /* 0x0000000200047825 */ /* 0x001fe200078e0218 */
[----:B------:R-:W-:Y:S01]  /*95470*/  ISETP.LT.AND P3, PT, R29, c[0x0][0x178], !P3 ;  /* 0x00005e001d007a0c */ /* 0x000fe20005f61270 */
[----:B-----5:R0:W-:Y:S01]  /*95480*/  @P6 STG.E.U16 [R8.64], R27 ;  /* 0x0000001b08006986 */ /* 0x0201e2000c101506 */
[----:B------:R-:W-:-:S03]  /*95490*/  PRMT R12, R27, 0x7632, R12 ;  /* 0x000076321b0c7816 */ /* 0x000fc6000000000c */
[----:B------:R4:W-:Y:S01]  /*954a0*/  @P5 STG.E.U16 [R4.64], R13 ;  /* 0x0000000d04005986 */ /* 0x0009e2000c101506 */
[----:B-1----:R-:W-:-:S04]  /*954b0*/  IADD3 R6, R0, c[0x0][0x198], RZ ;  /* 0x0000660000067a10 */ /* 0x002fc80007ffe0ff */
[C---:B------:R-:W-:Y:S01]  /*954c0*/  IADD3 R0, R6.reuse, c[0x0][0x198], RZ ;  /* 0x0000660006007a10 */ /* 0x040fe20007ffe0ff */
[----:B0-----:R-:W5:Y:S01]  /*954d0*/  LDL.LU R27, [R1+0x1e4] ;  /* 0x0001e400011b7983 */ /* 0x001f620000300800 */
[----:B----4-:R-:W-:Y:S01]  /*954e0*/  IMAD.WIDE R4, R6, 0x2, R2 ;  /* 0x0000000206047825 */ /* 0x010fe200078e0202 */
[----:B------:R-:W-:-:S03]  /*954f0*/  PRMT R13, R13, 0x7632, R13 ;  /* 0x000076320d0d7816 */ /* 0x000fc6000000000d */
[----:B------:R-:W-:Y:S01]  /*95500*/  IMAD.WIDE R6, R6, 0x2, R24 ;  /* 0x0000000206067825 */ /* 0x000fe200078e0218 */
[----:B------:R-:W-:Y:S01]  /*95510*/  ISETP.LT.AND P6, PT, R23, c[0x0][0x178], !P2 ;  /* 0x00005e0017007a0c */ /* 0x000fe200057c1270 */
[----:B------:R-:W-:Y:S01]  /*95520*/  @P1 STG.E.U16 [R4.64], R12 ;  /* 0x0000000c04001986 */ /* 0x000fe2000c101506 */
[----:B------:R-:W-:-:S03]  /*95530*/  ISETP.LT.AND P5, PT, R29, c[0x0][0x178], !P2 ;  /* 0x00005e001d007a0c */ /* 0x000fc600057a1270 */
[----:B------:R0:W-:Y:S01]  /*95540*/  @P3 STG.E.U16 [R6.64], R13 ;  /* 0x0000000d06003986 */ /* 0x0001e2000c101506 */
[----:B--2---:R-:W-:-:S03]  /*95550*/  ISETP.GE.AND P2, PT, R19, c[0x0][0x17c], PT ;  /* 0x00005f0013007a0c */ /* 0x004fc60003f46270 */
[----:B------:R-:W2:Y:S01]  /*95560*/  LDL.LU R19, [R1+0x2060] ;  /* 0x0020600001137983 */ /* 0x000ea20000300800 */
[----:B---3--:R-:W-:-:S03]  /*95570*/  ISETP.GE.AND P1, PT, R18, c[0x0][0x17c], PT ;  /* 0x00005f0012007a0c */ /* 0x008fc60003f26270 */
[----:B------:R-:W3:Y:S04]  /*95580*/  LDL.LU R18, [R1+0x205c] ;  /* 0x00205c0001127983 */ /* 0x000ee80000300800 */
[----:B0-----:R-:W4:Y:S01]  /*95590*/  LDL.LU R7, [R1+0x1f4] ;  /* 0x0001f40001077983 */ /* 0x001f220000300800 */
[----:B------:R-:W-:Y:S01]  /*955a0*/  ISETP.LT.AND P3, PT, R23, c[0x0][0x178], !P4 ;  /* 0x00005e0017007a0c */ /* 0x000fe20006761270 */
[C---:B------:R-:W-:Y:S01]  /*955b0*/  IMAD.WIDE R8, R0.reuse, 0x2, R2 ;  /* 0x0000000200087825 */ /* 0x040fe200078e0202 */
[----:B------:R-:W-:Y:S02]  /*955c0*/  ISETP.LT.AND P4, PT, R29, c[0x0][0x178], !P4 ;  /* 0x00005e001d007a0c */ /* 0x000fe40006781270 */
[C---:B------:R-:W-:Y:S01]  /*955d0*/  IADD3 R6, R0.reuse, c[0x0][0x198], RZ ;  /* 0x0000660000067a10 */ /* 0x040fe20007ffe0ff */
[----:B------:R-:W-:Y:S01]  /*955e0*/  IMAD.WIDE R4, R0, 0x2, R24 ;  /* 0x0000000200047825 */ /* 0x000fe200078e0218 */
[----:B------:R-:W-:-:S02]  /*955f0*/  PRMT R13, R26, 0x7632, R13 ;  /* 0x000076321a0d7816 */ /* 0x000fc4000000000d */
[----:B------:R-:W-:Y:S01]  /*95600*/  IADD3 R0, R6, c[0x0][0x198], RZ ;  /* 0x0000660006007a10 */ /* 0x000fe20007ffe0ff */
[----:B----4-:R-:W-:Y:S01]  /*95610*/  @P6 STG.E.U16 [R8.64], R7 ;  /* 0x0000000708006986 */ /* 0x010fe2000c101506 */
[----:B------:R-:W-:-:S03]  /*95620*/  PRMT R12, R7, 0x7632, R12 ;  /* 0x00007632070c7816 */ /* 0x000fc6000000000c */
[----:B------:R0:W-:Y:S01]  /*95630*/  @P5 STG.E.U16 [R4.64], R26 ;  /* 0x0000001a04005986 */ /* 0x0001e2000c101506 */
[----:B------:R-:W-:Y:S02]  /*95640*/  ISETP.LT.AND P6, PT, R23, c[0x0][0x178], !P0 ;  /* 0x00005e0017007a0c */ /* 0x000fe400047c1270 */
[----:B------:R-:W-:Y:S02]  /*95650*/  ISETP.LT.AND P5, PT, R29, c[0x0][0x178], !P0 ;  /* 0x00005e001d007a0c */ /* 0x000fe400047a1270 */
[----:B--2---:R-:W-:Y:S02]  /*95660*/  ISETP.GE.AND P0, PT, R19, c[0x0][0x17c], PT ;  /* 0x00005f0013007a0c */ /* 0x004fe40003f06270 */
[----:B------:R-:W2:Y:S01]  /*95670*/  LDL.LU R19, [R1+0x174] ;  /* 0x0001740001137983 */ /* 0x000ea20000300800 */
[----:B0-----:R-:W-:-:S03]  /*95680*/  IMAD.WIDE R4, R6, 0x2, R2 ;  /* 0x0000000206047825 */ /* 0x001fc600078e0202 */
[----:B------:R-:W4:Y:S01]  /*95690*/  LDL.LU R26, [R1+0x2068] ;  /* 0x00206800011a7983 */ /* 0x000f220000300800 */
[----:B------:R-:W-:-:S03]  /*956a0*/  IMAD.WIDE R6, R6, 0x2, R24 ;  /* 0x0000000206067825 */ /* 0x000fc600078e0218 */
[----:B------:R-:W-:Y:S01]  /*956b0*/  @P3 STG.E.U16 [R4.64], R12 ;  /* 0x0000000c04003986 */ /* 0x000fe2000c101506 */
[----:B---3--:R-:W-:-:S03]  /*956c0*/  ISETP.GE.AND P3, PT, R18, c[0x0][0x17c], PT ;  /* 0x00005f0012007a0c */ /* 0x008fc60003f66270 */
[----:B------:R-:W3:Y:S04]  /*956d0*/  LDL.LU R18, [R1+0x2064] ;  /* 0x0020640001127983 */ /* 0x000ee80000300800 */
[----:B------:R0:W-:Y:S04]  /*956e0*/  @P4 STG.E.U16 [R6.64], R13 ;  /* 0x0000000d06004986 */ /* 0x0001e8000c101506 */
[----:B0-----:R-:W2:Y:S01]  /*956f0*/  LDL.LU R7, [R1+0xd4] ;  /* 0x0000d40001077983 */ /* 0x001ea20000300800 */
[----:B------:R-:W-:Y:S01]  /*95700*/  ISETP.LT.AND P4, PT, R23, c[0x0][0x178], !P2 ;  /* 0x00005e0017007a0c */ /* 0x000fe20005781270 */
[C---:B------:R-:W-:Y:S01]  /*95710*/  IMAD.WIDE R8, R0.reuse, 0x2, R2 ;  /* 0x0000000200087825 */ /* 0x040fe200078e0202 */
[----:B------:R-:W-:-:S03]  /*95720*/  IADD3 R6, R0, c[0x0][0x198], RZ ;  /* 0x0000660000067a10 */ /* 0x000fc60007ffe0ff */
[----:B------:R-:W-:Y:S01]  /*95730*/  IMAD.WIDE R4, R0, 0x2, R24 ;  /* 0x0000000200047825 */ /* 0x000fe200078e0218 */
[----:B-----5:R0:W-:Y:S01]  /*95740*/  @P6 STG.E.U16 [R8.64], R27 ;  /* 0x0000001b08006986 */ /* 0x0201e2000c101506 */
[----:B------:R-:W-:Y:S02]  /*95750*/  PRMT R12, R27, 0x7632, R12 ;  /* 0x000076321b0c7816 */ /* 0x000fe4000000000c */
[----:B------:R-:W-:Y:S01]  /*95760*/  ISETP.LT.AND P6, PT, R23, c[0x0][0x178], !P1 ;  /* 0x00005e0017007a0c */ /* 0x000fe20004fc1270 */
[----:B0-----:R-:W5:Y:S04]  /*95770*/  LDL.LU R27, [R1+0x204] ;  /* 0x00020400011b7983 */ /* 0x001f680000300800 */
[----:B--2---:R0:W-:Y:S01]  /*95780*/  @P5 STG.E.U16 [R4.64], R7 ;  /* 0x0000000704005986 */ /* 0x0041e2000c101506 */
[----:B------:R-:W-:Y:S01]  /*95790*/  ISETP.LT.AND P5, PT, R29, c[0x0][0x178], !P1 ;  /* 0x00005e001d007a0c */ /* 0x000fe20004fa1270 */
[----:B0-----:R-:W-:-:S05]  /*957a0*/  IMAD.WIDE R4, R6, 0x2, R2 ;  /* 0x0000000206047825 */ /* 0x001fca00078e0202 */
[----:B------:R0:W-:Y:S01]  /*957b0*/  @P4 STG.E.U16 [R4.64], R12 ;  /* 0x0000000c04004986 */ /* 0x0001e2000c101506 */
[----:B----4-:R-:W-:Y:S02]  /*957c0*/  ISETP.GE.AND P1, PT, R26, c[0x0][0x17c], PT ;  /* 0x00005f001a007a0c */ /* 0x010fe40003f26270 */
[----:B---3--:R-:W-:Y:S01]  /*957d0*/  ISETP.GE.AND P4, PT, R18, c[0x0][0x17c], PT ;  /* 0x00005f0012007a0c */ /* 0x008fe20003f86270 */
[----:B0-----:R-:W2:Y:S04]  /*957e0*/  LDL.LU R12, [R1+0x1d4] ;  /* 0x0001d400010c7983 */ /* 0x001ea80000300800 */
[----:B------:R-:W3:Y:S04]  /*957f0*/  LDL.LU R26, [R1+0x2070] ;  /* 0x00207000011a7983 */ /* 0x000ee80000300800 */
[----:B------:R-:W4:Y:S01]  /*95800*/  LDL.LU R18, [R1+0x206c] ;  /* 0x00206c0001127983 */ /* 0x000f220000300800 */
[----:B------:R-:W-:-:S02]  /*95810*/  ISETP.LT.AND P2, PT, R29, c[0x0][0x178], !P2 ;  /* 0x00005e001d007a0c */ /* 0x000fc40005741270 */
[C---:B------:R-:W-:Y:S02]  /*95820*/  IADD3 R0, R6.reuse, c[0x0][0x198], RZ ;  /* 0x0000660006007a10 */ /* 0x040fe40007ffe0ff */
[----:B------:R-:W-:Y:S01]  /*95830*/  PRMT R13, R7, 0x7632, R13 ;  /* 0x00007632070d7816 */ /* 0x000fe2000000000d */
[----:B------:R-:W-:-:S04]  /*95840*/  IMAD.WIDE R6, R6, 0x2, R24 ;  /* 0x0000000206067825 */ /* 0x000fc800078e0218 */
[----:B------:R-:W-:-:S04]  /*95850*/  IMAD.WIDE R8, R0, 0x2, R2 ;  /* 0x0000000200087825 */ /* 0x000fc800078e0202 */
[----:B------:R0:W-:Y:S01]  /*95860*/  @P2 STG.E.U16 [R6.64], R13 ;  /* 0x0000000d06002986 */ /* 0x0001e2000c101506 */
[----:B------:R-:W-:Y:S01]  /*95870*/  ISETP.LT.AND P2, PT, R23, c[0x0][0x178], !P0 ;  /* 0x00005e0017007a0c */ /* 0x000fe20004741270 */
[C---:B------:R-:W-:Y:S01]  /*95880*/  IMAD.WIDE R4, R0.reuse, 0x2, R24 ;  /* 0x0000000200047825 */ /* 0x040fe200078e0218 */
[----:B0-----:R-:W-:Y:S02]  /*95890*/  IADD3 R6, R0, c[0x0][0x198], RZ ;  /* 0x0000660000067a10 */ /* 0x001fe40007ffe0ff */
[----:B------:R-:W-:Y:S01]  /*958a0*/  PRMT R13, R19, 0x7632, R13 ;  /* 0x00007632130d7816 */ /* 0x000fe2000000000d */
[----:B--2---:R-:W-:Y:S01]  /*958b0*/  @P6 STG.E.U16 [R8.64], R12 ;  /* 0x0000000c08006986 */ /* 0x004fe2000c101506 */
[----:B------:R-:W-:-:S03]  /*958c0*/  PRMT R0, R12, 0x7632, R0 ;  /* 0x000076320c007816 */ /* 0x000fc60000000000 */
[----:B------:R0:W-:Y:S01]  /*958d0*/  @P5 STG.E.U16 [R4.64], R19 ;  /* 0x0000001304005986 */ /* 0x0001e2000c101506 */
[----:B------:R-:W-:Y:S02]  /*958e0*/  ISETP.LT.AND P6, PT, R23, c[0x0][0x178], !P3 ;  /* 0x00005e0017007a0c */ /* 0x000fe40005fc1270 */
[----:B------:R-:W-:Y:S02]  /*958f0*/  ISETP.LT.AND P5, PT, R29, c[0x0][0x178], !P3 ;  /* 0x00005e001d007a0c */ /* 0x000fe40005fa1270 */
[----:B---3--:R-:W-:Y:S01]  /*95900*/  ISETP.GE.AND P3, PT, R26, c[0x0][0x17c], PT ;  /* 0x00005f001a007a0c */ /* 0x008fe20003f66270 */
[----:B0-----:R-:W-:Y:S01]  /*95910*/  IMAD.WIDE R4, R6, 0x2, R2 ;  /* 0x0000000206047825 */ /* 0x001fe200078e0202 */
[----:B------:R-:W2:Y:S04]  /*95920*/  LDL.LU R19, [R1+0x198] ;  /* 0x0001980001137983 */ /* 0x000ea80000300800 */
[----:B------:R0:W-:Y:S01]  /*95930*/  @P2 STG.E.U16 [R4.64], R0 ;  /* 0x0000000004002986 */ /* 0x0001e2000c101506 */
[----:B----4-:R-:W-:-:S03]  /*95940*/  ISETP.GE.AND P2, PT, R18, c[0x0][0x17c], PT ;  /* 0x00005f0012007a0c */ /* 0x010fc60003f46270 */
[----:B------:R-:W3:Y:S04]  /*95950*/  LDL.LU R26, [R1+0x2078] ;  /* 0x00207800011a7983 */ /* 0x000ee80000300800 */
[----:B------:R-:W4:Y:S01]  /*95960*/  LDL.LU R18, [R1+0x2074] ;  /* 0x0020740001127983 */ /* 0x000f220000300800 */
[----:B------:R-:W-:Y:S02]  /*95970*/  ISETP.LT.AND P0, PT, R29, c[0x0][0x178], !P0 ;  /* 0x00005e001d007a0c */ /* 0x000fe40004701270 */
[C---:B------:R-:W-:Y:S01]  /*95980*/  IADD3 R12, R6.reuse, c[0x0][0x198], RZ ;  /* 0x00006600060c7a10 */ /* 0x040fe20007ffe0ff */
[----:B------:R-:W-:-:S04]  /*95990*/  IMAD.WIDE R6, R6, 0x2, R24 ;  /* 0x0000000206067825 */ /* 0x000fc800078e0218 */
[----:B------:R-:W-:-:S06]  /*959a0*/  IMAD.WIDE R8, R12, 0x2, R2 ;  /* 0x000000020c087825 */ /* 0x000fcc00078e0202 */
        /* <DEDUP_REMOVED lines=11> */
[----:B------:R-:W-:Y:S01]  /*95a60*/  ISETP.LT.AND P6, PT, R23, c[0x0][0x178], !P4 ;  /* 0x00005e0017007a0c */ /* 0x000fe200067c1270 */
[----:B------:R-:W5:Y:S01]  /*95a70*/  LDL.LU R10, [R1+0x2258] ;  /* 0x00225800010a7983 */ /* 0x000f620000300800 */
[----:B------:R-:W-:Y:S01]  /*95a80*/  ISETP.LT.AND P5, PT, R29, c[0x0][0x178], !P4 ;  /* 0x00005e001d007a0c */ /* 0x000fe200067a1270 */
[----:B------:R-:W-:-:S02]  /*95a90*/  IMAD.WIDE R6, R6, 0x2, R24 ;  /* 0x0000000206067825 */ /* 0x000fc400078e0218 */
        /* <DEDUP_REMOVED lines=8> */
[----:B------:R-:W-:Y:S01]  /*95b20*/  ISETP.LT.AND P1, PT, R23, c[0x0][0x178], !P3 ;  /* 0x00005e0017007a0c */ /* 0x000fe20005f21270 */
[----:B------:R-:W-:Y:S01]  /*95b30*/  IMAD.WIDE R8, R12, 0x2, R2 ;  /* 0x000000020c087825 */ /* 0x000fe200078e0202 */
[----:B------:R-:W-:-:S02]  /*95b40*/  ISETP.LT.AND P3, PT, R29, c[0x0][0x178], !P3 ;  /* 0x00005e001d007a0c */ /* 0x000fc40005f61270 */
[C---:B------:R-:W-:Y:S01]  /*95b50*/  IADD3 R6, R12.reuse, c[0x0][0x198], RZ ;  /* 0x000066000c067a10 */ /* 0x040fe20007ffe0ff */
[----:B------:R-:W-:Y:S01]  /*95b60*/  IMAD.WIDE R4, R12, 0x2, R24 ;  /* 0x000000020c047825 */ /* 0x000fe200078e0218 */
[----:B--2---:R0:W-:Y:S01]  /*95b70*/  @P6 STG.E.U16 [R8.64], R19 ;  /* 0x0000001308006986 */ /* 0x0041e2000c101506 */
[----:B------:R-:W-:Y:S02]  /*95b80*/  PRMT R12, R19, 0x7632, R12 ;  /* 0x00007632130c7816 */ /* 0x000fe4000000000c */
[----:B------:R-:W-:Y:S02]  /*95b90*/  IADD3 R0, R6, c[0x0][0x198], RZ ;  /* 0x0000660006007a10 */ /* 0x000fe40007ffe0ff */
[----:B------:R-:W-:Y:S01]  /*95ba0*/  ISETP.LT.AND P6, PT, R23, c[0x0][0x178], !P2 ;  /* 0x00005e0017007a0c */ /* 0x000fe200057c1270 */
[----:B0-----:R-:W2:Y:S04]  /*95bb0*/  LDL.LU R19, [R1+0x1c8] ;  /* 0x0001c80001137983 */ /* 0x001ea80000300800 */
[----:B---3--:R0:W-:Y:S01]  /*95bc0*/  @P5 STG.E.U16 [R4.64], R7 ;  /* 0x0000000704005986 */ /* 0x0081e2000c101506 */
[----:B------:R-:W-:-:S02]  /*95bd0*/  PRMT R13, R7, 0x7632, R13 ;  /* 0x00007632070d7816 */ /* 0x000fc4000000000d */
[----:B------:R-:W-:Y:S02]  /*95be0*/  ISETP.LT.AND P5, PT, R29, c[0x0][0x178], !P2 ;  /* 0x00005e001d007a0c */ /* 0x000fe400057a1270 */
[----:B----4-:R-:W-:Y:S02]  /*95bf0*/  ISETP.GE.AND P2, PT, R27, c[0x0][0x17c], PT ;  /* 0x00005f001b007a0c */ /* 0x010fe40003f46270 */
[----:B------:R-:W3:Y:S01]  /*95c00*/  LDL.LU R27, [R1+0x2088] ;  /* 0x00208800011b7983 */ /* 0x000ee20000300800 */
[----:B0-----:R-:W-:-:S04]  /*95c10*/  IMAD.WIDE R4, R6, 0x2, R2 ;  /* 0x0000000206047825 */ /* 0x001fc800078e0202 */
[----:B------:R-:W-:Y:S01]  /*95c20*/  IMAD.WIDE R6, R6, 0x2, R24 ;  /* 0x0000000206067825 */ /* 0x000fe200078e0218 */
[----:B------:R-:W-:Y:S01]  /*95c30*/  @P1 STG.E.U16 [R4.64], R12 ;  /* 0x0000000c04001986 */ /* 0x000fe2000c101506 */
[----:B------:R-:W-:-:S03]  /*95c40*/  ISETP.GE.AND P1, PT, R18, c[0x0][0x17c], PT ;  /* 0x00005f0012007a0c */ /* 0x000fc60003f26270 */
[----:B------:R-:W4:Y:S04]  /*95c50*/  LDL.LU R18, [R1+0x2084] ;  /* 0x0020840001127983 */ /* 0x000f280000300800 */
[----:B------:R0:W-:Y:S04]  /*95c60*/  @P3 STG.E.U16 [R6.64], R13 ;  /* 0x0000000d06003986 */ /* 0x0001e8000c101506 */
[----:B0-----:R-:W2:Y:S01]  /*95c70*/  LDL.LU R7, [R1+0x1a8] ;  /* 0x0001a80001077983 */ /* 0x001ea20000300800 */
[----:B------:R-:W-:Y:S01]  /*95c80*/  ISETP.LT.AND P3, PT, R23, c[0x0][0x178], !P4 ;  /* 0x00005e0017007a0c */ /* 0x000fe20006761270 */
[C---:B------:R-:W-:Y:S01]  /*95c90*/  IMAD.WIDE R8, R0.reuse, 0x2, R2 ;  /* 0x0000000200087825 */ /* 0x040fe200078e0202 */
[----:B------:R-:W-:-:S03]  /*95ca0*/  IADD3 R6, R0, c[0x0][0x198], RZ ;  /* 0x0000660000067a10 */ /* 0x000fc60007ffe0ff */
[----:B------:R-:W-:Y:S01]  /*95cb0*/  IMAD.WIDE R4, R0, 0x2, R24 ;  /* 0x0000000200047825 */ /* 0x000fe200078e0218 */
[----:B------:R-:W-:Y:S02]  /*95cc0*/  PRMT R13, R26, 0x7632, R13 ;  /* 0x000076321a0d7816 */ /* 0x000fe4000000000d */
[----:B------:R-:W-:Y:S02]  /*95cd0*/  ISETP.LT.AND P4, PT, R29, c[0x0][0x178], !P4 ;  /* 0x00005e001d007a0c */ /* 0x000fe40006781270 */
[----:B------:R-:W-:Y:S01]  /*95ce0*/  IADD3 R0, R6, c[0x0][0x198], RZ ;  /* 0x0000660006007a10 */ /* 0x000fe20007ffe0ff */
        /* <DEDUP_REMOVED lines=12> */
[----:B------:R-:W-:-:S05]  /*95db0*/  IMAD.WIDE R6, R6, 0x2, R24 ;  /* 0x0000000206067825 */ /* 0x000fca00078e0218 */
[----:B------:R1:W-:Y:S01]  /*95dc0*/  @P4 STG.E.U16 [R6.64], R13 ;  /* 0x0000000d06004986 */ /* 0x0003e2000c101506 */
[----:B------:R-:W-:Y:S01]  /*95dd0*/  ISETP.LT.AND P4, PT, R23, c[0x0][0x178], !P2 ;  /* 0x00005e0017007a0c */ /* 0x000fe20005781270 */
[----:B------:R-:W-:-:S04]  /*95de0*/  IMAD.WIDE R8, R0, 0x2, R2 ;  /* 0x0000000200087825 */ /* 0x000fc800078e0202 */
[C---:B0-----:R-:W-:Y:S01]  /*95df0*/  IMAD.WIDE R4, R0.reuse, 0x2, R24 ;  /* 0x0000000200047825 */ /* 0x041fe200078e0218 */
[----:B------:R-:W-:Y:S01]  /*95e00*/  @P6 STG.E.U16 [R8.64], R19 ;  /* 0x0000001308006986 */ /* 0x000fe2000c101506 */
[----:B-1----:R-:W-:-:S03]  /*95e10*/  IADD3 R6, R0, c[0x0][0x198], RZ ;  /* 0x0000660000067a10 */ /* 0x002fc60007ffe0ff */
[----:B-----5:R0:W-:Y:S01]  /*95e20*/  @P5 STG.E.U16 [R4.64], R10 ;  /* 0x0000000a04005986 */ /* 0x0201e2000c101506 */
[----:B------:R-:W-:Y:S02]  /*95e30*/  ISETP.LT.AND P6, PT, R23, c[0x0][0x178], !P1 ;  /* 0x00005e0017007a0c */ /* 0x000fe40004fc1270 */
[----:B------:R-:W-:Y:S02]  /*95e40*/  ISETP.LT.AND P5, PT, R29, c[0x0][0x178], !P1 ;  /* 0x00005e001d007a0c */ /* 0x000fe40004fa1270 */
[----:B0-----:R-:W-:Y:S01]  /*95e50*/  PRMT R10, R19, 0x7632, R10 ;  /* 0x00007632130a7816 */ /* 0x001fe2000000000a */
[----:B------:R-:W-:Y:S01]  /*95e60*/  IMAD.WIDE R4, R6, 0x2, R2 ;  /* 0x0000000206047825 */ /* 0x000fe200078e0202 */
[----:B------:R-:W5:Y:S04]  /*95e70*/  LDL.LU R19, [R1+0x1f8] ;  /* 0x0001f80001137983 */ /* 0x000f680000300800 */
[----:B------:R0:W-:Y:S01]  /*95e80*/  @P4 STG.E.U16 [R4.64], R10 ;  /* 0x0000000a04004986 */ /* 0x0001e2000c101506 */
[----:B---3--:R-:W-:-:S03]  /*95e90*/  ISETP.GE.AND P1, PT, R27, c[0x0][0x17c], PT ;  /* 0x00005f001b007a0c */ /* 0x008fc60003f26270 */
[----:B------:R-:W3:Y:S01]  /*95ea0*/  LDL.LU R27, [R1+0x158] ;  /* 0x00015800011b7983 */ /* 0x000ee20000300800 */
[----:B----4-:R-:W-:-:S03]  /*95eb0*/  ISETP.GE.AND P4, PT, R18, c[0x0][0x17c], PT ;  /* 0x00005f0012007a0c */ /* 0x010fc60003f86270 */
[----:B------:R-:W4:Y:S04]  /*95ec0*/  LDL.LU R18, [R1+0x2098] ;  /* 0x0020980001127983 */ /* 0x000f280000300800 */
        /* <DEDUP_REMOVED lines=8> */
[----:B0-----:R-:W-:Y:S02]  /*95f50*/  IMAD.WIDE R4, R0, 0x2, R24 ;  /* 0x0000000200047825 */ /* 0x001fe400078e0218 */
[----:B--2---:R0:W-:Y:S01]  /*95f60*/  @P6 STG.E.U16 [R8.64], R26 ;  /* 0x0000001a08006986 */ /* 0x0041e2000c101506 */
[----:B------:R-:W-:-:S03]  /*95f70*/  PRMT R10, R26, 0x7632, R10 ;  /* 0x000076321a0a7816 */ /* 0x000fc6000000000a */
[----:B------:R2:W-:Y:S01]  /*95f80*/  @P5 STG.E.U16 [R4.64], R14 ;  /* 0x0000000e04005986 */ /* 0x0005e2000c101506 */
[----:B-1----:R-:W-:Y:S02]  /*95f90*/  IADD3 R6, R0, c[0x0][0x198], RZ ;  /* 0x0000660000067a10 */ /* 0x002fe40007ffe0ff */
[----:B------:R-:W-:Y:S02]  /*95fa0*/  ISETP.LT.AND P6, PT, R23, c[0x0][0x178], !P3 ;  /* 0x00005e0017007a0c */ /* 0x000fe40005fc1270 */
[----:B------:R-:W-:Y:S01]  /*95fb0*/  ISETP.LT.AND P5, PT, R29, c[0x0][0x178], !P3 ;  /* 0x00005e001d007a0c */ /* 0x000fe20005fa1270 */
[----:B0-----:R-:W5:Y:S01]  /*95fc0*/  LDL.LU R26, [R1+0x1e8] ;  /* 0x0001e800011a7983 */ /* 0x001f620000300800 */
[----:B--2---:R-:W-:-:S05]  /*95fd0*/  IMAD.WIDE R4, R6, 0x2, R2 ;  /* 0x0000000206047825 */ /* 0x004fca00078e0202 */
[----:B------:R0:W-:Y:S01]  /*95fe0*/  @P2 STG.E.U16 [R4.64], R10 ;  /* 0x0000000a04002986 */ /* 0x0001e2000c101506 */
[----:B----4-:R-:W-:-:S03]  /*95ff0*/  ISETP.GE.AND P3, PT, R18, c[0x0][0x17c], PT ;  /* 0x00005f0012007a0c */ /* 0x010fc60003f66270 */
        /* <DEDUP_REMOVED lines=15> */
[----:B-1----:R-:W-:Y:S02]  /*960f0*/  IADD3 R6, R0, c[0x0][0x198], RZ ;  /* 0x0000660000067a10 */ /* 0x002fe40007ffe0ff */
[----:B------:R-:W-:Y:S02]  /*96100*/  PRMT R12, R27, 0x7632, R12 ;  /* 0x000076321b0c7816 */ /* 0x000fe4000000000c */
[C---:B------:R-:W-:Y:S01]  /*96110*/  IADD3 R0, R6.reuse, c[0x0][0x198], RZ ;  /* 0x0000660006007a10 */ /* 0x040fe20007ffe0ff */
[----:B0-----:R-:W5:Y:S01]  /*96120*/  LDL.LU R19, [R1+0x1d8] ;  /* 0x0001d80001137983 */ /* 0x001f620000300800 */
[C---:B----4-:R-:W-:Y:S01]  /*96130*/  IMAD.WIDE R4, R6.reuse, 0x2, R2 ;  /* 0x0000000206047825 */ /* 0x050fe200078e0202 */
[----:B------:R-:W-:Y:S02]  /*96140*/  ISETP.LT.AND P6, PT, R23, c[0x0][0x178], !P4 ;  /* 0x00005e0017007a0c */ /* 0x000fe400067c1270 */
[----:B------:R-:W4:Y:S01]  /*96150*/  LDL.LU R27, [R1+0x178] ;  /* 0x00017800011b7983 */ /* 0x000f220000300800 */
[----:B------:R-:W-:Y:S01]  /*96160*/  IMAD.WIDE R6, R6, 0x2, R24 ;  /* 0x0000000206067825 */ /* 0x000fe200078e0218 */
[----:B------:R-:W-:-:S02]  /*96170*/  ISETP.LT.AND P5, PT, R29, c[0x0][0x178], !P4 ;  /* 0x00005e001d007a0c */ /* 0x000fc400067a1270 */
[----:B------:R-:W-:Y:S04]  /*96180*/  @P0 STG.E.U16 [R4.64], R10 ;  /* 0x0000000a04000986 */ /* 0x000fe8000c101506 */
[----:B------:R0:W-:Y:S01]  /*96190*/  @P1 STG.E.U16 [R6.64], R12 ;  /* 0x0000000c06001986 */ /* 0x0001e2000c101506 */
[----:B--2---:R-:W-:-:S03]  /*961a0*/  ISETP.GE.AND P4, PT, R18, c[0x0][0x17c], PT ;  /* 0x00005f0012007a0c */ /* 0x004fc60003f86270 */
[----:B------:R-:W2:Y:S01]  /*961b0*/  LDL.LU R18, [R1+0x20a8] ;  /* 0x0020a80001127983 */ /* 0x000ea20000300800 */
[----:B---3--:R-:W-:-:S03]  /*961c0*/  ISETP.GE.AND P0, PT, R13, c[0x0][0x17c], PT ;  /* 0x00005f000d007a0c */ /* 0x008fc60003f06270 */
[----:B------:R-:W3:Y:S04]  /*961d0*/  LDL.LU R13, [R1+0x20a4] ;  /* 0x0020a400010d7983 */ /* 0x000ee80000300800 */
[----:B0-----:R-:W2:Y:S01]  /*961e0*/  LDL.LU R7, [R1+0xd8] ;  /* 0x0000d80001077983 */ /* 0x001ea20000300800 */
[----:B------:R-:W-:Y:S01]  /*961f0*/  ISETP.LT.AND P1, PT, R23, c[0x0][0x178], !P3 ;  /* 0x00005e0017007a0c */ /* 0x000fe20005f21270 */
[C---:B------:R-:W-:Y:S01]  /*96200*/  IMAD.WIDE R8, R0.reuse, 0x2, R2 ;  /* 0x0000000200087825 */ /* 0x040fe200078e0202 */
[----:B------:R-:W-:-:S03]  /*96210*/  IADD3 R6, R0, c[0x0][0x198], RZ ;  /* 0x0000660000067a10 */ /* 0x000fc60007ffe0ff */
[----:B------:R-:W-:Y:S01]  /*96220*/  IMAD.WIDE R4, R0, 0x2, R24 ;  /* 0x0000000200047825 */ /* 0x000fe200078e0218 */
[----:B------:R0:W-:Y:S01]  /*96230*/  @P6 STG.E.U16 [R8.64], R26 ;  /* 0x0000001a08006986 */ /* 0x0001e2000c101506 */
[----:B------:R-:W-:Y:S02]  /*96240*/  PRMT R10, R26, 0x7632, R10 ;  /* 0x000076321a0a7816 */ /* 0x000fe4000000000a */
[----:B------:R-:W-:Y:S01]  /*96250*/  ISETP.LT.AND P6, PT, R23, c[0x0][0x178], !P2 ;  /* 0x00005e0017007a0c */ /* 0x000fe200057c1270 */
[----:B0-----:R-:W4:Y:S01]  /*96260*/  LDL.LU R26, [R1+0x208] ;  /* 0x00020800011a7983 */ /* 0x001f220000300800 */
[----:B------:R-:W-:-:S03]  /*96270*/  ISETP.LT.AND P3, PT, R29, c[0x0][0x178], !P3 ;  /* 0x00005e001d007a0c */ /* 0x000fc60005f61270 */
[----:B--2---:R0:W-:Y:S01]  /*96280*/  @P5 STG.E.U16 [R4.64], R7 ;  /* 0x0000000704005986 */ /* 0x0041e2000c101506 */
[----:B------:R-:W-:Y:S02]  /*96290*/  ISETP.LT.AND P5, PT, R29, c[0x0][0x178], !P2 ;  /* 0x00005e001d007a0c */ /* 0x000fe400057a1270 */
[----:B------:R-:W-:Y:S02]  /*962a0*/  ISETP.GE.AND P2, PT, R18, c[0x0][0x17c], PT ;  /* 0x00005f0012007a0c */ /* 0x000fe40003f46270 */
[----:B------:R-:W2:Y:S01]  /*962b0*/  LDL.LU R18, [R1+0x20b0] ;  /* 0x0020b00001127983 */ /* 0x000ea20000300800 */
[----:B0-----:R-:W-:-:S05]  /*962c0*/  IMAD.WIDE R4, R6, 0x2, R2 ;  /* 0x0000000206047825 */ /* 0x001fca00078e0202 */
[----:B------:R0:W-:Y:S01]  /*962d0*/  @P1 STG.E.U16 [R4.64], R10 ;  /* 0x0000000a04001986 */ /* 0x0001e2000c101506 */
[----:B---3--:R-:W-:-:S03]  /*962e0*/  ISETP.GE.AND P1, PT, R13, c[0x0][0x17c], PT ;  /* 0x00005f000d007a0c */ /* 0x008fc60003f26270 */
[----:B------:R-:W3:Y:S01]  /*962f0*/  LDL.LU R13, [R1+0x20ac] ;  /* 0x0020ac00010d7983 */ /* 0x000ee20000300800 */
[C---:B------:R-:W-:Y:S02]  /*96300*/  IADD3 R0, R6.reuse, c[0x0][0x198], RZ ;  /* 0x0000660006007a10 */ /* 0x040fe40007ffe0ff */
[----:B------:R-:W-:Y:S01]  /*96310*/  PRMT R12, R7, 0x7632, R12 ;  /* 0x00007632070c7816 */ /* 0x000fe2000000000c */
[----:B------:R-:W-:-:S05]  /*96320*/  IMAD.WIDE R6, R6, 0x2, R24 ;  /* 0x0000000206067825 */ /* 0x000fca00078e0218 */
[----:B------:R1:W-:Y:S01]  /*96330*/  @P3 STG.E.U16 [R6.64], R12 ;  /* 0x0000000c06003986 */ /* 0x0003e2000c101506 */
[----:B------:R-:W-:Y:S01]  /*96340*/  ISETP.LT.AND P3, PT, R23, c[0x0][0x178], !P4 ;  /* 0x00005e0017007a0c */ /* 0x000fe20006761270 */
[----:B------:R-:W-:-:S04]  /*96350*/  IMAD.WIDE R8, R0, 0x2, R2 ;  /* 0x0000000200087825 */ /* 0x000fc800078e0202 */
[C---:B0-----:R-:W-:Y:S01]  /*96360*/  IMAD.WIDE R4, R0.reuse, 0x2, R24 ;  /* 0x0000000200047825 */ /* 0x041fe200078e0218 */
[----:B-----5:R0:W-:Y:S01]  /*96370*/  @P6 STG.E.U16 [R8.64], R19 ;  /* 0x0000001308006986 */ /* 0x0201e2000c101506 */
[----:B-1----:R-:W-:-:S03]  /*96380*/  IADD3 R6, R0, c[0x0][0x198], RZ ;  /* 0x0000660000067a10 */ /* 0x002fc60007ffe0ff */
[----:B----4-:R1:W-:Y:S01]  /*96390*/  @P5 STG.E.U16 [R4.64], R27 ;  /* 0x0000001b04005986 */ /* 0x0103e2000c101506 */
[----:B------:R-:W-:Y:S02]  /*963a0*/  PRMT R10, R19, 0x7632, R10 ;  /* 0x00007632130a7816 */ /* 0x000fe4000000000a */
[----:B------:R-:W-:Y:S01]  /*963b0*/  PRMT R12, R27, 0x7632, R12 ;  /* 0x000076321b0c7816 */ /* 0x000fe2000000000c */
[----:B0-----:R-:W4:Y:S01]  /*963c0*/  LDL.LU R19, [R1+0x16c] ;  /* 0x00016c0001137983 */ /* 0x001f220000300800 */
[----:B-1----:R-:W-:-:S03]  /*963d0*/  IMAD.WIDE R4, R6, 0x2, R2 ;  /* 0x0000000206047825 */ /* 0x002fc600078e0202 */
[----:B------:R-:W5:Y:S04]  /*963e0*/  LDL.LU R27, [R1+0x20b8] ;  /* 0x0020b800011b7983 */ /* 0x000f680000300800 */
        /* <DEDUP_REMOVED lines=13> */
[----:B------:R-:W-:Y:S01]  /*964c0*/  @P6 STG.E.U16 [R8.64], R26 ;  /* 0x0000001a08006986 */ /* 0x000fe2000c101506 */
[----:B------:R-:W-:-:S03]  /*964d0*/  PRMT R10, R26, 0x7632, R10 ;  /* 0x000076321a0a7816 */ /* 0x000fc6000000000a */
[----:B------:R0:W-:Y:S01]  /*964e0*/  @P5 STG.E.U16 [R4.64], R11 ;  /* 0x0000000b04005986 */ /* 0x0001e2000c101506 */
[----:B-1----:R-:W-:Y:S02]  /*964f0*/  IADD3 R6, R0, c[0x0][0x198], RZ ;  /* 0x0000660000067a10 */ /* 0x002fe40007ffe0ff */
[----:B------:R-:W-:Y:S02]  /*96500*/  PRMT R12, R11, 0x7632, R12 ;  /* 0x000076320b0c7816 */ /* 0x000fe4000000000c */
[C---:B------:R-:W-:Y:S01]  /*96510*/  IADD3 R0, R6.reuse, c[0x0][0x198], RZ ;  /* 0x0000660006007a10 */ /* 0x040fe20007ffe0ff */
[----:B0-----:R-:W-:Y:S01]  /*96520*/  IMAD.WIDE R4, R6, 0x2, R2 ;  /* 0x0000000206047825 */ /* 0x001fe200078e0202 */
[----:B------:R-:W4:Y:S01]  /*96530*/  LDL.LU R11, [R1+0x2254] ;  /* 0x00225400010b7983 */ /* 0x000f220000300800 */
[----:B--2---:R-:W-:Y:S02]  /*96540*/  ISETP.GE.AND P0, PT, R18, c[0x0][0x17c], PT ;  /* 0x00005f0012007a0c */ /* 0x004fe40003f06270 */
[----:B------:R-:W-:Y:S01]  /*96550*/  IMAD.WIDE R6, R6, 0x2, R24 ;  /* 0x0000000206067825 */ /* 0x000fe200078e0218 */
[----:B------:R-:W-:Y:S01]  /*96560*/  ISETP.LT.AND P6, PT, R23, c[0x0][0x178], !P1 ;  /* 0x00005e0017007a0c */ /* 0x000fe20004fc1270 */
[----:B------:R-:W2:Y:S01]  /*96570*/  LDL.LU R26, [R1+0x20bc] ;  /* 0x0020bc00011a7983 */ /* 0x000ea20000300800 */
[----:B------:R-:W-:-:S02]  /*96580*/  ISETP.LT.AND P5, PT, R29, c[0x0][0x178], !P1 ;  /* 0x00005e001d007a0c */ /* 0x000fc40004fa1270 */
[----:B-----5:R-:W-:Y:S01]  /*96590*/  ISETP.GE.AND P1, PT, R27, c[0x0][0x17c], PT ;  /* 0x00005f001b007a0c */ /* 0x020fe20003f26270 */
[----:B------:R-:W5:Y:S04]  /*965a0*/  LDL.LU R18, [R1+0x1ac] ;  /* 0x0001ac0001127983 */ /* 0x000f680000300800 */
[----:B------:R-:W-:Y:S04]  /*965b0*/  @P4 STG.E.U16 [R4.64], R10 ;  /* 0x0000000a04004986 */ /* 0x000fe8000c101506 */
[----:B------:R-:W2:Y:S04]  /*965c0*/  LDL.LU R27, [R1+0x14c] ;  /* 0x00014c00011b7983 */ /* 0x000ea80000300800 */
[----:B------:R0:W-:Y:S01]  /*965d0*/  @P2 STG.E.U16 [R6.64], R12 ;  /* 0x0000000c06002986 */ /* 0x0001e2000c101506 */
[----:B---3--:R-:W-:-:S03]  /*965e0*/  ISETP.GE.AND P4, PT, R13, c[0x0][0x17c], PT ;  /* 0x00005f000d007a0c */ /* 0x008fc60003f86270 */
[----:B------:R-:W3:Y:S04]  /*965f0*/  LDL.LU R13, [R1+0x20c0] ;  /* 0x0020c000010d7983 */ /* 0x000ee80000300800 */
[----:B0-----:R-:W2:Y:S01]  /*96600*/  LDL.LU R7, [R1+0x19c] ;  /* 0x00019c0001077983 */ /* 0x001ea20000300800 */
[----:B------:R-:W-:Y:S01]  /*96610*/  ISETP.LT.AND P2, PT, R23, c[0x0][0x178], !P0 ;  /* 0x00005e0017007a0c */ /* 0x000fe20004741270 */
[C---:B------:R-:W-:Y:S01]  /*96620*/  IMAD.WIDE R8, R0.reuse, 0x2, R2 ;  /* 0x0000000200087825 */ /* 0x040fe200078e0202 */
[----:B------:R-:W-:-:S03]  /*96630*/  IADD3 R6, R0, c[0x0][0x198], RZ ;  /* 0x0000660000067a10 */ /* 0x000fc60007ffe0ff */
[----:B------:R-:W-:Y:S01]  /*96640*/  IMAD.WIDE R4, R0, 0x2, R24 ;  /* 0x0000000200047825 */ /* 0x000fe200078e0218 */
[----:B----4-:R-:W-:Y:S02]  /*96650*/  PRMT R12, R19, 0x7632, R12 ;  /* 0x00007632130c7816 */ /* 0x010fe4000000000c */
[----:B------:R-:W-:Y:S02]  /*96660*/  ISETP.LT.AND P0, PT, R29, c[0x0][0x178], !P0 ;  /* 0x00005e001d007a0c */ /* 0x000fe40004701270 */
[----:B------:R-:W-:Y:S01]  /*96670*/  IADD3 R0, R6, c[0x0][0x198], RZ ;  /* 0x0000660006007a10 */ /* 0x000fe20007ffe0ff */
[----:B--2---:R-:W-:Y:S01]  /*96680*/  @P6 STG.E.U16 [R8.64], R7 ;  /* 0x0000000708006986 */ /* 0x004fe2000c101506 */
[----:B------:R-:W-:-:S03]  /*96690*/  PRMT R10, R7, 0x7632, R10 ;  /* 0x00007632070a7816 */ /* 0x000fc6000000000a */
[----:B------:R0:W-:Y:S01]  /*966a0*/  @P5 STG.E.U16 [R4.64], R19 ;  /* 0x0000001304005986 */ /* 0x0001e2000c101506 */
[----:B------:R-:W-:-:S03]  /*966b0*/  ISETP.GE.AND P5, PT, R26, c[0x0][0x17c], PT ;  /* 0x00005f001a007a0c */ /* 0x000fc60003fa6270 */
[----:B------:R-:W2:Y:S01]  /*966c0*/  LDL.LU R26, [R1+0x1cc] ;  /* 0x0001cc00011a7983 */ /* 0x000ea20000300800 */
[----:B0-----:R-:W-:-:S03]  /*966d0*/  IMAD.WIDE R4, R6, 0x2, R2 ;  /* 0x0000000206047825 */ /* 0x001fc600078e0202 */
[----:B------:R-:W4:Y:S04]  /*966e0*/  LDL.LU R19, [R1+0x20c8] ;  /* 0x0020c80001137983 */ /* 0x000f280000300800 */
[----:B------:R5:W-:Y:S01]  /*966f0*/  @P2 STG.E.U16 [R4.64], R10 ;  /* 0x0000000a04002986 */ /* 0x000be2000c101506 */
[----:B---3--:R-:W-:-:S03]  /*96700*/  ISETP.GE.AND P2, PT, R13, c[0x0][0x17c], PT ;  /* 0x00005f000d007a0c */ /* 0x008fc60003f46270 */
[----:B------:R-:W3:Y:S01]  /*96710*/  LDL.LU R13, [R1+0x20c4] ;  /* 0x0020c400010d7983 */ /* 0x000ee20000300800 */
[----:B------:R-:W-:Y:S01]  /*96720*/  ISETP.LT.AND P6, PT, R23, c[0x0][0x178], !P3 ;  /* 0x00005e0017007a0c */ /* 0x000fe20005fc1270 */
[----:B------:R-:W-:Y:S01]  /*96730*/  IMAD.WIDE R6, R6, 0x2, R24 ;  /* 0x0000000206067825 */ /* 0x000fe200078e0218 */
[----:B------:R-:W-:-:S03]  /*96740*/  ISETP.LT.AND P3, PT, R29, c[0x0][0x178], !P3 ;  /* 0x00005e001d007a0c */ /* 0x000fc60005f61270 */
[----:B------:R-:W-:Y:S01]  /*96750*/  IMAD.WIDE R8, R0, 0x2, R2 ;  /* 0x0000000200087825 */ /* 0x000fe200078e0202 */
[----:B------:R0:W-:Y:S01]  /*96760*/  @P0 STG.E.U16 [R6.64], R12 ;  /* 0x0000000c06000986 */ /* 0x0001e2000c101506 */
[----:B------:R-:W-:Y:S02]  /*96770*/  ISETP.LT.AND P0, PT, R23, c[0x0][0x178], !P1 ;  /* 0x00005e0017007a0c */ /* 0x000fe40004f01270 */
[----:B-----5:R-:W-:Y:S01]  /*96780*/  PRMT R10, R18, 0x7632, R10 ;  /* 0x00007632120a7816 */ /* 0x020fe2000000000a */
[----:B------:R-:W-:-:S03]  /*96790*/  IMAD.WIDE R4, R0, 0x2, R24 ;  /* 0x0000000200047825 */ /* 0x000fc600078e0218 */
[----:B------:R1:W-:Y:S01]  /*967a0*/  @P6 STG.E.U16 [R8.64], R18 ;  /* 0x0000001208006986 */ /* 0x0003e2000c101506 */
[----:B0-----:R-:W-:-:S03]  /*967b0*/  IADD3 R6, R0, c[0x0][0x198], RZ ;  /* 0x0000660000067a10 */ /* 0x001fc60007ffe0ff */
[----:B------:R0:W-:Y:S04]  /*967c0*/  @P3 STG.E.U16 [R4.64], R27 ;  /* 0x0000001b04003986 */ /* 0x0001e8000c101506 */
[----:B-1----:R-:W5:Y:S01]  /*967d0*/  LDL.LU R18, [R1+0x20cc] ;  /* 0x0020cc0001127983 */ /* 0x002f620000300800 */
[----:B------:R-:W-:Y:S01]  /*967e0*/  PRMT R12, R27, 0x7632, R12 ;  /* 0x000076321b0c7816 */ /* 0x000fe2000000000c */
[----:B0-----:R-:W-:Y:S02]  /*967f0*/  IMAD.WIDE R4, R6, 0x2, R2 ;  /* 0x0000000206047825 */ /* 0x001fe400078e0202 */
[----:B------:R-:W5:Y:S04]  /*96800*/  LDL.LU R27, [R1+0x1bc] ;  /* 0x0001bc00011b7983 */ /* 0x000f680000300800 */
[----:B------:R0:W-:Y:S01]  /*96810*/  @P0 STG.E.U16 [R4.64], R10 ;  /* 0x0000000a04000986 */ /* 0x0001e2000c101506 */
[----:B---3--:R-:W-:-:S03]  /*96820*/  ISETP.GE.AND P0, PT, R13, c[0x0][0x17c], PT ;  /* 0x00005f000d007a0c */ /* 0x008fc60003f06270 */
[----:B------:R-:W3:Y:S01]  /*96830*/  LDL.LU R13, [R1+0x20d0] ;  /* 0x0020d000010d7983 */ /* 0x000ee20000300800 */
[----:B------:R-:W-:Y:S02]  /*96840*/  ISETP.LT.AND P1, PT, R29, c[0x0][0x178], !P1 ;  /* 0x00005e001d007a0c */ /* 0x000fe40004f21270 */
[----:B------:R-:W-:Y:S02]  /*96850*/  ISETP.LT.AND P6, PT, R23, c[0x0][0x178], !P4 ;  /* 0x00005e0017007a0c */ /* 0x000fe400067c1270 */
[----:B------:R-:W-:Y:S02]  /*96860*/  ISETP.LT.AND P4, PT, R29, c[0x0][0x178], !P4 ;  /* 0x00005e001d007a0c */ /* 0x000fe40006781270 */
[C---:B------:R-:W-:Y:S01]  /*96870*/  IADD3 R0, R6.reuse, c[0x0][0x198], RZ ;  /* 0x0000660006007a10 */ /* 0x040fe20007ffe0ff */
[----:B------:R-:W-:-:S04]  /*96880*/  IMAD.WIDE R6, R6, 0x2, R24 ;  /* 0x0000000206067825 */ /* 0x000fc800078e0218 */
[----:B------:R-:W-:-:S04]  /*96890*/  IMAD.WIDE R8, R0, 0x2, R2 ;  /* 0x0000000200087825 */ /* 0x000fc800078e0202 */
[----:B0-----:R-:W-:Y:S01]  /*968a0*/  IMAD.WIDE R4, R0, 0x2, R24 ;  /* 0x0000000200047825 */ /* 0x001fe200078e0218 */
[----:B------:R0:W-:Y:S01]  /*968b0*/  @P1 STG.E.U16 [R6.64], R12 ;  /* 0x0000000c06001986 */ /* 0x0001e2000c101506 */
[----:B------:R-:W-:-:S03]  /*968c0*/  ISETP.LT.AND P1, PT, R23, c[0x0][0x178], !P5 ;  /* 0x00005e0017007a0c */ /* 0x000fc60006f21270 */
[----:B--2---:R1:W-:Y:S01]  /*968d0*/  @P6 STG.E.U16 [R8.64], R26 ;  /* 0x0000001a08006986 */ /* 0x0043e2000c101506 */
[----:B----4-:R-:W-:-:S03]  /*968e0*/  ISETP.GE.AND P3, PT, R19, c[0x0][0x17c], PT ;  /* 0x00005f0013007a0c */ /* 0x010fc60003f66270 */
[----:B------:R2:W-:Y:S01]  /*968f0*/  @P4 STG.E.U16 [R4.64], R11 ;  /* 0x0000000b04004986 */ /* 0x0005e2000c101506 */
[----:B-----5:R-:W-:Y:S02]  /*96900*/  ISETP.GE.AND P4, PT, R18, c[0x0][0x17c], PT ;  /* 0x00005f0012007a0c */ /* 0x020fe40003f86270 */
[----:B------:R-:W-:Y:S01]  /*96910*/  PRMT R10, R26, 0x7632, R10 ;  /* 0x000076321a0a7816 */ /* 0x000fe2000000000a */
[----:B------:R-:W4:Y:S01]  /*96920*/  LDL.LU R18, [R1+0x1fc] ;  /* 0x0001fc0001127983 */ /* 0x000f220000300800 */
[----:B0-----:R-:W-:-:S03]  /*96930*/  IADD3 R6, R0, c[0x0][0x198], RZ ;  /* 0x0000660000067a10 */ /* 0x001fc60007ffe0ff */
[----:B------:R-:W5:Y:S04]  /*96940*/  LDL.LU R19, [R1+0x15c] ;  /* 0x00015c0001137983 */ /* 0x000f680000300800 */
[----:B-1----:R-:W4:Y:S01]  /*96950*/  LDL.LU R26, [R1+0x20d8] ;  /* 0x0020d800011a7983 */ /* 0x002f220000300800 */
[----:B--2---:R-:W-:-:S05]  /*96960*/  IMAD.WIDE R4, R6, 0x2, R2 ;  /* 0x0000000206047825 */ /* 0x004fca00078e0202 */
[----:B------:R0:W-:Y:S01]  /*96970*/  @P1 STG.E.U16 [R4.64], R10 ;  /* 0x0000000a04001986 */ /* 0x0001e2000c101506 */
[----:B---3--:R-:W-:-:S03]  /*96980*/  ISETP.GE.AND P1, PT, R13, c[0x0][0x17c], PT ;  /* 0x00005f000d007a0c */ /* 0x008fc60003f26270 */
[----:B------:R-:W2:Y:S04]  /*96990*/  LDL.LU R13, [R1+0x20d4] ;  /* 0x0020d400010d7983 */ /* 0x000ea80000300800 */
[----:B------:R-:W3:Y:S01]  /*969a0*/  LDL.LU R12, [R1+0x20dc] ;  /* 0x0020dc00010c7983 */ /* 0x000ee20000300800 */
[----:B------:R-:W-:Y:S02]  /*969b0*/  ISETP.LT.AND P5, PT, R29, c[0x0][0x178], !P5 ;  /* 0x00005e001d007a0c */ /* 0x000fe40006fa1270 */
[----:B------:R-:W-:Y:S02]  /*969c0*/  ISETP.LT.AND P6, PT, R23, c[0x0][0x178], !P2 ;  /* 0x00005e0017007a0c */ /* 0x000fe400057c1270 */
[----:B------:R-:W-:Y:S02]  /*969d0*/  ISETP.LT.AND P2, PT, R29, c[0x0][0x178], !P2 ;  /* 0x00005e001d007a0c */ /* 0x000fe40005741270 */
[C---:B------:R-:W-:Y:S01]  /*969e0*/  IADD3 R0, R6.reuse, c[0x0][0x198], RZ ;  /* 0x0000660006007a10 */ /* 0x040fe20007ffe0ff */
[----:B------:R-:W-:Y:S01]  /*969f0*/  IMAD.WIDE R6, R6, 0x2, R24 ;  /* 0x0000000206067825 */ /* 0x000fe200078e0218 */
[----:B------:R-:W-:-:S03]  /*96a00*/  PRMT R11, R11, 0x7632, R11 ;  /* 0x000076320b0b7816 */ /* 0x000fc6000000000b */
[C---:B------:R-:W-:Y:S02]  /*96a10*/  IMAD.WIDE R8, R0.reuse, 0x2, R2 ;  /* 0x0000000200087825 */ /* 0x040fe400078e0202 */
[----:B------:R1:W-:Y:S02]  /*96a20*/  @P5 STG.E.U16 [R6.64], R11 ;  /* 0x0000000b06005986 */ /* 0x0003e4000c101506 */
[----:B0-----:R-:W-:Y:S01]  /*96a30*/  IMAD.WIDE R4, R0, 0x2, R24 ;  /* 0x0000000200047825 */ /* 0x001fe200078e0218 */
[----:B------:R-:W-:Y:S01]  /*96a40*/  ISETP.LT.AND P5, PT, R23, c[0x0][0x178], !P3 ;  /* 0x00005e0017007a0c */ /* 0x000fe20005fa1270 */
[----:B------:R-:W-:Y:S01]  /*96a50*/  @P6 STG.E.U16 [R8.64], R27 ;  /* 0x0000001b08006986 */ /* 0x000fe2000c101506 */
[----:B------:R-:W-:Y:S02]  /*96a60*/  ISETP.LT.AND P3, PT, R29, c[0x0][0x178], !P3 ;  /* 0x00005e001d007a0c */ /* 0x000fe40005f61270 */
[----:B------:R-:W-:Y:S01]  /*96a70*/  ISETP.LT.AND P6, PT, R23, c[0x0][0x178], !P0 ;  /* 0x00005e0017007a0c */ /* 0x000fe200047c1270 */
[----:B------:R0:W-:Y:S01]  /*96a80*/  @P2 STG.E.U16 [R4.64], R15 ;  /* 0x0000000f04002986 */ /* 0x0001e2000c101506 */
[----:B------:R-:W-:-:S02]  /*96a90*/  ISETP.LT.AND P2, PT, R29, c[0x0][0x178], !P0 ;  /* 0x00005e001d007a0c */ /* 0x000fc40004741270 */
[----:B-1----:R-:W-:Y:S02]  /*96aa0*/  IADD3 R6, R0, c[0x0][0x198], RZ ;  /* 0x0000660000067a10 */ /* 0x002fe40007ffe0ff */
[----:B------:R-:W-:Y:S02]  /*96ab0*/  PRMT R11, R15, 0x7632, R11 ;  /* 0x000076320f0b7816 */ /* 0x000fe4000000000b */
[----:B----4-:R-:W-:Y:S01]  /*96ac0*/  ISETP.GE.AND P0, PT, R26, c[0x0][0x17c], PT ;  /* 0x00005f001a007a0c */ /* 0x010fe20003f06270 */
[----:B0-----:R-:W4:Y:S01]  /*96ad0*/  LDL.LU R15, [R1+0x20e0] ;  /* 0x0020e000010f7983 */ /* 0x001f220000300800 */
[----:B------:R-:W-:-:S03]  /*96ae0*/  IADD3 R0, R6, c[0x0][0x198], RZ ;  /* 0x0000660006007a10 */ /* 0x000fc60007ffe0ff */
[----:B------:R-:W4:Y:S01]  /*96af0*/  LDL.LU R26, [R1+0x1ec] ;  /* 0x0001ec00011a7983 */ /* 0x000f220000300800 */
[----:B------:R-:W-:Y:S01]  /*96b00*/  PRMT R10, R27, 0x7632, R10 ;  /* 0x000076321b0a7816 */ /* 0x000fe2000000000a */
[C---:B------:R-:W-:Y:S02]  /*96b10*/  IMAD.WIDE R4, R6.reuse, 0x2, R2 ;  /* 0x0000000206047825 */ /* 0x040fe400078e0202 */
[----:B------:R-:W4:Y:S02]  /*96b20*/  LDL.LU R27, [R1+0xdc] ;  /* 0x0000dc00011b7983 */ /* 0x000f240000300800 */
[----:B------:R-:W-:Y:S02]  /*96b30*/  IMAD.WIDE R6, R6, 0x2, R24 ;  /* 0x0000000206067825 */ /* 0x000fe400078e0218 */
[----:B------:R0:W-:Y:S02]  /*96b40*/  @P5 STG.E.U16 [R4.64], R10 ;  /* 0x0000000a04005986 */ /* 0x0001e4000c101506 */
[----:B------:R-:W-:-:S02]  /*96b50*/  IMAD.WIDE R8, R0, 0x2, R2 ;  /* 0x0000000200087825 */ /* 0x000fc400078e0202 */
[----:B------:R-:W-:Y:S04]  /*96b60*/  @P3 STG.E.U16 [R6.64], R11 ;  /* 0x0000000b06003986 */ /* 0x000fe8000c101506 */
[----:B------:R1:W-:Y:S01]  /*96b70*/  @P6 STG.E.U16 [R8.64], R18 ;  /* 0x0000001208006986 */ /* 0x0003e2000c101506 */
[----:B0-----:R-:W-:-:S05]  /*96b80*/  IMAD.WIDE R4, R0, 0x2, R24 ;  /* 0x0000000200047825 */ /* 0x001fca00078e0218 */
[----:B-----5:R0:W-:Y:S01]  /*96b90*/  @P2 STG.E.U16 [R4.64], R19 ;  /* 0x0000001304002986 */ /* 0x0201e2000c101506 */
[----:B-1----:R-:W-:Y:S02]  /*96ba0*/  PRMT R8, R18, 0x7632, R8 ;  /* 0x0000763212087816 */ /* 0x002fe40000000008 */
[----:B------:R-:W-:Y:S02]  /*96bb0*/  PRMT R9, R19, 0x7632, R9 ;  /* 0x0000763213097816 */ /* 0x000fe40000000009 */
[----:B--2---:R-:W-:Y:S02]  /*96bc0*/  ISETP.GE.AND P5, PT, R13, c[0x0][0x17c], PT ;  /* 0x00005f000d007a0c */ /* 0x004fe40003fa6270 */
[----:B------:R-:W2:Y:S01]  /*96bd0*/  LDL.LU R13, [R1+0x20e4] ;  /* 0x0020e400010d7983 */ /* 0x000ea20000300800 */
[----:B---3--:R-:W-:-:S03]  /*96be0*/  ISETP.GE.AND P3, PT, R12, c[0x0][0x17c], PT ;  /* 0x00005f000c007a0c */ /* 0x008fc60003f66270 */
[----:B------:R-:W3:Y:S04]  /*96bf0*/  LDL.LU R12, [R1+0x20ec] ;  /* 0x0020ec00010c7983 */ /* 0x000ee80000300800 */
[----:B------:R-:W5:Y:S04]  /*96c00*/  LDL.LU R18, [R1+0x1dc] ;  /* 0x0001dc0001127983 */ /* 0x000f680000300800 */
[----:B------:R-:W2:Y:S04]  /*96c10*/  LDL.LU R11, [R1+0x20e8] ;  /* 0x0020e800010b7983 */ /* 0x000ea80000300800 */
[----:B0-----:R-:W2:Y:S01]  /*96c20*/  LDL.LU R19, [R1+0x17c] ;  /* 0x00017c0001137983 */ /* 0x001ea20000300800 */
[----:B------:R-:W-:-:S02]  /*96c30*/  ISETP.LT.AND P6, PT, R23, c[0x0][0x178], !P4 ;  /* 0x00005e0017007a0c */ /* 0x000fc400067c1270 */
[----:B------:R-:W-:Y:S02]  /*96c40*/  ISETP.LT.AND P4, PT, R29, c[0x0][0x178], !P4 ;  /* 0x00005e001d007a0c */ /* 0x000fe40006781270 */
[----:B------:R-:W-:Y:S02]  /*96c50*/  IADD3 R0, R0, c[0x0][0x198], RZ ;  /* 0x0000660000007a10 */ /* 0x000fe40007ffe0ff */
[----:B------:R-:W-:-:S03]  /*96c60*/  ISETP.LT.AND P2, PT, R23, c[0x0][0x178], !P1 ;  /* 0x00005e0017007a0c */ /* 0x000fc60004f41270 */
[----:B------:R-:W-:-:S04]  /*96c70*/  IMAD.WIDE R4, R0, 0x2, R2 ;  /* 0x0000000200047825 */ /* 0x000fc800078e0202 */
[C---:B------:R-:W-:Y:S01]  /*96c80*/  IMAD.WIDE R6, R0.reuse, 0x2, R24 ;  /* 0x0000000200067825 */ /* 0x040fe200078e0218 */
[----:B------:R-:W-:Y:S01]  /*96c90*/  IADD3 R0, R0, c[0x0][0x198], RZ ;  /* 0x0000660000007a10 */ /* 0x000fe20007ffe0ff */
[----:B------:R0:W-:Y:S01]  /*96ca0*/  @P6 STG.E.U16 [R4.64], R8 ;  /* 0x0000000804006986 */ /* 0x0001e2000c101506 */
[----:B------:R-:W-:-:S03]  /*96cb0*/  ISETP.LT.AND P1, PT, R29, c[0x0][0x178], !P1 ;  /* 0x00005e001d007a0c */ /* 0x000fc60004f21270 */
[----:B------:R1:W-:Y:S01]  /*96cc0*/  @P4 STG.E.U16 [R6.64], R9 ;  /* 0x0000000906004986 */ /* 0x0003e2000c101506 */
[----:B------:R-:W-:Y:S02]  /*96cd0*/  ISETP.LT.AND P4, PT, R23, c[0x0][0x178], !P0 ;  /* 0x00005e0017007a0c */ /* 0x000fe40004781270 */
[----:B------:R-:W-:Y:S01]  /*96ce0*/  ISETP.LT.AND P0, PT, R29, c[0x0][0x178], !P0 ;  /* 0x00005e001d007a0c */ /* 0x000fe20004701270 */
[C---:B0-----:R-:W-:Y:S01]  /*96cf0*/  IMAD.WIDE R4, R0.reuse, 0x2, R2 ;  /* 0x0000000200047825 */ /* 0x041fe200078e0202 */
[----:B------:R-:W-:-:S04]  /*96d00*/  IADD3 R8, R0, c[0x0][0x198], RZ ;  /* 0x0000660000087a10 */ /* 0x000fc80007ffe0ff */
[----:B----4-:R0:W-:Y:S01]  /*96d10*/  @P2 STG.E.U16 [R4.64], R26 ;  /* 0x0000001a04002986 */ /* 0x0101e2000c101506 */
[----:B------:R-:W-:Y:S01]  /*96d20*/  ISETP.LT.AND P2, PT, R23, c[0x0][0x178], !P5 ;  /* 0x00005e0017007a0c */ /* 0x000fe20006f41270 */
[----:B-1----:R-:W-:Y:S01]  /*96d30*/  IMAD.WIDE R6, R0, 0x2, R24 ;  /* 0x0000000200067825 */ /* 0x002fe200078e0218 */
[----:B------:R-:W-:Y:S02]  /*96d40*/  PRMT R0, R26, 0x7632, R0 ;  /* 0x000076321a007816 */ /* 0x000fe40000000000 */
[C---:B------:R-:W-:Y:S02]  /*96d50*/  IADD3 R9, R8.reuse, c[0x0][0x198], RZ ;  /* 0x0000660008097a10 */ /* 0x040fe40007ffe0ff */
[----:B------:R1:W-:Y:S01]  /*96d60*/  @P1 STG.E.U16 [R6.64], R27 ;  /* 0x0000001b06001986 */ /* 0x0003e2000c101506 */
[----:B0-----:R-:W-:Y:S01]  /*96d70*/  IMAD.WIDE R4, R8, 0x2, R2 ;  /* 0x0000000208047825 */ /* 0x001fe200078e0202 */
[----:B------:R-:W-:-:S04]  /*96d80*/  PRMT R10, R27, 0x7632, R10 ;  /* 0x000076321b0a7816 */ /* 0x000fc8000000000a */
[----:B------:R0:W-:Y:S01]  /*96d90*/  @P4 STG.E.U16 [R4.64], R0 ;  /* 0x0000000004004986 */ /* 0x0001e2000c101506 */
[----:B-1----:R-:W-:-:S05]  /*96da0*/  IMAD.WIDE R6, R8, 0x2, R24 ;  /* 0x0000000208067825 */ /* 0x002fca00078e0218 */
[----:B------:R-:W-:Y:S01]  /*96db0*/  @P0 STG.E.U16 [R6.64], R10 ;  /* 0x0000000a06000986 */ /* 0x000fe2000c101506 */
[C---:B0-----:R-:W-:Y:S01]  /*96dc0*/  IMAD.WIDE R4, R9.reuse, 0x2, R2 ;  /* 0x0000000209047825 */ /* 0x041fe200078e0202 */
[----:B------:R-:W-:-:S04]  /*96dd0*/  IADD3 R0, R9, c[0x0][0x198], RZ ;  /* 0x0000660009007a10 */ /* 0x000fc80007ffe0ff */
[----:B-----5:R0:W-:Y:S04]  /*96de0*/  @P2 STG.E.U16 [R4.64], R18 ;  /* 0x0000001204002986 */ /* 0x0201e8000c101506 */
[----:B--2---:R-:W-:Y:S01]  /*96df0*/  STL [R1+0x2250], R19 ;  /* 0x0022501301007387 */ /* 0x004fe20000100800 */
[----:B0-----:R-:W-:-:S03]  /*96e00*/  IMAD.WIDE R4, R9, 0x2, R24 ;  /* 0x0000000209047825 */ /* 0x001fc600078e0218 */
[----:B------:R-:W-:Y:S01]  /*96e10*/  STL.64 [R1+0x2248], R16 ;  /* 0x0022481001007387 */ /* 0x000fe20000100a00 */
[----:B------:R-:W-:-:S03]  /*96e20*/  PRMT R9, R18, 0x7632, R9 ;  /* 0x0000763212097816 */ /* 0x000fc60000000009 */
[----:B------:R-:W0:Y:S01]  /*96e30*/  LDS.128 R16, [R28] ;  /* 0x000000001c107984 */ /* 0x000e220000000c00 */
[----:B---3--:R-:W-:-:S03]  /*96e40*/  ISETP.GE.AND P4, PT, R12, c[0x0][0x17c], PT ;  /* 0x00005f000c007a0c */ /* 0x008fc60003f86270 */
[----:B------:R-:W2:Y:S04]  /*96e50*/  LDL.LU R12, [R1+0x20f0] ;  /* 0x0020f000010c7983 */ /* 0x000ea80000300800 */
[----:B------:R-:W3:Y:S04]  /*96e60*/  LDL.LU R26, [R1+0x20c] ;  /* 0x00020c00011a7983 */ /* 0x000ee80000300800 */
[----:B------:R-:W4:Y:S04]  /*96e70*/  LDL.LU R27, [R1+0x18c] ;  /* 0x00018c00011b7983 */ /* 0x000f280000300800 */
[----:B0-----:R-:W-:Y:S04]  /*96e80*/  STL [R1+0x24], R17 ;  /* 0x0000241101007387 */ /* 0x001fe80000100800 */
[----:B------:R0:W-:Y:S04]  /*96e90*/  STL.64 [R1+0x28], R18 ;  /* 0x0000281201007387 */ /* 0x0001e80000100a00 */
[----:B0-----:R-:W5:Y:S01]  /*96ea0*/  LDL.LU R19, [R1+0x2250] ;  /* 0x0022500001137983 */ /* 0x001f620000300800 */
[----:B------:R-:W-:-:S02]  /*96eb0*/  ISETP.LT.AND P5, PT, R29, c[0x0][0x178], !P5 ;  /* 0x00005e001d007a0c */ /* 0x000fc40006fa1270 */
[----:B------:R-:W-:Y:S01]  /*96ec0*/  ISETP.GE.AND P2, PT, R11, c[0x0][0x17c], PT ;  /* 0x00005f000b007a0c */ /* 0x000fe20003f46270 */
[----:B------:R-:W-:Y:S01]  /*96ed0*/  IMAD.MOV.U32 R11, RZ, RZ, R16 ;  /* 0x000000ffff0b7224 */ /* 0x000fe200078e0010 */
[----:B------:R-:W-:Y:S01]  /*96ee0*/  ISETP.GE.AND P1, PT, R13, c[0x0][0x17c], PT ;  /* 0x00005f000d007a0c */ /* 0x000fe20003f26270 */
[----:B------:R-:W2:Y:S04]  /*96ef0*/  LDL.LU.64 R16, [R1+0x2248] ;  /* 0x0022480001107983 */ /* 0x000ea80000300a00 */
[----:B------:R-:W2:Y:S01]  /*96f00*/  LDL.LU R13, [R1+0x20f4] ;  /* 0x0020f400010d7983 */ /* 0x000ea20000300800 */
[----:B-----5:R-:W-:-:S03]  /*96f10*/  PRMT R8, R19, 0x7632, R8 ;  /* 0x0000763213087816 */ /* 0x020fc60000000008 */
[----:B------:R0:W-:Y:S04]  /*96f20*/  @P5 STG.E.U16 [R4.64], R19 ;  /* 0x0000001304005986 */ /* 0x0001e8000c101506 */
[----:B0-----:R-:W5:Y:S01]  /*96f30*/  LDL.LU R19, [R1+0x210] ;  /* 0x0002100001137983 */ /* 0x001f620000300800 */
[----:B------:R-:W-:Y:S02]  /*96f40*/  LOP3.LUT R18, R28, 0x20, RZ, 0x3c, !PT ;  /* 0x000000201c127812 */ /* 0x000fe400078e3cff */
[----:B------:R-:W-:Y:S02]  /*96f50*/  ISETP.LT.AND P0, PT, R23, c[0x0][0x178], !P3 ;  /* 0x00005e0017007a0c */ /* 0x000fe40005f01270 */
[----:B------:R-:W-:Y:S02]  /*96f60*/  ISETP.GE.AND P6, PT, R15, c[0x0][0x17c], PT ;  /* 0x00005f000f007a0c */ /* 0x000fe40003fc6270 */
[----:B------:R-:W-:-:S02]  /*96f70*/  ISETP.LT.AND P3, PT, R29, c[0x0][0x178], !P3 ;  /* 0x00005e001d007a0c */ /* 0x000fc40005f61270 */
[----:B------:R-:W-:Y:S01]  /*96f80*/  ISETP.LT.AND P5, PT, R23, c[0x0][0x178], !P6 ;  /* 0x00005e0017007a0c */ /* 0x000fe200077a1270 */
[----:B------:R-:W-:-:S04]  /*96f90*/  IMAD.WIDE R6, R0, 0x2, R2 ;  /* 0x0000000200067825 */ /* 0x000fc800078e0202 */
[C---:B------:R-:W-:Y:S01]  /*96fa0*/  IMAD.WIDE R4, R0.reuse, 0x2, R24 ;  /* 0x0000000200047825 */ /* 0x040fe200078e0218 */
[----:B------:R-:W-:Y:S01]  /*96fb0*/  IADD3 R0, R0, c[0x0][0x198], RZ ;  /* 0x0000660000007a10 */ /* 0x000fe20007ffe0ff */
[----:B------:R0:W-:Y:S04]  /*96fc0*/  @P0 STG.E.U16 [R6.64], R9 ;  /* 0x0000000906000986 */ /* 0x0001e8000c101506 */
[----:B------:R3:W-:Y:S01]  /*96fd0*/  @P3 STG.E.U16 [R4.64], R8 ;  /* 0x0000000804003986 */ /* 0x0007e2000c101506 */
[----:B0-----:R-:W-:Y:S01]  /*96fe0*/  IMAD.WIDE R6, R0, 0x2, R2 ;  /* 0x0000000200067825 */ /* 0x001fe200078e0202 */
[----:B---3--:R-:W-:-:S04]  /*96ff0*/  PRMT R5, R26, 0x7632, R5 ;  /* 0x000076321a057816 */ /* 0x008fc80000000005 */
[----:B------:R0:W-:Y:S02]  /*97000*/  @P5 STG.E.U16 [R6.64], R26 ;  /* 0x0000001a06005986 */ /* 0x0001e4000c101506 */
[----:B0-----:R-:W-:Y:S02]  /*97010*/  LOP3.LUT R26, R28, 0x40, RZ, 0x3c, !PT ;  /* 0x000000401c1a7812 */ /* 0x001fe400078e3cff */
[----:B------:R-:W-:Y:S01]  /*97020*/  ISETP.LT.AND P6, PT, R29, c[0x0][0x178], !P6 ;  /* 0x00005e001d007a0c */ /* 0x000fe200077c1270 */
[C---:B------:R-:W-:Y:S01]  /*97030*/  IMAD.WIDE R8, R0.reuse, 0x2, R24 ;  /* 0x0000000200087825 */ /* 0x040fe200078e0218 */
[----:B------:R-:W-:Y:S02]  /*97040*/  IADD3 R10, R0, c[0x0][0x198], RZ ;  /* 0x00006600000a7a10 */ /* 0x000fe40007ffe0ff */
[----:B--2---:R-:W-:Y:S02]  /*97050*/  ISETP.GE.AND P0, PT, R12, c[0x0][0x17c], PT ;  /* 0x00005f000c007a0c */ /* 0x004fe40003f06270 */
[C---:B------:R-:W-:Y:S01]  /*97060*/  IADD3 R0, R10.reuse, c[0x0][0x198], RZ ;  /* 0x000066000a007a10 */ /* 0x040fe20007ffe0ff */
[----:B------:R-:W-:Y:S01]  /*97070*/  IMAD.WIDE R6, R10, 0x2, R2 ;  /* 0x000000020a067825 */ /* 0x000fe200078e0202 */
[----:B----4-:R-:W-:-:S05]  /*97080*/  PRMT R4, R27, 0x7632, R4 ;  /* 0x000076321b047816 */ /* 0x010fca0000000004 */
[----:B------:R0:W-:Y:S02]  /*97090*/  @P6 STG.E.U16 [R8.64], R27 ;  /* 0x0000001b08006986 */ /* 0x0001e4000c101506 */
[----:B0-----:R-:W-:Y:S02]  /*970a0*/  IMAD.WIDE R8, R10, 0x2, R24 ;  /* 0x000000020a087825 */ /* 0x001fe400078e0218 */
[----:B-----5:R-:W-:Y:S04]  /*970b0*/  STL [R1+0x2240], R19 ;  /* 0x0022401301007387 */ /* 0x020fe80000100800 */
[----:B------:R-:W-:Y:S04]  /*970c0*/  STL.64 [R1+0x2238], R16 ;  /* 0x0022381001007387 */ /* 0x000fe80000100a00 */
[----:B------:R-:W0:Y:S04]  /*970d0*/  LDS.128 R16, [R18] ;  /* 0x0000000012107984 */ /* 0x000e280000000c00 */
[----:B0-----:R-:W-:Y:S01]  /*970e0*/  STL [R1+0x34], R17 ;  /* 0x0000341101007387 */ /* 0x001fe20000100800 */
[----:B------:R-:W-:-:S03]  /*970f0*/  IMAD.MOV.U32 R15, RZ, RZ, R16 ;  /* 0x000000ffff0f7224 */ /* 0x000fc600078e0010 */
[----:B------:R-:W-:Y:S04]  /*97100*/  STL.64 [R1+0x38], R18 ;  /* 0x0000381201007387 */ /* 0x000fe80000100a00 */
[----:B------:R-:W0:Y:S04]  /*97110*/  LDS.128 R16, [R26] ;  /* 0x000000001a107984 */ /* 0x000e280000000c00 */
[----:B------:R-:W2:Y:S04]  /*97120*/  LDL.LU R12, [R1+0x20f8] ;  /* 0x0020f800010c7983 */ /* 0x000ea80000300800 */
[----:B------:R-:W3:Y:S04]  /*97130*/  LDL.LU R10, [R1+0x20fc] ;  /* 0x0020fc00010a7983 */ /* 0x000ee80000300800 */
[----:B------:R-:W4:Y:S04]  /*97140*/  LDL.LU R27, [R1+0x220] ;  /* 0x00022000011b7983 */ /* 0x000f280000300800 */
[----:B0-----:R-:W-:Y:S04]  /*97150*/  STL [R1+0x14], R17 ;  /* 0x0000141101007387 */ /* 0x001fe80000100800 */
[----:B------:R0:W-:Y:S04]  /*97160*/  STL.64 [R1+0x18], R18 ;  /* 0x0000181201007387 */ /* 0x0001e80000100a00 */
[----:B0-----:R-:W5:Y:S01]  /*97170*/  LDL.LU R19, [R1+0x2240] ;  /* 0x0022400001137983 */ /* 0x001f620000300800 */
[----:B------:R-:W-:-:S02]  /*97180*/  ISETP.LT.AND P3, PT, R23, c[0x0][0x178], !P1 ;  /* 0x00005e0017007a0c */ /* 0x000fc40004f61270 */
[----:B------:R-:W-:Y:S02]  /*97190*/  ISETP.LT.AND P1, PT, R29, c[0x0][0x178], !P1 ;  /* 0x00005e001d007a0c */ /* 0x000fe40004f21270 */
[----:B------:R-:W-:Y:S02]  /*971a0*/  ISETP.LT.AND P5, PT, R23, c[0x0][0x178], !P4 ;  /* 0x00005e0017007a0c */ /* 0x000fe400067a1270 */
[----:B------:R-:W-:-:S07]  /*971b0*/  ISETP.LT.AND P4, PT, R29, c[0x0][0x178], !P4 ;  /* 0x00005e001d007a0c */ /* 0x000fce0006781270 */
[----:B------:R0:W-:Y:S01]  /*971c0*/  @P3 STG.E.U16 [R6.64], R5 ;  /* 0x0000000506003986 */ /* 0x0001e2000c101506 */
[----:B------:R-:W-:-:S03]  /*971d0*/  ISETP.LT.AND P3, PT, R23, c[0x0][0x178], !P2 ;  /* 0x00005e0017007a0c */ /* 0x000fc60005761270 */
[----:B------:R1:W-:Y:S01]  /*971e0*/  @P1 STG.E.U16 [R8.64], R4 ;  /* 0x0000000408001986 */ /* 0x0003e2000c101506 */
[C---:B0-----:R-:W-:Y:S01]  /*971f0*/  IMAD.WIDE R6, R0.reuse, 0x2, R2 ;  /* 0x0000000200067825 */ /* 0x041fe200078e0202 */
[----:B-1----:R-:W-:-:S03]  /*97200*/  IADD3 R4, R0, c[0x0][0x198], RZ ;  /* 0x0000660000047a10 */ /* 0x002fc60007ffe0ff */
[----:B------:R-:W-:Y:S01]  /*97210*/  IMAD.WIDE R8, R0, 0x2, R24 ;  /* 0x0000000200087825 */ /* 0x000fe200078e0218 */
[----:B------:R-:W-:-:S03]  /*97220*/  ISETP.LT.AND P2, PT, R29, c[0x0][0x178], !P2 ;  /* 0x00005e001d007a0c */ /* 0x000fc60005741270 */
[----:B------:R-:W-:Y:S02]  /*97230*/  IMAD.MOV.U32 R18, RZ, RZ, R16 ;  /* 0x000000ffff127224 */ /* 0x000fe400078e0010 */
[----:B------:R-:W2:Y:S04]  /*97240*/  LDL.LU.64 R16, [R1+0x2238] ;  /* 0x0022380001107983 */ /* 0x000ea80000300a00 */
[----:B-----5:R0:W-:Y:S01]  /*97250*/  @P5 STG.E.U16 [R6.64], R19 ;  /* 0x0000001306005986 */ /* 0x0201e2000c101506 */
[----:B------:R-:W-:Y:S02]  /*97260*/  PRMT R5, R19, 0x7632, R5 ;  /* 0x0000763213057816 */ /* 0x000fe40000000005 */
[----:B------:R-:W-:Y:S01]  /*97270*/  ISETP.LT.AND P5, PT, R23, c[0x0][0x178], !P0 ;  /* 0x00005e0017007a0c */ /* 0x000fe200047a1270 */
[----:B------:R-:W-:Y:S01]  /*97280*/  @P4 STG.E.U16 [R8.64], R11 ;  /* 0x0000000b08004986 */ /* 0x000fe2000c101506 */
[----:B------:R-:W-:-:S03]  /*97290*/  ISETP.LT.AND P0, PT, R29, c[0x0][0x178], !P0 ;  /* 0x00005e001d007a0c */ /* 0x000fc60004701270 */
[----:B------:R-:W5:Y:S01]  /*972a0*/  LDL.LU R29, [R1+0x230] ;  /* 0x00023000011d7983 */ /* 0x000f620000300800 */
[----:B0-----:R-:W-:-:S05]  /*972b0*/  IMAD.WIDE R6, R4, 0x2, R2 ;  /* 0x0000000204067825 */ /* 0x001fca00078e0202 */
[----:B------:R0:W-:Y:S04]  /*972c0*/  @P3 STG.E.U16 [R6.64], R5 ;  /* 0x0000000506003986 */ /* 0x0001e8000c101506 */
[----:B0-----:R-:W2:Y:S01]  /*972d0*/  LDL.LU R6, [R1+0x2100] ;  /* 0x0021000001067983 */ /* 0x001ea20000300800 */
[----:B------:R-:W-:Y:S01]  /*972e0*/  LOP3.LUT R7, R28, 0x60, RZ, 0x3c, !PT ;  /* 0x000000601c077812 */ /* 0x000fe200078e3cff */
[C---:B------:R-:W-:Y:S01]  /*972f0*/  IMAD.WIDE R8, R4.reuse, 0x2, R24 ;  /* 0x0000000204087825 */ /* 0x040fe200078e0218 */
[----:B------:R-:W-:Y:S01]  /*97300*/  IADD3 R0, R4, c[0x0][0x198], RZ ;  /* 0x0000660004007a10 */ /* 0x000fe20007ffe0ff */
[----:B------:R-:W3:Y:S01]  /*97310*/  LDL.LU R19, [R1+0x2104] ;  /* 0x0021040001137983 */ /* 0x000ee20000300800 */
[----:B--2---:R-:W-:-:S03]  /*97320*/  ISETP.GE.AND P3, PT, R6, c[0x0][0x17c], PT ;  /* 0x00005f0006007a0c */ /* 0x004fc60003f66270 */
[----:B------:R-:W0:Y:S04]  /*97330*/  LDS.128 R4, [R7] ;  /* 0x0000000007047984 */ /* 0x000e280000000c00 */
[----:B0-----:R0:W-:Y:S04]  /*97340*/  STL [R1+0x2230], R5 ;  /* 0x0022300501007387 */ /* 0x0011e80000100800 */
[----:B0-----:R-:W2:Y:S04]  /*97350*/  LDL R5, [R1+0xcac] ;  /* 0x000cac0001057983 */ /* 0x001ea80000100800 */
[----:B------:R-:W-:Y:S04]  /*97360*/  STL [R1+0x21f0], R6 ;  /* 0x0021f00601007387 */ /* 0x000fe80000100800 */
[----:B------:R0:W-:Y:S04]  /*97370*/  STL [R1+0x21ec], R7 ;  /* 0x0021ec0701007387 */ /* 0x0001e80000100800 */
[----:B0-----:R-:W5:Y:S01]  /*97380*/  LDL.LU R7, [R1+0x2108] ;  /* 0x0021080001077983 */ /* 0x001f620000300800 */
[----:B------:R-:W-:-:S02]  /*97390*/  PRMT R14, R11, 0x7632, R14 ;  /* 0x000076320b0e7816 */ /* 0x000fc4000000000e */
[----:B------:R-:W-:Y:S02]  /*973a0*/  ISETP.GE.AND P6, PT, R13, c[0x0][0x17c], PT ;  /* 0x00005f000d007a0c */ /* 0x000fe40003fc6270 */
[----:B---3--:R-:W-:Y:S01]  /*973b0*/  ISETP.GE.AND P4, PT, R10, c[0x0][0x17c], PT ;  /* 0x00005f000a007a0c */ /* 0x008fe20003f86270 */
[----:B------:R-:W-:Y:S01]  /*973c0*/  IMAD.WIDE R10, R0, 0x2, R2 ;  /* 0x00000002000a7825 */ /* 0x000fe200078e0202 */
[----:B------:R-:W-:Y:S01]  /*973d0*/  @P2 STG.E.U16 [R8.64], R14 ;  /* 0x0000000e08002986 */ /* 0x000fe2000c101506 */
[----:B------:R-:W-:-:S03]  /*973e0*/  ISETP.LT.AND P2, PT, R23, c[0x0][0x178], !P6 ;  /* 0x00005e0017007a0c */ /* 0x000fc60007741270 */
[----:B----4-:R0:W-:Y:S01]  /*973f0*/  @P5 STG.E.U16 [R10.64], R27 ;  /* 0x0000001b0a005986 */ /* 0x0101e2000c101506 */
[----:B------:R-:W-:Y:S01]  /*97400*/  ISETP.GE.AND P1, PT, R12, c[0x0][0x17c], PT ;  /* 0x00005f000c007a0c */ /* 0x000fe20003f26270 */
[C---:B------:R-:W-:Y:S01]  /*97410*/  IMAD.WIDE R12, R0.reuse, 0x2, R24 ;  /* 0x00000002000c7825 */ /* 0x040fe200078e0218 */
[----:B------:R-:W-:Y:S02]  /*97420*/  PRMT R16, R27, 0x7632, R16 ;  /* 0x000076321b107816 */ /* 0x000fe40000000010 */
[----:B------:R-:W-:Y:S02]  /*97430*/  PRMT R17, R15, 0x7632, R17 ;  /* 0x000076320f117816 */ /* 0x000fe40000000011 */
[----:B0-----:R-:W-:-:S04]  /*97440*/  IADD3 R10, R0, c[0x0][0x198], RZ ;  /* 0x00006600000a7a10 */ /* 0x001fc80007ffe0ff */
[C---:B------:R-:W-:Y:S01]  /*97450*/  IADD3 R0, R10.reuse, c[0x0][0x198], RZ ;  /* 0x000066000a007a10 */ /* 0x040fe20007ffe0ff */
[C---:B------:R-:W-:Y:S01]  /*97460*/  IMAD.WIDE R8, R10.reuse, 0x2, R2 ;  /* 0x000000020a087825 */ /* 0x040fe200078e0202 */
[----:B------:R-:W-:Y:S03]  /*97470*/  @P0 STG.E.U16 [R12.64], R15 ;  /* 0x0000000f0c000986 */ /* 0x000fe6000c101506 */
[----:B------:R-:W-:Y:S01]  /*97480*/  IMAD.WIDE R10, R10, 0x2, R24 ;  /* 0x000000020a0a7825 */ /* 0x000fe200078e0218 */
[----:B------:R-:W-:Y:S01]  /*97490*/  @P2 STG.E.U16 [R8.64], R16 ;  /* 0x0000001008002986 */ /* 0x000fe2000c101506 */
[----:B------:R-:W-:-:S03]  /*974a0*/  ISETP.GE.AND P0, PT, R19, c[0x0][0x17c], PT ;  /* 0x00005f0013007a0c */ /* 0x000fc60003f06270 */
[----:B------:R-:W3:Y:S04]  /*974b0*/  LDL.LU R19, [R1+0x210c] ;  /* 0x00210c0001137983 */ /* 0x000ee80000300800 */
[----:B------:R-:W4:Y:S01]  /*974c0*/  LDL.LU R27, [R1+0x250] ;  /* 0x00025000011b7983 */ /* 0x000f220000300800 */
[----:B--2---:R-:W-:-:S13]  /*974d0*/  ISETP.LT.AND P6, PT, R5, c[0x0][0x178], !P6 ;  /* 0x00005e0005007a0c */ /* 0x004fda00077c1270 */
[----:B------:R-:W-:Y:S04]  /*974e0*/  @P6 STG.E.U16 [R10.64], R17 ;  /* 0x000000110a006986 */ /* 0x000fe8000c101506 */
[----:B------:R-:W0:Y:S01]  /*974f0*/  LDS.128 R8, [R28+0x800] ;  /* 0x000800001c087984 */ /* 0x000e220000000c00 */
[----:B-----5:R-:W-:-:S03]  /*97500*/  ISETP.GE.AND P2, PT, R7, c[0x0][0x17c], PT ;  /* 0x00005f0007007a0c */ /* 0x020fc60003f46270 */
[----:B------:R-:W2:Y:S04]  /*97510*/  LDL.LU R7, [R1+0x2110] ;  /* 0x0021100001077983 */ /* 0x000ea80000300800 */
[----:B0-----:R0:W-:Y:S04]  /*97520*/  STL [R1+0x21f4], R11 ;  /* 0x0021f40b01007387 */ /* 0x0011e80000100800 */
[----:B0-----:R-:W5:Y:S01]  /*97530*/  LDL R11, [R1+0xca8] ;  /* 0x000ca800010b7983 */ /* 0x001f620000100800 */
[----:B------:R-:W-:Y:S02]  /*97540*/  ISETP.LT.AND P5, PT, R23, c[0x0][0x178], !P1 ;  /* 0x00005e0017007a0c */ /* 0x000fe40004fa1270 */
[----:B------:R-:W-:Y:S01]  /*97550*/  ISETP.LT.AND P1, PT, R5, c[0x0][0x178], !P1 ;  /* 0x00005e0005007a0c */ /* 0x000fe20004f21270 */
[----:B------:R-:W0:Y:S01]  /*97560*/  S2R R28, SR_TID.X ;  /* 0x00000000001c7919 */ /* 0x000e220000002100 */
[----:B------:R-:W-:-:S04]  /*97570*/  IMAD.WIDE R12, R0, 0x2, R2 ;  /* 0x00000002000c7825 */ /* 0x000fc800078e0202 */
[----:B------:R-:W-:-:S05]  /*97580*/  IMAD.WIDE R14, R0, 0x2, R24 ;  /* 0x00000002000e7825 */ /* 0x000fca00078e0218 */
[----:B------:R-:W-:Y:S01]  /*97590*/  @P5 STG.E.U16 [R12.64], R29 ;  /* 0x0000001d0c005986 */ /* 0x000fe2000c101506 */
[----:B------:R-:W-:-:S03]  /*975a0*/  ISETP.LT.AND P5, PT, R23, c[0x0][0x178], !P4 ;  /* 0x00005e0017007a0c */ /* 0x000fc600067a1270 */
[----:B------:R1:W-:Y:S01]  /*975b0*/  @P1 STG.E.U16 [R14.64], R18 ;  /* 0x000000120e001986 */ /* 0x0003e2000c101506 */
[----:B------:R-:W-:Y:S02]  /*975c0*/  PRMT R20, R29, 0x7632, R20 ;  /* 0x000076321d147816 */ /* 0x000fe40000000014 */
[----:B-1----:R-:W-:Y:S01]  /*975d0*/  IADD3 R14, R0, c[0x0][0x198], RZ ;  /* 0x00006600000e7a10 */ /* 0x002fe20007ffe0ff */
[----:B------:R-:W4:Y:S04]  /*975e0*/  LDL.LU R29, [R1+0x270] ;  /* 0x00027000011d7983 */ /* 0x000f280000300800 */
[----:B------:R-:W-:Y:S01]  /*975f0*/  IMAD.WIDE R12, R14, 0x2, R2 ;  /* 0x000000020e0c7825 */ /* 0x000fe200078e0202 */
[----:B------:R-:W-:Y:S01]  /*97600*/  ISETP.LT.AND P4, PT, R5, c[0x0][0x178], !P4 ;  /* 0x00005e0005007a0c */ /* 0x000fe20006781270 */
[----:B------:R-:W4:Y:S04]  /*97610*/  LDL.LU R23, [R1+0x2118] ;  /* 0x0021180001177983 */ /* 0x000f280000300800 */
[----:B------:R0:W-:Y:S02]  /*97620*/  @P5 STG.E.U16 [R12.64], R20 ;  /* 0x000000140c005986 */ /* 0x0001e4000c101506 */
[C---:B0-----:R-:W-:Y:S01]  /*97630*/  LOP3.LUT R13, R28.reuse, 0x7f, RZ, 0xc0, !PT ;  /* 0x0000007f1c0d7812 */ /* 0x041fe200078ec0ff */
[----:B------:R-:W-:-:S05]  /*97640*/  IMAD.SHL.U32 R28, R28, 0x800, RZ ;  /* 0x000008001c1c7824 */ /* 0x000fca00078e00ff */
[----:B------:R-:W-:Y:S02]  /*97650*/  LOP3.LUT R28, R28, 0x3000, RZ, 0xc0, !PT ;  /* 0x000030001c1c7812 */ /* 0x000fe400078ec0ff */
[----:B------:R-:W-:-:S03]  /*97660*/  IADD3 R0, R14, c[0x0][0x198], RZ ;  /* 0x000066000e007a10 */ /* 0x000fc60007ffe0ff */
[----:B------:R-:W-:Y:S01]  /*97670*/  IMAD R28, R13, 0x10, R28 ;  /* 0x000000100d1c7824 */ /* 0x000fe200078e021c */
[----:B------:R-:W-:Y:S01]  /*97680*/  PRMT R21, R18, 0x7632, R21 ;  /* 0x0000763212157816 */ /* 0x000fe20000000015 */
[----:B------:R-:W-:-:S03]  /*97690*/  IMAD.WIDE R14, R14, 0x2, R24 ;  /* 0x000000020e0e7825 */ /* 0x000fc600078e0218 */
[----:B------:R-:W-:Y:S02]  /*976a0*/  LOP3.LUT R28, R28, 0x20, RZ, 0x3c, !PT ;  /* 0x000000201c1c7812 */ /* 0x000fe400078e3cff */
[----:B------:R-:W-:Y:S04]  /*976b0*/  @P4 STG.E.U16 [R14.64], R21 ;  /* 0x000000150e004986 */ /* 0x000fe8000c101506 */
[----:B------:R-:W0:Y:S01]  /*976c0*/  LDS.128 R12, [R28+0x800] ;  /* 0x000800001c0c7984 */ /* 0x000e220000000c00 */
[----:B---3--:R-:W-:Y:S01]  /*976d0*/  ISETP.GE.AND P1, PT, R19, c[0x0][0x17c], PT ;  /* 0x00005f0013007a0c */ /* 0x008fe20003f26270 */
[----:B------:R-:W-:-:S04]  /*976e0*/  IMAD.WIDE R16, R0, 0x2, R2 ;  /* 0x0000000200107825 */ /* 0x000fc800078e0202 */
[----:B------:R-:W-:Y:S01]  /*976f0*/  IMAD.WIDE R18, R0, 0x2, R24 ;  /* 0x0000000200127825 */ /* 0x000fe200078e0218 */
[----:B--2---:R-:W-:Y:S02]  /*97700*/  ISETP.GE.AND P5, PT, R7, c[0x0][0x17c], PT ;  /* 0x00005f0007007a0c */ /* 0x004fe40003fa6270 */
[----:B------:R-:W2:Y:S04]  /*97710*/  LDL.LU R7, [R1+0x2114] ;  /* 0x0021140001077983 */ /* 0x000ea80000300800 */
[----:B0-----:R-:W-:Y:S01]  /*97720*/  STL.64 [R1+0x21f8], R14 ;  /* 0x0021f80e01007387 */ /* 0x001fe20000100a00 */
[----:B-----5:R-:W-:Y:S02]  /*97730*/  ISETP.LT.AND P6, PT, R11, c[0x0][0x178], !P3 ;  /* 0x00005e000b007a0c */ /* 0x020fe40005fc1270 */
[----:B------:R-:W-:-:S11]  /*97740*/  ISETP.LT.AND P3, PT, R5, c[0x0][0x178], !P3 ;  /* 0x00005e0005007a0c */ /* 0x000fd60005f61270 */
[----:B----4-:R-:W-:Y:S04]  /*97750*/  @P6 STG.E.U16 [R16.64], R27 ;  /* 0x0000001b10006986 */ /* 0x010fe8000c101506 */
[----:B------:R0:W-:Y:S02]  /*97760*/  @P3 STG.E.U16 [R18.64], R4 ;  /* 0x0000000412003986 */ /* 0x0001e4000c101506 */
[----:B0-----:R-:W-:Y:S02]  /*97770*/  PRMT R4, R27, 0x7632, R4 ;  /* 0x000076321b047816 */ /* 0x001fe40000000004 */
[----:B------:R-:W3:Y:S04]  /*97780*/  LDL.LU R27, [R1+0x280] ;  /* 0x00028000011b7983 */ /* 0x000ee80000300800 */
[----:B------:R-:W4:Y:S04]  /*97790*/  LDL.LU R15, [R1+0x2120] ;  /* 0x00212000010f7983 */ /* 0x000f280000300800 */
[----:B------:R-:W5:Y:S01]  /*977a0*/  LDL.LU R14, [R1+0x211c] ;  /* 0x00211c00010e7983 */ /* 0x000f620000300800 */
[----:B------:R-:W-:-:S02]  /*977b0*/  ISETP.LT.AND P3, PT, R11, c[0x0][0x178], !P0 ;  /* 0x00005e000b007a0c */ /* 0x000fc40004761270 */
[----:B------:R-:W-:Y:S02]  /*977c0*/  ISETP.LT.AND P0, PT, R5, c[0x0][0x178], !P0 ;  /* 0x00005e0005007a0c */ /* 0x000fe40004701270 */
[----:B------:R-:W-:Y:S02]  /*977d0*/  IADD3 R18, R0, c[0x0][0x198], RZ ;  /* 0x0000660000127a10 */ /* 0x000fe40007ffe0ff */
[----:B------:R-:W-:Y:S02]  /*977e0*/  ISETP.LT.AND P4, PT, R11, c[0x0][0x178], !P2 ;  /* 0x00005e000b007a0c */ /* 0x000fe40005781270 */
[C---:B------:R-:W-:Y:S01]  /*977f0*/  IADD3 R0, R18.reuse, c[0x0][0x198], RZ ;  /* 0x0000660012007a10 */ /* 0x040fe20007ffe0ff */
[----:B------:R-:W-:Y:S01]  /*97800*/  IMAD.WIDE R16, R18, 0x2, R2 ;  /* 0x0000000212107825 */ /* 0x000fe200078e0202 */
[----:B------:R-:W-:Y:S02]  /*97810*/  ISETP.LT.AND P2, PT, R5, c[0x0][0x178], !P2 ;  /* 0x00005e0005007a0c */ /* 0x000fe40005741270 */
[----:B------:R-:W-:Y:S01]  /*97820*/  PRMT R22, R4, 0x7632, R22 ;  /* 0x0000763204167816 */ /* 0x000fe20000000016 */
[----:B------:R-:W-:Y:S01]  /*97830*/  IMAD.WIDE R18, R18, 0x2, R24 ;  /* 0x0000000212127825 */ /* 0x000fe200078e0218 */
[----:B------:R0:W-:Y:S03]  /*97840*/  @P3 STG.E.U16 [R16.64], R4 ;  /* 0x0000000410003986 */ /* 0x0001e6000c101506 */
[----:B------:R-:W-:Y:S01]  /*97850*/  IMAD.WIDE R20, R0, 0x2, R2 ;  /* 0x0000000200147825 */ /* 0x000fe200078e0202 */
[----:B------:R-:W-:Y:S04]  /*97860*/  @P0 STG.E.U16 [R18.64], R22 ;  /* 0x0000001612000986 */ /* 0x000fe8000c101506 */
[----:B------:R1:W-:Y:S01]  /*97870*/  @P4 STG.E.U16 [R20.64], R29 ;  /* 0x0000001d14004986 */ /* 0x0003e2000c101506 */
[----:B0-----:R-:W-:-:S03]  /*97880*/  PRMT R4, R29, 0x7632, R4 ;  /* 0x000076321d047816 */ /* 0x001fc60000000004 */
[----:B------:R-:W0:Y:S01]  /*97890*/  LDS.128 R16, [R26+0x800] ;  /* 0x000800001a107984 */ /* 0x000e220000000c00 */
[----:B-1----:R-:W-:-:S05]  /*978a0*/  IMAD.WIDE R20, R0, 0x2, R24 ;  /* 0x0000000200147825 */ /* 0x002fca00078e0218 */
[----:B------:R1:W-:Y:S01]  /*978b0*/  @P2 STG.E.U16 [R20.64], R8 ;  /* 0x0000000814002986 */ /* 0x0003e2000c101506 */
[----:B------:R-:W-:Y:S02]  /*978c0*/  ISETP.LT.AND P0, PT, R11, c[0x0][0x178], !P1 ;  /* 0x00005e000b007a0c */ /* 0x000fe40004f01270 */
[----:B------:R-:W-:-:S05]  /*978d0*/  IADD3 R22, R0, c[0x0][0x198], RZ ;  /* 0x0000660000167a10 */ /* 0x000fca0007ffe0ff */
[----:B-1----:R-:W-:-:S06]  /*978e0*/  IMAD.WIDE R20, R22, 0x2, R2 ;  /* 0x0000000216147825 */ /* 0x002fcc00078e0202 */
[----:B------:R1:W-:Y:S01]  /*978f0*/  @P0 STG.E.U16 [R20.64], R4 ;  /* 0x0000000414000986 */ /* 0x0003e2000c101506 */
[----:B------:R-:W-:Y:S02]  /*97900*/  ISETP.LT.AND P1, PT, R5, c[0x0][0x178], !P1 ;  /* 0x00005e0005007a0c */ /* 0x000fe40004f21270 */
[----:B------:R-:W-:Y:S02]  /*97910*/  ISETP.GE.AND P6, PT, R23, c[0x0][0x17c], PT ;  /* 0x00005f0017007a0c */ /* 0x000fe40003fc6270 */
[C---:B------:R-:W-:Y:S01]  /*97920*/  IADD3 R26, R22.reuse, c[0x0][0x198], RZ ;  /* 0x00006600161a7a10 */ /* 0x040fe20007ffe0ff */
[----:B------:R-:W-:Y:S01]  /*97930*/  IMAD.WIDE R22, R22, 0x2, R24 ;  /* 0x0000000216167825 */ /* 0x000fe200078e0218 */
[----:B------:R-:W-:-:S07]  /*97940*/  PRMT R0, R8, 0x7632, R0 ;  /* 0x0000763208007816 */ /* 0x000fce0000000000 */
[----:B------:R-:W-:Y:S01]  /*97950*/  @P1 STG.E.U16 [R22.64], R0 ;  /* 0x0000000016001986 */ /* 0x000fe2000c101506 */
[C---:B------:R-:W-:Y:S02]  /*97960*/  ISETP.LT.AND P4, PT, R11.reuse, c[0x0][0x178], !P5 ;  /* 0x00005e000b007a0c */ /* 0x040fe40006f81270 */
[----:B------:R-:W-:Y:S01]  /*97970*/  ISETP.LT.AND P1, PT, R11, c[0x0][0x178], !P6 ;  /* 0x00005e000b007a0c */ /* 0x000fe20007721270 */
[----:B0-----:R0:W-:Y:S01]  /*97980*/  STL.64 [R1+0x2228], R16 ;  /* 0x0022281001007387 */ /* 0x0011e20000100a00 */
[C---:B------:R-:W-:Y:S02]  /*97990*/  ISETP.LT.AND P5, PT, R5.reuse, c[0x0][0x178], !P5 ;  /* 0x00005e0005007a0c */ /* 0x040fe40006fa1270 */
[----:B------:R-:W-:Y:S01]  /*979a0*/  ISETP.LT.AND P6, PT, R5, c[0x0][0x178], !P6 ;  /* 0x00005e0005007a0c */ /* 0x000fe200077c1270 */
[----:B------:R0:W-:Y:S01]  /*979b0*/  STL.64 [R1+0x2200], R18 ;  /* 0x0022001201007387 */ /* 0x0001e20000100a00 */
[C---:B-1----:R-:W-:Y:S01]  /*979c0*/  IADD3 R4, R26.reuse, c[0x0][0x198], RZ ;  /* 0x000066001a047a10 */ /* 0x042fe20007ffe0ff */
[----:B------:R-:W-:-:S04]  /*979d0*/  IMAD.WIDE R28, R26, 0x2, R2 ;  /* 0x000000021a1c7825 */ /* 0x000fc800078e0202 */
[----:B0-----:R-:W-:-:S04]  /*979e0*/  IMAD.WIDE R16, R26, 0x2, R24 ;  /* 0x000000021a107825 */ /* 0x001fc800078e0218 */
[----:B------:R-:W-:Y:S01]  /*979f0*/  IMAD.WIDE R18, R4, 0x2, R2 ;  /* 0x0000000204127825 */ /* 0x000fe200078e0202 */
[----:B----4-:R-:W-:Y:S02]  /*97a00*/  ISETP.GE.AND P2, PT, R15, c[0x0][0x17c], PT ;  /* 0x00005f000f007a0c */ /* 0x010fe40003f46270 */
[----:B------:R-:W0:Y:S01]  /*97a10*/  S2R R15, SR_TID.X ;  /* 0x00000000000f7919 */ /* 0x000e220000002100 */
[----:B-----5:R-:W-:Y:S02]  /*97a20*/  ISETP.GE.AND P0, PT, R14, c[0x0][0x17c], PT ;  /* 0x00005f000e007a0c */ /* 0x020fe40003f06270 */
[C---:B0-----:R-:W-:Y:S01]  /*97a30*/  LOP3.LUT R14, R15.reuse, 0x7f, RZ, 0xc0, !PT ;  /* 0x0000007f0f0e7812 */ /* 0x041fe200078ec0ff */
[----:B------:R-:W-:-:S05]  /*97a40*/  IMAD.SHL.U32 R15, R15, 0x800, RZ ;  /* 0x000008000f0f7824 */ /* 0x000fca00078e00ff */
[----:B------:R-:W-:-:S05]  /*97a50*/  LOP3.LUT R15, R15, 0x3000, RZ, 0xc0, !PT ;  /* 0x000030000f0f7812 */ /* 0x000fca00078ec0ff */
[----:B------:R-:W-:-:S05]  /*97a60*/  IMAD R15, R14, 0x10, R15 ;  /* 0x000000100e0f7824 */ /* 0x000fca00078e020f */
[----:B------:R-:W-:-:S05]  /*97a70*/  LOP3.LUT R15, R15, 0x60, RZ, 0x3c, !PT ;  /* 0x000000600f0f7812 */ /* 0x000fca00078e3cff */
[----:B------:R-:W0:Y:S01]  /*97a80*/  LDS.128 R20, [R15+0x800] ;  /* 0x000800000f147984 */ /* 0x000e220000000c00 */
[----:B--2---:R-:W-:-:S03]  /*97a90*/  ISETP.GE.AND P3, PT, R7, c[0x0][0x17c], PT ;  /* 0x00005f0007007a0c */ /* 0x004fc60003f66270 */
[----:B------:R-:W2:Y:S04]  /*97aa0*/  LDL.LU R7, [R1+0x260] ;  /* 0x0002600001077983 */ /* 0x000ea80000300800 */
[----:B------:R-:W4:Y:S01]  /*97ab0*/  LDL.LU R5, [R1+0x2230] ;  /* 0x0022300001057983 */ /* 0x000f220000300800 */
[----:B---3--:R-:W-:-:S03]  /*97ac0*/  PRMT R6, R27, 0x7632, R6 ;  /* 0x000076321b067816 */ /* 0x008fc60000000006 */
[----:B------:R-:W-:Y:S04]  /*97ad0*/  @P4 STG.E.U16 [R28.64], R27 ;  /* 0x0000001b1c004986 */ /* 0x000fe8000c101506 */
[----:B------:R-:W-:Y:S04]  /*97ae0*/  @P5 STG.E.U16 [R16.64], R12 ;  /* 0x0000000c10005986 */ /* 0x000fe8000c101506 */
[----:B------:R-:W-:Y:S04]  /*97af0*/  @P1 STG.E.U16 [R18.64], R6 ;  /* 0x0000000612001986 */ /* 0x000fe8000c101506 */
[----:B0-----:R0:W-:Y:S04]  /*97b00*/  STL.64 [R1+0x2220], R20 ;  /* 0x0022201401007387 */ /* 0x0011e80000100a00 */
[----:B0-----:R-:W3:Y:S04]  /*97b10*/  LDL.LU R21, [R1+0x2124] ;  /* 0x0021240001157983 */ /* 0x001ee80000300800 */
[----:B------:R0:W-:Y:S04]  /*97b20*/  STL [R1+0x21e8], R23 ;  /* 0x0021e81701007387 */ /* 0x0001e80000100800 */
[----:B0-----:R-:W5:Y:S04]  /*97b30*/  LDL.LU R23, [R1+0xcac] ;  /* 0x000cac0001177983 */ /* 0x001f680000300800 */
[----:B------:R-:W4:Y:S04]  /*97b40*/  LDL.LU R14, [R1+0x2128] ;  /* 0x00212800010e7983 */ /* 0x000f280000300800 */
[----:B------:R-:W4:Y:S04]  /*97b50*/  LDL.LU R15, [R1+0x240] ;  /* 0x00024000010f7983 */ /* 0x000f280000300800 */
[----:B------:R-:W4:Y:S04]  /*97b60*/  LDL.LU.64 R16, [R1+0x2228] ;  /* 0x0022280001107983 */ /* 0x000f280000300a00 */
[----:B------:R-:W4:Y:S01]  /*97b70*/  LDL.LU R6, [R1+0x212c] ;  /* 0x00212c0001067983 */ /* 0x000f220000300800 */
[----:B------:R-:W-:-:S02]  /*97b80*/  ISETP.LT.AND P4, PT, R11, c[0x0][0x178], !P3 ;  /* 0x00005e000b007a0c */ /* 0x000fc40005f81270 */
[C---:B------:R-:W-:Y:S01]  /*97b90*/  IADD3 R0, R4.reuse, c[0x0][0x198], RZ ;  /* 0x0000660004007a10 */ /* 0x040fe20007ffe0ff */
[----:B------:R-:W-:Y:S01]  /*97ba0*/  IMAD.WIDE R26, R4, 0x2, R24 ;  /* 0x00000002041a7825 */ /* 0x000fe200078e0218 */
[----:B------:R-:W-:-:S03]  /*97bb0*/  PRMT R8, R12, 0x7632, R8 ;  /* 0x000076320c087816 */ /* 0x000fc60000000008 */
[C---:B------:R-:W-:Y:S02]  /*97bc0*/  IMAD.WIDE R28, R0.reuse, 0x2, R2 ;  /* 0x00000002001c7825 */ /* 0x040fe400078e0202 */
[----:B------:R-:W-:Y:S04]  /*97bd0*/  @P6 STG.E.U16 [R26.64], R8 ;  /* 0x000000081a006986 */ /* 0x000fe8000c101506 */
[----:B--2---:R0:W-:Y:S01]  /*97be0*/  @P4 STG.E.U16 [R28.64], R7 ;  /* 0x000000071c004986 */ /* 0x0041e2000c101506 */
[----:B------:R-:W-:Y:S02]  /*97bf0*/  PRMT R12, R7, 0x7632, R12 ;  /* 0x00007632070c7816 */ /* 0x000fe4000000000c */
[----:B---3--:R-:W-:Y:S01]  /*97c00*/  ISETP.GE.AND P5, PT, R21, c[0x0][0x17c], PT ;  /* 0x00005f0015007a0c */ /* 0x008fe20003fa6270 */
[----:B------:R-:W-:Y:S01]  /*97c10*/  IMAD.WIDE R20, R0, 0x2, R24 ;  /* 0x0000000200147825 */ /* 0x000fe200078e0218 */
[----:B-----5:R-:W-:-:S02]  /*97c20*/  ISETP.LT.AND P3, PT, R23, c[0x0][0x178], !P3 ;  /* 0x00005e0017007a0c */ /* 0x020fc40005f61270 */
[----:B----4-:R-:W-:Y:S02]  /*97c30*/  ISETP.GE.AND P1, PT, R14, c[0x0][0x17c], PT ;  /* 0x00005f000e007a0c */ /* 0x010fe40003f26270 */
[----:B------:R-:W2:Y:S04]  /*97c40*/  LDL.LU R14, [R1+0x2130] ;  /* 0x00213000010e7983 */ /* 0x000ea80000300800 */
[----:B0-----:R-:W3:Y:S05]  /*97c50*/  LDL.LU R7, [R1+0x214] ;  /* 0x0002140001077983 */ /* 0x001eea0000300800 */
[----:B------:R0:W-:Y:S01]  /*97c60*/  @P3 STG.E.U16 [R20.64], R16 ;  /* 0x0000001014003986 */ /* 0x0001e2000c101506 */
[----:B------:R-:W-:-:S03]  /*97c70*/  ISETP.GE.AND P3, PT, R6, c[0x0][0x17c], PT ;  /* 0x00005f0006007a0c */ /* 0x000fc60003f66270 */
[----:B0-----:R-:W4:Y:S04]  /*97c80*/  LDL.LU.64 R20, [R1+0x2220] ;  /* 0x0022200001147983 */ /* 0x001f280000300a00 */
[----:B------:R-:W-:Y:S04]  /*97c90*/  STL.64 [R1+0x2208], R16 ;  /* 0x0022081001007387 */ /* 0x000fe80000100a00 */
[----:B------:R-:W3:Y:S01]  /*97ca0*/  LDL.LU R6, [R1+0x2134] ;  /* 0x0021340001067983 */ /* 0x000ee20000300800 */
[----:B------:R-:W-:Y:S02]  /*97cb0*/  ISETP.LT.AND P4, PT, R11, c[0x0][0x178], !P2 ;  /* 0x00005e000b007a0c */ /* 0x000fe40005781270 */
[----:B------:R-:W-:-:S02]  /*97cc0*/  ISETP.LT.AND P2, PT, R23, c[0x0][0x178], !P2 ;  /* 0x00005e0017007a0c */ /* 0x000fc40005741270 */
[----:B------:R-:W-:Y:S02]  /*97cd0*/  IADD3 R8, R0, c[0x0][0x198], RZ ;  /* 0x0000660000087a10 */ /* 0x000fe40007ffe0ff */
[----:B------:R-:W-:Y:S02]  /*97ce0*/  ISETP.LT.AND P6, PT, R11, c[0x0][0x178], !P0 ;  /* 0x00005e000b007a0c */ /* 0x000fe400047c1270 */
[----:B------:R-:W-:Y:S02]  /*97cf0*/  ISETP.LT.AND P0, PT, R23, c[0x0][0x178], !P0 ;  /* 0x00005e0017007a0c */ /* 0x000fe40004701270 */
[C---:B------:R-:W-:Y:S01]  /*97d00*/  IADD3 R4, R8.reuse, c[0x0][0x198], RZ ;  /* 0x0000660008047a10 */ /* 0x040fe20007ffe0ff */
[----:B------:R-:W-:Y:S01]  /*97d10*/  IMAD.WIDE R18, R8, 0x2, R2 ;  /* 0x0000000208127825 */ /* 0x000fe200078e0202 */
[----:B------:R-:W-:-:S03]  /*97d20*/  PRMT R0, R16, 0x7632, R0 ;  /* 0x0000763210007816 */ /* 0x000fc60000000000 */
[----:B------:R-:W-:Y:S01]  /*97d30*/  IMAD.WIDE R26, R8, 0x2, R24 ;  /* 0x00000002081a7825 */ /* 0x000fe200078e0218 */
[----:B------:R0:W-:Y:S03]  /*97d40*/  @P4 STG.E.U16 [R18.64], R12 ;  /* 0x0000000c12004986 */ /* 0x0001e6000c101506 */
[----:B------:R-:W-:Y:S01]  /*97d50*/  IMAD.WIDE R28, R4, 0x2, R2 ;  /* 0x00000002041c7825 */ /* 0x000fe200078e0202 */
[----:B------:R-:W-:Y:S04]  /*97d60*/  @P2 STG.E.U16 [R26.64], R0 ;  /* 0x000000001a002986 */ /* 0x000fe8000c101506 */
[----:B------:R-:W-:Y:S01]  /*97d70*/  @P6 STG.E.U16 [R28.64], R15 ;  /* 0x0000000f1c006986 */ /* 0x000fe2000c101506 */
[----:B0-----:R-:W-:-:S02]  /*97d80*/  PRMT R12, R15, 0x7632, R12 ;  /* 0x000076320f0c7816 */ /* 0x001fc4000000000c */
[----:B--2---:R-:W-:Y:S01]  /*97d90*/  ISETP.GE.AND P2, PT, R14, c[0x0][0x17c], PT ;  /* 0x00005f000e007a0c */ /* 0x004fe20003f46270 */
[----:B---3--:R0:W-:Y:S04]  /*97da0*/  STL.64 [R1+0x2218], R6 ;  /* 0x0022180601007387 */ /* 0x0081e80000100a00 */
[----:B------:R-:W2:Y:S04]  /*97db0*/  LDL.LU R19, [R1+0x24] ;  /* 0x0000240001137983 */ /* 0x000ea80000300800 */
[----:B------:R-:W3:Y:S01]  /*97dc0*/  LDL.LU R14, [R1+0x2138] ;  /* 0x00213800010e7983 */ /* 0x000ee20000300800 */
[----:B0-----:R-:W-:-:S03]  /*97dd0*/  IMAD.WIDE R6, R4, 0x2, R24 ;  /* 0x0000000204067825 */ /* 0x001fc600078e0218 */
[----:B------:R-:W5:Y:S04]  /*97de0*/  LDL.LU R15, [R1+0x224] ;  /* 0x00022400010f7983 */ /* 0x000f680000300800 */
[----:B----4-:R0:W-:Y:S04]  /*97df0*/  @P0 STG.E.U16 [R6.64], R20 ;  /* 0x0000001406000986 */ /* 0x0101e8000c101506 */
[----:B0-----:R-:W4:Y:S04]  /*97e00*/  LDL.LU.64 R6, [R1+0x2218] ;  /* 0x0022180001067983 */ /* 0x001f280000300a00 */
[----:B------:R0:W-:Y:S01]  /*97e10*/  STL.64 [R1+0x2210], R20 ;  /* 0x0022101401007387 */ /* 0x0001e20000100a00 */
[----:B------:R-:W-:-:S02]  /*97e20*/  ISETP.LT.AND P4, PT, R11, c[0x0][0x178], !P5 ;  /* 0x00005e000b007a0c */ /* 0x000fc40006f81270 */
[----:B------:R-:W-:Y:S02]  /*97e30*/  ISETP.LT.AND P5, PT, R23, c[0x0][0x178], !P5 ;  /* 0x00005e0017007a0c */ /* 0x000fe40006fa1270 */
[----:B------:R-:W-:Y:S02]  /*97e40*/  IADD3 R8, R4, c[0x0][0x198], RZ ;  /* 0x0000660004087a10 */ /* 0x000fe40007ffe0ff */
[----:B------:R-:W-:Y:S02]  /*97e50*/  ISETP.LT.AND P6, PT, R11, c[0x0][0x178], !P1 ;  /* 0x00005e000b007a0c */ /* 0x000fe40004fc1270 */
[----:B------:R-:W-:Y:S02]  /*97e60*/  ISETP.LT.AND P1, PT, R23, c[0x0][0x178], !P1 ;  /* 0x00005e0017007a0c */ /* 0x000fe40004f21270 */
[----:B----4-:R-:W-:Y:S02]  /*97e70*/  ISETP.GE.AND P0, PT, R6, c[0x0][0x17c], PT ;  /* 0x00005f0006007a0c */ /* 0x010fe40003f06270 */
[----:B------:R-:W4:Y:S01]  /*97e80*/  LDL.LU R6, [R1+0x213c] ;  /* 0x00213c0001067983 */ /* 0x000f220000300800 */
[C---:B------:R-:W-:Y:S01]  /*97e90*/  IADD3 R0, R8.reuse, c[0x0][0x198], RZ ;  /* 0x0000660008007a10 */ /* 0x040fe20007ffe0ff */
[----:B------:R-:W-:Y:S01]  /*97ea0*/  IMAD.WIDE R16, R8, 0x2, R2 ;  /* 0x0000000208107825 */ /* 0x000fe200078e0202 */
[----:B------:R-:W-:Y:S01]  /*97eb0*/  PRMT R4, R20, 0x7632, R4 ;  /* 0x0000763214047816 */ /* 0x000fe20000000004 */
[----:B------:R-:W5:Y:S02]  /*97ec0*/  LDL.LU R18, [R1+0x34] ;  /* 0x0000340001127983 */ /* 0x000f640000300800 */
[----:B------:R-:W-:-:S02]  /*97ed0*/  IMAD.WIDE R26, R8, 0x2, R24 ;  /* 0x00000002081a7825 */ /* 0x000fc400078e0218 */
[----:B------:R-:W-:Y:S02]  /*97ee0*/  @P4 STG.E.U16 [R16.64], R12 ;  /* 0x0000000c10004986 */ /* 0x000fe4000c101506 */
[C---:B------:R-:W-:Y:S01]  /*97ef0*/  IMAD.WIDE R28, R0.reuse, 0x2, R2 ;  /* 0x00000002001c7825 */ /* 0x040fe200078e0202 */
[----:B------:R-:W-:Y:S01]  /*97f00*/  ISETP.LT.AND P4, PT, R23, c[0x0][0x178], !P3 ;  /* 0x00005e0017007a0c */ /* 0x000fe20005f81270 */
[----:B------:R-:W-:Y:S02]  /*97f10*/  @P5 STG.E.U16 [R26.64], R4 ;  /* 0x000000041a005986 */ /* 0x000fe4000c101506 */
[----:B0-----:R-:W-:Y:S01]  /*97f20*/  IMAD.WIDE R20, R0, 0x2, R24 ;  /* 0x0000000200147825 */ /* 0x001fe200078e0218 */
[----:B------:R-:W-:Y:S01]  /*97f30*/  ISETP.LT.AND P5, PT, R11, c[0x0][0x178], !P3 ;  /* 0x00005e000b007a0c */ /* 0x000fe20005fa1270 */
[----:B------:R0:W-:Y:S01]  /*97f40*/  @P6 STG.E.U16 [R28.64], R7 ;  /* 0x000000071c006986 */ /* 0x0001e2000c101506 */
[----:B---3--:R-:W-:Y:S02]  /*97f50*/  ISETP.GE.AND P3, PT, R14, c[0x0][0x17c], PT ;  /* 0x00005f000e007a0c */ /* 0x008fe40003f66270 */
[----:B------:R-:W-:Y:S01]  /*97f60*/  PRMT R8, R7, 0x7632, R8 ;  /* 0x0000763207087816 */ /* 0x000fe20000000008 */
[----:B------:R-:W3:Y:S04]  /*97f70*/  LDL.LU R14, [R1+0x2140] ;  /* 0x00214000010e7983 */ /* 0x000ee80000300800 */
[----:B--2---:R1:W-:Y:S04]  /*97f80*/  @P1 STG.E.U16 [R20.64], R19 ;  /* 0x0000001314001986 */ /* 0x0043e8000c101506 */
[----:B0-----:R-:W2:Y:S01]  /*97f90*/  LDL.LU R7, [R1+0x234] ;  /* 0x0002340001077983 */ /* 0x001ea20000300800 */
[----:B----4-:R-:W-:-:S03]  /*97fa0*/  ISETP.GE.AND P1, PT, R6, c[0x0][0x17c], PT ;  /* 0x00005f0006007a0c */ /* 0x010fc60003f26270 */
[----:B------:R-:W4:Y:S01]  /*97fb0*/  LDL.LU R6, [R1+0x2144] ;  /* 0x0021440001067983 */ /* 0x000f220000300800 */
[----:B------:R-:W-:Y:S02]  /*97fc0*/  IADD3 R26, R0, c[0x0][0x198], RZ ;  /* 0x00006600001a7a10 */ /* 0x000fe40007ffe0ff */
[----:B------:R-:W-:Y:S02]  /*97fd0*/  ISETP.LT.AND P6, PT, R11, c[0x0][0x178], !P2 ;  /* 0x00005e000b007a0c */ /* 0x000fe400057c1270 */
[----:B------:R-:W-:Y:S02]  /*97fe0*/  ISETP.LT.AND P2, PT, R23, c[0x0][0x178], !P2 ;  /* 0x00005e0017007a0c */ /* 0x000fe40005741270 */
[C---:B------:R-:W-:Y:S01]  /*97ff0*/  IADD3 R4, R26.reuse, c[0x0][0x198], RZ ;  /* 0x000066001a047a10 */ /* 0x040fe20007ffe0ff */
[C---:B------:R-:W-:Y:S01]  /*98000*/  IMAD.WIDE R16, R26.reuse, 0x2, R2 ;  /* 0x000000021a107825 */ /* 0x040fe200078e0202 */
[----:B------:R-:W-:Y:S02]  /*98010*/  PRMT R0, R19, 0x7632, R0 ;  /* 0x0000763213007816 */ /* 0x000fe40000000000 */
[----:B-1----:R-:W2:Y:S01]  /*98020*/  LDL.LU R19, [R1+0x14] ;  /* 0x0000140001137983 */ /* 0x002ea20000300800 */
[----:B------:R-:W-:-:S04]  /*98030*/  IMAD.WIDE R26, R26, 0x2, R24 ;  /* 0x000000021a1a7825 */ /* 0x000fc800078e0218 */
[C---:B------:R-:W-:Y:S01]  /*98040*/  IMAD.WIDE R28, R4.reuse, 0x2, R2 ;  /* 0x00000002041c7825 */ /* 0x040fe200078e0202 */
[----:B------:R0:W-:Y:S03]  /*98050*/  @P5 STG.E.U16 [R16.64], R8 ;  /* 0x0000000810005986 */ /* 0x0001e6000c101506 */
[----:B------:R-:W-:Y:S01]  /*98060*/  IMAD.WIDE R20, R4, 0x2, R24 ;  /* 0x0000000204147825 */ /* 0x000fe200078e0218 */
[----:B------:R-:W-:Y:S01]  /*98070*/  @P4 STG.E.U16 [R26.64], R0 ;  /* 0x000000001a004986 */ /* 0x000fe2000c101506 */
[----:B------:R-:W-:Y:S02]  /*98080*/  ISETP.LT.AND P5, PT, R11, c[0x0][0x178], !P0 ;  /* 0x00005e000b007a0c */ /* 0x000fe400047a1270 */
[----:B------:R-:W-:Y:S01]  /*98090*/  ISETP.LT.AND P4, PT, R23, c[0x0][0x178], !P0 ;  /* 0x00005e0017007a0c */ /* 0x000fe20004781270 */
[----:B-----5:R1:W-:Y:S01]  /*980a0*/  @P6 STG.E.U16 [R28.64], R15 ;  /* 0x0000000f1c006986 */ /* 0x0203e2000c101506 */
[----:B---3--:R-:W-:-:S02]  /*980b0*/  ISETP.GE.AND P0, PT, R14, c[0x0][0x17c], PT ;  /* 0x00005f000e007a0c */ /* 0x008fc40003f06270 */
[----:B0-----:R-:W-:Y:S01]  /*980c0*/  PRMT R8, R15, 0x7632, R8 ;  /* 0x000076320f087816 */ /* 0x001fe20000000008 */
[----:B------:R-:W-:Y:S04]  /*980d0*/  @P2 STG.E.U16 [R20.64], R18 ;  /* 0x0000001214002986 */ /* 0x000fe8000c101506 */
[----:B-1----:R-:W3:Y:S04]  /*980e0*/  LDL.LU R15, [R1+0x2148] ;  /* 0x00214800010f7983 */ /* 0x002ee80000300800 */
[----:B------:R-:W5:Y:S01]  /*980f0*/  LDL.LU R14, [R1+0x254] ;  /* 0x00025400010e7983 */ /* 0x000f620000300800 */
[----:B----4-:R-:W-:-:S03]  /*98100*/  ISETP.GE.AND P2, PT, R6, c[0x0][0x17c], PT ;  /* 0x00005f0006007a0c */ /* 0x010fc60003f46270 */
[----:B------:R-:W4:Y:S01]  /*98110*/  LDL.LU R6, [R1+0x214c] ;  /* 0x00214c0001067983 */ /* 0x000f220000300800 */
[----:B------:R-:W-:Y:S02]  /*98120*/  IADD3 R26, R4, c[0x0][0x198], RZ ;  /* 0x00006600041a7a10 */ /* 0x000fe40007ffe0ff */
        /* <DEDUP_REMOVED lines=8> */
[----:B--2---:R1:W-:Y:S01]  /*981b0*/  @P6 STG.E.U16 [R28.64], R7 ;  /* 0x000000071c006986 */ /* 0x0043e2000c101506 */
[----:B0-----:R-:W-:-:S02]  /*981c0*/  PRMT R8, R7, 0x7632, R8 ;  /* 0x0000763207087816 */ /* 0x001fc40000000008 */
[----:B------:R-:W-:Y:S01]  /*981d0*/  ISETP.LT.AND P3, PT, R23, c[0x0][0x178], !P3 ;  /* 0x00005e0017007a0c */ /* 0x000fe20005f61270 */
[----:B-1----:R-:W2:Y:S01]  /*981e0*/  LDL.LU R7, [R1+0x2150] ;  /* 0x0021500001077983 */ /* 0x002ea20000300800 */
[----:B------:R-:W-:Y:S01]  /*981f0*/  IMAD.WIDE R20, R0, 0x2, R24 ;  /* 0x0000000200147825 */ /* 0x000fe200078e0218 */
[----:B------:R-:W-:Y:S02]  /*98200*/  ISETP.LT.AND P5, PT, R11, c[0x0][0x178], !P1 ;  /* 0x00005e000b007a0c */ /* 0x000fe40004fa1270 */
[----:B------:R-:W-:Y:S02]  /*98210*/  ISETP.LT.AND P4, PT, R23, c[0x0][0x178], !P1 ;  /* 0x00005e0017007a0c */ /* 0x000fe40004f81270 */
[----:B---3--:R-:W-:-:S06]  /*98220*/  ISETP.GE.AND P1, PT, R15, c[0x0][0x17c], PT ;  /* 0x00005f000f007a0c */ /* 0x008fcc0003f26270 */
[----:B------:R0:W-:Y:S04]  /*98230*/  @P3 STG.E.U16 [R20.64], R19 ;  /* 0x0000001314003986 */ /* 0x0001e8000c101506 */
[----:B------:R-:W3:Y:S04]  /*98240*/  LDL.LU R15, [R1+0x274] ;  /* 0x00027400010f7983 */ /* 0x000ee80000300800 */
[----:B0-----:R-:W3:Y:S01]  /*98250*/  LDL.LU.64 R20, [R1+0x2210] ;  /* 0x0022100001147983 */ /* 0x001ee20000300a00 */
        /* <DEDUP_REMOVED lines=10> */
[----:B------:R-:W-:Y:S01]  /*98300*/  @P4 STG.E.U16 [R26.64], R0 ;  /* 0x000000001a004986 */ /* 0x000fe2000c101506 */
[----:B------:R-:W-:Y:S02]  /*98310*/  ISETP.LT.AND P5, PT, R11, c[0x0][0x178], !P2 ;  /* 0x00005e000b007a0c */ /* 0x000fe400057a1270 */
[C---:B------:R-:W-:Y:S01]  /*98320*/  ISETP.LT.AND P4, PT, R23.reuse, c[0x0][0x178], !P2 ;  /* 0x00005e0017007a0c */ /* 0x040fe20005781270 */
[----:B-----5:R1:W-:Y:S01]  /*98330*/  @P6 STG.E.U16 [R28.64], R14 ;  /* 0x0000000e1c006986 */ /* 0x0203e2000c101506 */
[----:B------:R-:W-:-:S02]  /*98340*/  ISETP.LT.AND P0, PT, R23, c[0x0][0x178], !P0 ;  /* 0x00005e0017007a0c */ /* 0x000fc40004701270 */
[----:B0-----:R-:W-:Y:S02]  /*98350*/  PRMT R8, R14, 0x7632, R8 ;  /* 0x000076320e087816 */ /* 0x001fe40000000008 */
[----:B--2---:R-:W-:Y:S02]  /*98360*/  ISETP.GE.AND P2, PT, R7, c[0x0][0x17c], PT ;  /* 0x00005f0007007a0c */ /* 0x004fe40003f46270 */
[----:B------:R-:W2:Y:S04]  /*98370*/  LDL.LU R7, [R1+0x284] ;  /* 0x0002840001077983 */ /* 0x000ea80000300800 */
[----:B-1----:R-:W5:Y:S01]  /*98380*/  LDL.LU R14, [R1+0x2158] ;  /* 0x00215800010e7983 */ /* 0x002f620000300800 */
[C---:B------:R-:W-:Y:S01]  /*98390*/  IADD3 R26, R4.reuse, c[0x0][0x198], RZ ;  /* 0x00006600041a7a10 */ /* 0x040fe20007ffe0ff */
[----:B------:R-:W-:-:S04]  /*983a0*/  IMAD.WIDE R16, R4, 0x2, R24 ;  /* 0x0000000204107825 */ /* 0x000fc800078e0218 */
[----:B------:R-:W-:Y:S01]  /*983b0*/  IMAD.WIDE R18, R26, 0x2, R2 ;  /* 0x000000021a127825 */ /* 0x000fe200078e0202 */
[----:B------:R0:W-:Y:S04]  /*983c0*/  @P0 STG.E.U16 [R16.64], R5 ;  /* 0x0000000510000986 */ /* 0x0001e8000c101506 */
[----:B------:R1:W-:Y:S04]  /*983d0*/  @P5 STG.E.U16 [R18.64], R8 ;  /* 0x0000000812005986 */ /* 0x0003e8000c101506 */
[----:B0-----:R-:W2:Y:S04]  /*983e0*/  LDL.LU.64 R16, [R1+0x2208] ;  /* 0x0022080001107983 */ /* 0x001ea80000300a00 */
[----:B-1----:R-:W2:Y:S01]  /*983f0*/  LDL.LU.64 R18, [R1+0x2200] ;  /* 0x0022000001127983 */ /* 0x002ea20000300a00 */
[----:B----4-:R-:W-:-:S03]  /*98400*/  ISETP.GE.AND P0, PT, R6, c[0x0][0x17c], PT ;  /* 0x00005f0006007a0c */ /* 0x010fc60003f06270 */
[----:B------:R-:W4:Y:S01]  /*98410*/  LDL.LU R6, [R1+0x215c] ;  /* 0x00215c0001067983 */ /* 0x000f220000300800 */
[----:B------:R-:W-:Y:S02]  /*98420*/  ISETP.LT.AND P6, PT, R11, c[0x0][0x178], !P1 ;  /* 0x00005e000b007a0c */ /* 0x000fe40004fc1270 */
[C---:B------:R-:W-:Y:S01]  /*98430*/  IADD3 R0, R26.reuse, c[0x0][0x198], RZ ;  /* 0x000066001a007a10 */ /* 0x040fe20007ffe0ff */
[----:B------:R-:W-:Y:S01]  /*98440*/  IMAD.WIDE R26, R26, 0x2, R24 ;  /* 0x000000021a1a7825 */ /* 0x000fe200078e0218 */
[----:B------:R-:W-:Y:S02]  /*98450*/  PRMT R4, R5, 0x7632, R4 ;  /* 0x0000763205047816 */ /* 0x000fe40000000004 */
[----:B------:R-:W-:Y:S01]  /*98460*/  ISETP.LT.AND P1, PT, R23, c[0x0][0x178], !P1 ;  /* 0x00005e0017007a0c */ /* 0x000fe20004f21270 */
[----:B------:R-:W-:Y:S01]  /*98470*/  IMAD.WIDE R28, R0, 0x2, R2 ;  /* 0x00000002001c7825 */ /* 0x000fe200078e0202 */
[----:B------:R-:W-:Y:S01]  /*98480*/  ISETP.LT.AND P5, PT, R11, c[0x0][0x178], !P3 ;  /* 0x00005e000b007a0c */ /* 0x000fe20005fa1270 */
[----:B------:R0:W-:Y:S01]  /*98490*/  @P4 STG.E.U16 [R26.64], R4 ;  /* 0x000000041a004986 */ /* 0x0001e2000c101506 */
[----:B------:R-:W-:-:S02]  /*984a0*/  ISETP.LT.AND P4, PT, R23, c[0x0][0x178], !P3 ;  /* 0x00005e0017007a0c */ /* 0x000fc40005f81270 */
[----:B---3--:R-:W-:Y:S01]  /*984b0*/  PRMT R12, R15, 0x7632, R12 ;  /* 0x000076320f0c7816 */ /* 0x008fe2000000000c */
[----:B------:R1:W-:Y:S01]  /*984c0*/  @P6 STG.E.U16 [R28.64], R15 ;  /* 0x0000000f1c006986 */ /* 0x0003e2000c101506 */
[----:B0-----:R-:W-:Y:S02]  /*984d0*/  IADD3 R26, R0, c[0x0][0x198], RZ ;  /* 0x00006600001a7a10 */ /* 0x001fe40007ffe0ff */
[----:B-----5:R-:W-:Y:S01]  /*984e0*/  ISETP.GE.AND P3, PT, R14, c[0x0][0x17c], PT ;  /* 0x00005f000e007a0c */ /* 0x020fe20003f66270 */
[----:B-1----:R-:W-:Y:S01]  /*984f0*/  IMAD.WIDE R14, R0, 0x2, R24 ;  /* 0x00000002000e7825 */ /* 0x002fe200078e0218 */
[----:B------:R-:W-:-:S04]  /*98500*/  PRMT R0, R9, 0x7632, R0 ;  /* 0x0000763209007816 */ /* 0x000fc80000000000 */
[----:B------:R0:W-:Y:S04]  /*98510*/  @P1 STG.E.U16 [R14.64], R9 ;  /* 0x000000090e001986 */ /* 0x0001e8000c101506 */
[----:B0-----:R-:W3:Y:S04]  /*98520*/  LDL.LU.64 R14, [R1+0x21f8] ;  /* 0x0021f800010e7983 */ /* 0x001ee80000300a00 */
[----:B------:R-:W5:Y:S01]  /*98530*/  LDL.LU R9, [R1+0x2160] ;  /* 0x0021600001097983 */ /* 0x000f620000300800 */
[----:B----4-:R-:W-:-:S03]  /*98540*/  ISETP.GE.AND P1, PT, R6, c[0x0][0x17c], PT ;  /* 0x00005f0006007a0c */ /* 0x010fc60003f26270 */
[----:B------:R-:W4:Y:S01]  /*98550*/  LDL.LU R6, [R1+0x2164] ;  /* 0x0021640001067983 */ /* 0x000f220000300800 */
[----:B------:R-:W-:Y:S01]  /*98560*/  ISETP.LT.AND P6, PT, R11, c[0x0][0x178], !P2 ;  /* 0x00005e000b007a0c */ /* 0x000fe200057c1270 */
[C---:B------:R-:W-:Y:S01]  /*98570*/  IMAD.WIDE R4, R26.reuse, 0x2, R2 ;  /* 0x000000021a047825 */ /* 0x040fe200078e0202 */
[C---:B------:R-:W-:Y:S02]  /*98580*/  IADD3 R8, R26.reuse, c[0x0][0x198], RZ ;  /* 0x000066001a087a10 */ /* 0x040fe40007ffe0ff */
[----:B------:R-:W-:Y:S01]  /*98590*/  ISETP.LT.AND P2, PT, R23, c[0x0][0x178], !P2 ;  /* 0x00005e0017007a0c */ /* 0x000fe20005741270 */
[----:B------:R-:W-:Y:S01]  /*985a0*/  IMAD.WIDE R26, R26, 0x2, R24 ;  /* 0x000000021a1a7825 */ /* 0x000fe200078e0218 */
[----:B------:R-:W-:Y:S01]  /*985b0*/  @P5 STG.E.U16 [R4.64], R12 ;  /* 0x0000000c04005986 */ /* 0x000fe2000c101506 */
[----:B------:R-:W-:-:S03]  /*985c0*/  ISETP.LT.AND P5, PT, R11, c[0x0][0x178], !P0 ;  /* 0x00005e000b007a0c */ /* 0x000fc600047a1270 */
[----:B------:R0:W-:Y:S01]  /*985d0*/  @P4 STG.E.U16 [R26.64], R0 ;  /* 0x000000001a004986 */ /* 0x0001e2000c101506 */
[----:B------:R-:W-:Y:S01]  /*985e0*/  ISETP.LT.AND P4, PT, R23, c[0x0][0x178], !P0 ;  /* 0x00005e0017007a0c */ /* 0x000fe20004781270 */
[----:B------:R-:W-:Y:S01]  /*985f0*/  IMAD.WIDE R28, R8, 0x2, R2 ;  /* 0x00000002081c7825 */ /* 0x000fe200078e0202 */
[----:B--2---:R-:W-:-:S04]  /*98600*/  PRMT R16, R7, 0x7632, R16 ;  /* 0x0000763207107816 */ /* 0x004fc80000000010 */
[----:B------:R1:W-:Y:S01]  /*98610*/  @P6 STG.E.U16 [R28.64], R7 ;  /* 0x000000071c006986 */ /* 0x0003e2000c101506 */
[----:B0-----:R-:W-:-:S03]  /*98620*/  IADD3 R26, R8, c[0x0][0x198], RZ ;  /* 0x00006600081a7a10 */ /* 0x001fc60007ffe0ff */
[----:B-1----:R-:W2:Y:S01]  /*98630*/  LDL.LU R7, [R1+0x244] ;  /* 0x0002440001077983 */ /* 0x002ea20000300800 */
[----:B-----5:R-:W-:Y:S01]  /*98640*/  ISETP.GE.AND P0, PT, R9, c[0x0][0x17c], PT ;  /* 0x00005f0009007a0c */ /* 0x020fe20003f06270 */
[----:B------:R-:W-:-:S05]  /*98650*/  IMAD.WIDE R8, R8, 0x2, R24 ;  /* 0x0000000208087825 */ /* 0x000fca00078e0218 */
[----:B------:R0:W-:Y:S04]  /*98660*/  @P2 STG.E.U16 [R8.64], R13 ;  /* 0x0000000d08002986 */ /* 0x0001e8000c101506 */
[----:B0-----:R-:W5:Y:S04]  /*98670*/  LDL.LU R8, [R1+0x2168] ;  /* 0x0021680001087983 */ /* 0x001f680000300800 */
[----:B------:R-:W2:Y:S01]  /*98680*/  LDL.LU R9, [R1+0x264] ;  /* 0x0002640001097983 */ /* 0x000ea20000300800 */
[----:B----4-:R-:W-:-:S03]  /*98690*/  ISETP.GE.AND P2, PT, R6, c[0x0][0x17c], PT ;  /* 0x00005f0006007a0c */ /* 0x010fc60003f46270 */
[----:B------:R-:W4:Y:S01]  /*986a0*/  LDL.LU R6, [R1+0x216c] ;  /* 0x00216c0001067983 */ /* 0x000f220000300800 */
[----:B------:R-:W-:Y:S02]  /*986b0*/  ISETP.LT.AND P6, PT, R11, c[0x0][0x178], !P3 ;  /* 0x00005e000b007a0c */ /* 0x000fe40005fc1270 */
[----:B------:R-:W-:Y:S01]  /*986c0*/  ISETP.LT.AND P3, PT, R23, c[0x0][0x178], !P3 ;  /* 0x00005e0017007a0c */ /* 0x000fe20005f61270 */
[C---:B------:R-:W-:Y:S01]  /*986d0*/  IMAD.WIDE R4, R26.reuse, 0x2, R2 ;  /* 0x000000021a047825 */ /* 0x040fe200078e0202 */
[C---:B------:R-:W-:Y:S02]  /*986e0*/  IADD3 R0, R26.reuse, c[0x0][0x198], RZ ;  /* 0x000066001a007a10 */ /* 0x040fe40007ffe0ff */
[----:B------:R-:W-:Y:S01]  /*986f0*/  PRMT R12, R13, 0x7632, R12 ;  /* 0x000076320d0c7816 */ /* 0x000fe2000000000c */
[----:B------:R-:W-:Y:S01]  /*98700*/  IMAD.WIDE R26, R26, 0x2, R24 ;  /* 0x000000021a1a7825 */ /* 0x000fe200078e0218 */
[----:B------:R0:W-:Y:S03]  /*98710*/  @P5 STG.E.U16 [R4.64], R16 ;  /* 0x0000001004005986 */ /* 0x0001e6000c101506 */
[C---:B------:R-:W-:Y:S01]  /*98720*/  IMAD.WIDE R28, R0.reuse, 0x2, R2 ;  /* 0x00000002001c7825 */ /* 0x040fe200078e0202 */
[----:B------:R1:W-:Y:S03]  /*98730*/  @P4 STG.E.U16 [R26.64], R12 ;  /* 0x0000000c1a004986 */ /* 0x0003e6000c101506 */
[----:B0-----:R-:W-:Y:S01]  /*98740*/  IMAD.WIDE R4, R0, 0x2, R24 ;  /* 0x0000000200047825 */ /* 0x001fe200078e0218 */
[----:B------:R-:W-:-:S02]  /*98750*/  ISETP.LT.AND P5, PT, R11, c[0x0][0x178], !P1 ;  /* 0x00005e000b007a0c */ /* 0x000fc40004fa1270 */
[----:B------:R-:W-:Y:S02]  /*98760*/  ISETP.LT.AND P4, PT, R23, c[0x0][0x178], !P1 ;  /* 0x00005e0017007a0c */ /* 0x000fe40004f81270 */
[----:B-1----:R-:W-:-:S04]  /*98770*/  IADD3 R12, R0, c[0x0][0x198], RZ ;  /* 0x00006600000c7a10 */ /* 0x002fc80007ffe0ff */
[----:B------:R-:W-:Y:S02]  /*98780*/  IADD3 R16, R12, c[0x0][0x198], RZ ;  /* 0x000066000c107a10 */ /* 0x000fe40007ffe0ff */
[----:B------:R-:W-:-:S03]  /*98790*/  PRMT R0, R17, 0x7632, R0 ;  /* 0x0000763211007816 */ /* 0x000fc60000000000 */
[----:B------:R-:W-:Y:S01]  /*987a0*/  IMAD.WIDE R26, R16, 0x2, R2 ;  /* 0x00000002101a7825 */ /* 0x000fe200078e0202 */
[----:B--2---:R0:W-:Y:S04]  /*987b0*/  @P6 STG.E.U16 [R28.64], R9 ;  /* 0x000000091c006986 */ /* 0x0041e8000c101506 */
[----:B------:R-:W-:Y:S04]  /*987c0*/  @P3 STG.E.U16 [R4.64], R17 ;  /* 0x0000001104003986 */ /* 0x000fe8000c101506 */
[----:B0-----:R-:W2:Y:S04]  /*987d0*/  LDL.LU R29, [R1+0x2170] ;  /* 0x00217000011d7983 */ /* 0x001ea80000300800 */
[----:B------:R-:W3:Y:S01]  /*987e0*/  LDL.LU R28, [R1+0x218] ;  /* 0x00021800011c7983 */ /* 0x000ee20000300800 */
[----:B------:R-:W-:-:S02]  /*987f0*/  ISETP.LT.AND P6, PT, R11, c[0x0][0x178], !P0 ;  /* 0x00005e000b007a0c */ /* 0x000fc400047c1270 */
[----:B-----5:R-:W-:Y:S02]  /*98800*/  ISETP.GE.AND P1, PT, R8, c[0x0][0x17c], PT ;  /* 0x00005f0008007a0c */ /* 0x020fe40003f26270 */
[----:B------:R-:W-:Y:S01]  /*98810*/  PRMT R20, R9, 0x7632, R20 ;  /* 0x0000763209147816 */ /* 0x000fe20000000014 */
[----:B------:R-:W-:-:S04]  /*98820*/  IMAD.WIDE R8, R12, 0x2, R2 ;  /* 0x000000020c087825 */ /* 0x000fc800078e0202 */
[----:B------:R-:W-:Y:S01]  /*98830*/  IMAD.WIDE R12, R12, 0x2, R24 ;  /* 0x000000020c0c7825 */ /* 0x000fe200078e0218 */
[----:B------:R-:W-:Y:S04]  /*98840*/  @P5 STG.E.U16 [R8.64], R20 ;  /* 0x0000001408005986 */ /* 0x000fe8000c101506 */
[----:B------:R-:W-:Y:S04]  /*98850*/  @P4 STG.E.U16 [R12.64], R0 ;  /* 0x000000000c004986 */ /* 0x000fe8000c101506 */
[----:B------:R0:W-:Y:S01]  /*98860*/  @P6 STG.E.U16 [R26.64], R7 ;  /* 0x000000071a006986 */ /* 0x0001e2000c101506 */
[----:B----4-:R-:W-:-:S03]  /*98870*/  ISETP.GE.AND P3, PT, R6, c[0x0][0x17c], PT ;  /* 0x00005f0006007a0c */ /* 0x010fc60003f66270 */
[----:B------:R-:W4:Y:S04]  /*98880*/  LDL.LU R6, [R1+0x2174] ;  /* 0x0021740001067983 */ /* 0x000f280000300800 */
[----:B0-----:R-:W5:Y:S01]  /*98890*/  LDL.LU R27, [R1+0x28] ;  /* 0x00002800011b7983 */ /* 0x001f620000300800 */
[----:B------:R-:W-:Y:S02]  /*988a0*/  ISETP.LT.AND P0, PT, R23, c[0x0][0x178], !P0 ;  /* 0x00005e0017007a0c */ /* 0x000fe40004701270 */
[----:B------:R-:W-:Y:S02]  /*988b0*/  ISETP.LT.AND P5, PT, R11, c[0x0][0x178], !P2 ;  /* 0x00005e000b007a0c */ /* 0x000fe400057a1270 */
[----:B------:R-:W-:Y:S02]  /*988c0*/  ISETP.LT.AND P4, PT, R23, c[0x0][0x178], !P2 ;  /* 0x00005e0017007a0c */ /* 0x000fe40005781270 */
[C---:B------:R-:W-:Y:S01]  /*988d0*/  IADD3 R8, R16.reuse, c[0x0][0x198], RZ ;  /* 0x0000660010087a10 */ /* 0x040fe20007ffe0ff */
[----:B------:R-:W-:Y:S01]  /*988e0*/  IMAD.WIDE R16, R16, 0x2, R24 ;  /* 0x0000000210107825 */ /* 0x000fe200078e0218 */
[----:B------:R-:W-:-:S02]  /*988f0*/  PRMT R20, R7, 0x7632, R20 ;  /* 0x0000763207147816 */ /* 0x000fc40000000014 */
[C---:B------:R-:W-:Y:S01]  /*98900*/  IADD3 R0, R8.reuse, c[0x0][0x198], RZ ;  /* 0x0000660008007a10 */ /* 0x040fe20007ffe0ff */
[C---:B------:R-:W-:Y:S01]  /*98910*/  IMAD.WIDE R4, R8.reuse, 0x2, R2 ;  /* 0x0000000208047825 */ /* 0x040fe200078e0202 */
[----:B------:R-:W-:Y:S02]  /*98920*/  ISETP.LT.AND P6, PT, R11, c[0x0][0x178], !P1 ;  /* 0x00005e000b007a0c */ /* 0x000fe40004fc1270 */
[----:B------:R-:W-:Y:S01]  /*98930*/  PRMT R26, R21, 0x7632, R26 ;  /* 0x00007632151a7816 */ /* 0x000fe2000000001a */
[----:B------:R-:W-:Y:S01]  /*98940*/  IMAD.WIDE R8, R8, 0x2, R24 ;  /* 0x0000000208087825 */ /* 0x000fe200078e0218 */
[----:B------:R-:W5:Y:S04]  /*98950*/  LDL.LU R11, [R1+0x21f4] ;  /* 0x0021f400010b7983 */ /* 0x000f680000300800 */
[----:B------:R-:W-:Y:S04]  /*98960*/  @P0 STG.E.U16 [R16.64], R21 ;  /* 0x0000001510000986 */ /* 0x000fe8000c101506 */
[----:B------:R0:W-:Y:S04]  /*98970*/  @P5 STG.E.U16 [R4.64], R20 ;  /* 0x0000001404005986 */ /* 0x0001e8000c101506 */
[----:B------:R-:W-:Y:S01]  /*98980*/  @P4 STG.E.U16 [R8.64], R26 ;  /* 0x0000001a08004986 */ /* 0x000fe2000c101506 */
[----:B------:R-:W-:Y:S01]  /*98990*/  ISETP.LT.AND P1, PT, R23, c[0x0][0x178], !P1 ;  /* 0x00005e0017007a0c */ /* 0x000fe20004f21270 */
[----:B------:R-:W-:-:S04]  /*989a0*/  IMAD.WIDE R12, R0, 0x2, R2 ;  /* 0x00000002000c7825 */ /* 0x000fc800078e0202 */
[----:B0-----:R-:W-:Y:S01]  /*989b0*/  IMAD.WIDE R4, R0, 0x2, R24 ;  /* 0x0000000200047825 */ /* 0x001fe200078e0218 */
[----:B--2---:R-:W-:Y:S02]  /*989c0*/  ISETP.GE.AND P2, PT, R29, c[0x0][0x17c], PT ;  /* 0x00005f001d007a0c */ /* 0x004fe40003f46270 */
[----:B------:R-:W2:Y:S04]  /*989d0*/  LDL.LU R29, [R1+0x228] ;  /* 0x00022800011d7983 */ /* 0x000ea80000300800 */
[----:B------:R-:W2:Y:S04]  /*989e0*/  LDL.LU R17, [R1+0x2178] ;  /* 0x0021780001117983 */ /* 0x000ea80000300800 */
[----:B------:R-:W2:Y:S01]  /*989f0*/  LDL.LU R7, [R1+0x217c] ;  /* 0x00217c0001077983 */ /* 0x000ea20000300800 */
[----:B---3--:R-:W-:-:S03]  /*98a00*/  PRMT R21, R28, 0x7632, R21 ;  /* 0x000076321c157816 */ /* 0x008fc60000000015 */
[----:B------:R0:W-:Y:S02]  /*98a10*/  @P6 STG.E.U16 [R12.64], R28 ;  /* 0x0000001c0c006986 */ /* 0x0001e4000c101506 */
[----:B0-----:R-:W-:Y:S02]  /*98a20*/  IADD3 R12, R0, c[0x0][0x198], RZ ;  /* 0x00006600000c7a10 */ /* 0x001fe40007ffe0ff */
[----:B----4-:R-:W-:Y:S02]  /*98a30*/  ISETP.GE.AND P0, PT, R6, c[0x0][0x17c], PT ;  /* 0x00005f0006007a0c */ /* 0x010fe40003f06270 */
[----:B------:R-:W3:Y:S04]  /*98a40*/  LDL.LU R6, [R1+0x38] ;  /* 0x0000380001067983 */ /* 0x000ee80000300800 */
[----:B------:R-:W4:Y:S01]  /*98a50*/  LDL.LU R26, [R1+0xca8] ;  /* 0x000ca800011a7983 */ /* 0x000f220000300800 */
[----:B-----5:R-:W-:-:S03]  /*98a60*/  PRMT R0, R27, 0x7632, R0 ;  /* 0x000076321b007816 */ /* 0x020fc60000000000 */
[----:B------:R-:W5:Y:S04]  /*98a70*/  LDL.LU R28, [R1+0x238] ;  /* 0x00023800011c7983 */ /* 0x000f680000300800 */
[----:B------:R0:W-:Y:S04]  /*98a80*/  @P1 STG.E.U16 [R4.64], R27 ;  /* 0x0000001b04001986 */ /* 0x0001e8000c101506 */
[----:B0-----:R-:W3:Y:S04]  /*98a90*/  LDL.LU R5, [R1+0x2180] ;  /* 0x0021800001057983 */ /* 0x001ee80000300800 */
[----:B------:R-:W3:Y:S01]  /*98aa0*/  LDL.LU R27, [R1+0x2184] ;  /* 0x00218400011b7983 */ /* 0x000ee20000300800 */
[----:B------:R-:W-:Y:S01]  /*98ab0*/  ISETP.LT.AND P4, PT, R23, c[0x0][0x178], !P3 ;  /* 0x00005e0017007a0c */ /* 0x000fe20005f81270 */
[C---:B------:R-:W-:Y:S01]  /*98ac0*/  IMAD.WIDE R8, R12.reuse, 0x2, R2 ;  /* 0x000000020c087825 */ /* 0x040fe200078e0202 */
[----:B------:R-:W-:-:S03]  /*98ad0*/  IADD3 R20, R12, c[0x0][0x198], RZ ;  /* 0x000066000c147a10 */ /* 0x000fc60007ffe0ff */
[----:B------:R-:W-:Y:S01]  /*98ae0*/  IMAD.WIDE R12, R12, 0x2, R24 ;  /* 0x000000020c0c7825 */ /* 0x000fe200078e0218 */
[----:B--2---:R-:W-:Y:S02]  /*98af0*/  ISETP.GE.AND P1, PT, R7, c[0x0][0x17c], PT ;  /* 0x00005f0007007a0c */ /* 0x004fe40003f26270 */
[----:B------:R-:W2:Y:S01]  /*98b00*/  LDL.LU R7, [R1+0x18] ;  /* 0x0000180001077983 */ /* 0x000ea20000300800 */
[C---:B----4-:R-:W-:Y:S02]  /*98b10*/  ISETP.LT.AND P5, PT, R26.reuse, c[0x0][0x178], !P3 ;  /* 0x00005e001a007a0c */ /* 0x050fe40005fa1270 */
[----:B------:R-:W-:Y:S02]  /*98b20*/  ISETP.LT.AND P6, PT, R26, c[0x0][0x178], !P2 ;  /* 0x00005e001a007a0c */ /* 0x000fe400057c1270 */
[----:B------:R-:W-:Y:S02]  /*98b30*/  ISETP.LT.AND P2, PT, R23, c[0x0][0x178], !P2 ;  /* 0x00005e0017007a0c */ /* 0x000fe40005741270 */
[----:B------:R-:W-:Y:S01]  /*98b40*/  ISETP.GE.AND P3, PT, R17, c[0x0][0x17c], PT ;  /* 0x00005f0011007a0c */ /* 0x000fe20003f66270 */
[----:B------:R-:W-:-:S06]  /*98b50*/  IMAD.WIDE R16, R20, 0x2, R2 ;  /* 0x0000000214107825 */ /* 0x000fcc00078e0202 */
[----:B------:R0:W-:Y:S04]  /*98b60*/  @P5 STG.E.U16 [R8.64], R21 ;  /* 0x0000001508005986 */ /* 0x0001e8000c101506 */
[----:B------:R-:W-:Y:S04]  /*98b70*/  @P4 STG.E.U16 [R12.64], R0 ;  /* 0x000000000c004986 */ /* 0x000fe8000c101506 */
[----:B------:R1:W-:Y:S01]  /*98b80*/  @P6 STG.E.U16 [R16.64], R29 ;  /* 0x0000001d10006986 */ /* 0x0003e2000c101506 */
[C---:B0-----:R-:W-:Y:S01]  /*98b90*/  IADD3 R8, R20.reuse, c[0x0][0x198], RZ ;  /* 0x0000660014087a10 */ /* 0x041fe20007ffe0ff */
[----:B------:R-:W-:-:S05]  /*98ba0*/  IMAD.WIDE R20, R20, 0x2, R24 ;  /* 0x0000000214147825 */ /* 0x000fca00078e0218 */
[----:B---3--:R0:W-:Y:S01]  /*98bb0*/  @P2 STG.E.U16 [R20.64], R6 ;  /* 0x0000000614002986 */ /* 0x0081e2000c101506 */
[----:B-1----:R-:W-:-:S03]  /*98bc0*/  PRMT R16, R29, 0x7632, R16 ;  /* 0x000076321d107816 */ /* 0x002fc60000000010 */
[----:B------:R-:W3:Y:S01]  /*98bd0*/  LDL.LU R29, [R1+0x258] ;  /* 0x00025800011d7983 */ /* 0x000ee20000300800 */
[----:B------:R-:W-:-:S03]  /*98be0*/  PRMT R17, R6, 0x7632, R17 ;  /* 0x0000763206117816 */ /* 0x000fc60000000011 */
[----:B0-----:R-:W4:Y:S04]  /*98bf0*/  LDL.LU R6, [R1+0x21f0] ;  /* 0x0021f00001067983 */ /* 0x001f280000300800 */
[----:B------:R-:W3:Y:S01]  /*98c00*/  LDL.LU R20, [R1+0x2188] ;  /* 0x0021880001147983 */ /* 0x000ee20000300800 */
[----:B------:R-:W-:-:S03]  /*98c10*/  ISETP.GE.AND P2, PT, R27, c[0x0][0x17c], PT ;  /* 0x00005f001b007a0c */ /* 0x000fc60003f46270 */
[----:B------:R-:W4:Y:S01]  /*98c20*/  LDL.LU R27, [R1+0x218c] ;  /* 0x00218c00011b7983 */ /* 0x000f220000300800 */
[C---:B------:R-:W-:Y:S02]  /*98c30*/  ISETP.LT.AND P5, PT, R26.reuse, c[0x0][0x178], !P0 ;  /* 0x00005e001a007a0c */ /* 0x040fe400047a1270 */
[----:B------:R-:W-:Y:S02]  /*98c40*/  ISETP.LT.AND P4, PT, R23, c[0x0][0x178], !P0 ;  /* 0x00005e0017007a0c */ /* 0x000fe40004781270 */
[----:B------:R-:W-:Y:S02]  /*98c50*/  ISETP.LT.AND P6, PT, R26, c[0x0][0x178], !P3 ;  /* 0x00005e001a007a0c */ /* 0x000fe40005fc1270 */
[C---:B------:R-:W-:Y:S02]  /*98c60*/  IADD3 R0, R8.reuse, c[0x0][0x198], RZ ;  /* 0x0000660008007a10 */ /* 0x040fe40007ffe0ff */
[----:B------:R-:W-:Y:S01]  /*98c70*/  ISETP.GE.AND P0, PT, R5, c[0x0][0x17c], PT ;  /* 0x00005f0005007a0c */ /* 0x000fe20003f06270 */
[----:B------:R-:W-:Y:S01]  /*98c80*/  IMAD.WIDE R4, R8, 0x2, R2 ;  /* 0x0000000208047825 */ /* 0x000fe200078e0202 */
[----:B------:R-:W-:-:S03]  /*98c90*/  ISETP.LT.AND P3, PT, R23, c[0x0][0x178], !P3 ;  /* 0x00005e0017007a0c */ /* 0x000fc60005f61270 */
[----:B------:R-:W-:Y:S01]  /*98ca0*/  IMAD.WIDE R8, R8, 0x2, R24 ;  /* 0x0000000208087825 */ /* 0x000fe200078e0218 */
[----:B------:R0:W-:Y:S03]  /*98cb0*/  @P5 STG.E.U16 [R4.64], R16 ;  /* 0x0000001004005986 */ /* 0x0001e6000c101506 */
[----:B------:R-:W-:Y:S01]  /*98cc0*/  IMAD.WIDE R12, R0, 0x2, R2 ;  /* 0x00000002000c7825 */ /* 0x000fe200078e0202 */
[----:B------:R-:W-:Y:S01]  /*98cd0*/  ISETP.LT.AND P5, PT, R26, c[0x0][0x178], !P1 ;  /* 0x00005e001a007a0c */ /* 0x000fe20004fa1270 */
[----:B------:R-:W-:Y:S01]  /*98ce0*/  @P4 STG.E.U16 [R8.64], R17 ;  /* 0x0000001108004986 */ /* 0x000fe2000c101506 */
[----:B------:R-:W-:-:S03]  /*98cf0*/  ISETP.LT.AND P4, PT, R23, c[0x0][0x178], !P1 ;  /* 0x00005e0017007a0c */ /* 0x000fc60004f81270 */
[----:B-----5:R1:W-:Y:S01]  /*98d00*/  @P6 STG.E.U16 [R12.64], R28 ;  /* 0x0000001c0c006986 */ /* 0x0203e2000c101506 */
[----:B------:R-:W-:Y:S01]  /*98d10*/  ISETP.LT.AND P6, PT, R26, c[0x0][0x178], !P0 ;  /* 0x00005e001a007a0c */ /* 0x000fe200047c1270 */
[----:B0-----:R-:W-:Y:S01]  /*98d20*/  IMAD.WIDE R4, R0, 0x2, R24 ;  /* 0x0000000200047825 */ /* 0x001fe200078e0218 */
[----:B------:R-:W-:Y:S02]  /*98d30*/  ISETP.LT.AND P0, PT, R23, c[0x0][0x178], !P0 ;  /* 0x00005e0017007a0c */ /* 0x000fe40004701270 */
[----:B------:R-:W-:Y:S02]  /*98d40*/  PRMT R21, R28, 0x7632, R21 ;  /* 0x000076321c157816 */ /* 0x000fe40000000015 */
[----:B-1----:R-:W-:Y:S01]  /*98d50*/  IADD3 R12, R0, c[0x0][0x198], RZ ;  /* 0x00006600000c7a10 */ /* 0x002fe20007ffe0ff */
[----:B------:R-:W5:Y:S01]  /*98d60*/  LDL.LU R28, [R1+0x278] ;  /* 0x00027800011c7983 */ /* 0x000f620000300800 */
[----:B--2---:R-:W-:-:S03]  /*98d70*/  PRMT R0, R7, 0x7632, R0 ;  /* 0x0000763207007816 */ /* 0x004fc60000000000 */
[----:B------:R-:W-:Y:S01]  /*98d80*/  IMAD.WIDE R8, R12, 0x2, R2 ;  /* 0x000000020c087825 */ /* 0x000fe200078e0202 */
[----:B------:R0:W-:Y:S04]  /*98d90*/  @P3 STG.E.U16 [R4.64], R7 ;  /* 0x0000000704003986 */ /* 0x0001e8000c101506 */
[----:B------:R1:W-:Y:S04]  /*98da0*/  @P5 STG.E.U16 [R8.64], R21 ;  /* 0x0000001508005986 */ /* 0x0003e8000c101506 */
[----:B0-----:R-:W2:Y:S04]  /*98db0*/  LDL.LU R7, [R1+0x21ec] ;  /* 0x0021ec0001077983 */ /* 0x001ea80000300800 */
[----:B------:R-:W2:Y:S01]  /*98dc0*/  LDL.LU R5, [R1+0x2190] ;  /* 0x0021900001057983 */ /* 0x000ea20000300800 */
[----:B---3--:R-:W-:-:S02]  /*98dd0*/  ISETP.GE.AND P1, PT, R20, c[0x0][0x17c], PT ;  /* 0x00005f0014007a0c */ /* 0x008fc40003f26270 */
[C---:B------:R-:W-:Y:S01]  /*98de0*/  IADD3 R20, R12.reuse, c[0x0][0x198], RZ ;  /* 0x000066000c147a10 */ /* 0x040fe20007ffe0ff */
[----:B------:R-:W-:-:S03]  /*98df0*/  IMAD.WIDE R12, R12, 0x2, R24 ;  /* 0x000000020c0c7825 */ /* 0x000fc600078e0218 */
[C---:B-1----:R-:W-:Y:S01]  /*98e00*/  IADD3 R8, R20.reuse, c[0x0][0x198], RZ ;  /* 0x0000660014087a10 */ /* 0x042fe20007ffe0ff */
[C---:B------:R-:W-:Y:S01]  /*98e10*/  IMAD.WIDE R16, R20.reuse, 0x2, R2 ;  /* 0x0000000214107825 */ /* 0x040fe200078e0202 */
[----:B------:R-:W-:Y:S03]  /*98e20*/  @P4 STG.E.U16 [R12.64], R0 ;  /* 0x000000000c004986 */ /* 0x000fe6000c101506 */
[----:B------:R-:W-:Y:S01]  /*98e30*/  IMAD.WIDE R20, R20, 0x2, R24 ;  /* 0x0000000214147825 */ /* 0x000fe200078e0218 */
[----:B----4-:R-:W-:Y:S01]  /*98e40*/  ISETP.GE.AND P3, PT, R27, c[0x0][0x17c], PT ;  /* 0x00005f001b007a0c */ /* 0x010fe20003f66270 */
[----:B------:R0:W-:Y:S04]  /*98e50*/  @P6 STG.E.U16 [R16.64], R29 ;  /* 0x0000001d10006986 */ /* 0x0001e8000c101506 */
[----:B------:R-:W3:Y:S04]  /*98e60*/  LDL.LU R27, [R1+0x2194] ;  /* 0x00219400011b7983 */ /* 0x000ee80000300800 */
[----:B------:R1:W-:Y:S01]  /*98e70*/  @P0 STG.E.U16 [R20.64], R6 ;  /* 0x0000000614000986 */ /* 0x0003e2000c101506 */
[----:B0-----:R-:W-:-:S03]  /*98e80*/  PRMT R16, R29, 0x7632, R16 ;  /* 0x000076321d107816 */ /* 0x001fc60000000010 */
[----:B------:R-:W4:Y:S04]  /*98e90*/  LDL.LU R29, [R1+0x288] ;  /* 0x00028800011d7983 */ /* 0x000f280000300800 */
[----:B-1----:R-:W4:Y:S01]  /*98ea0*/  LDL.LU R21, [R1+0x2198] ;  /* 0x0021980001157983 */ /* 0x002f220000300800 */
[----:B------:R-:W-:Y:S02]  /*98eb0*/  ISETP.LT.AND P5, PT, R26, c[0x0][0x178], !P2 ;  /* 0x00005e001a007a0c */ /* 0x000fe400057a1270 */
[----:B------:R-:W-:Y:S02]  /*98ec0*/  ISETP.LT.AND P4, PT, R23, c[0x0][0x178], !P2 ;  /* 0x00005e0017007a0c */ /* 0x000fe40005781270 */
[----:B------:R-:W-:Y:S02]  /*98ed0*/  IADD3 R0, R8, c[0x0][0x198], RZ ;  /* 0x0000660008007a10 */ /* 0x000fe40007ffe0ff */
[----:B------:R-:W-:-:S02]  /*98ee0*/  PRMT R17, R6, 0x7632, R17 ;  /* 0x0000763206117816 */ /* 0x000fc40000000011 */
[----:B--2---:R-:W-:Y:S01]  /*98ef0*/  ISETP.GE.AND P2, PT, R5, c[0x0][0x17c], PT ;  /* 0x00005f0005007a0c */ /* 0x004fe20003f46270 */
[----:B------:R-:W-:-:S04]  /*98f00*/  IMAD.WIDE R4, R8, 0x2, R2 ;  /* 0x0000000208047825 */ /* 0x000fc800078e0202 */
[----:B------:R-:W-:Y:S01]  /*98f10*/  IMAD.WIDE R8, R8, 0x2, R24 ;  /* 0x0000000208087825 */ /* 0x000fe200078e0218 */
[----:B------:R0:W-:Y:S01]  /*98f20*/  @P5 STG.E.U16 [R4.64], R16 ;  /* 0x0000001004005986 */ /* 0x0001e2000c101506 */
[----:B------:R-:W-:-:S03]  /*98f30*/  ISETP.LT.AND P5, PT, R26, c[0x0][0x178], !P3 ;  /* 0x00005e001a007a0c */ /* 0x000fc60005fa1270 */
[----:B------:R-:W-:Y:S01]  /*98f40*/  @P4 STG.E.U16 [R8.64], R17 ;  /* 0x0000001108004986 */ /* 0x000fe2000c101506 */
[----:B------:R-:W-:Y:S02]  /*98f50*/  ISETP.LT.AND P4, PT, R23, c[0x0][0x178], !P3 ;  /* 0x00005e0017007a0c */ /* 0x000fe40005f81270 */
[----:B---3--:R-:W-:Y:S02]  /*98f60*/  ISETP.GE.AND P0, PT, R27, c[0x0][0x17c], PT ;  /* 0x00005f001b007a0c */ /* 0x008fe40003f06270 */
[----:B------:R-:W2:Y:S01]  /*98f70*/  LDL.LU R27, [R1+0x219c] ;  /* 0x00219c00011b7983 */ /* 0x000ea20000300800 */
[----:B----4-:R-:W-:-:S03]  /*98f80*/  ISETP.GE.AND P3, PT, R21, c[0x0][0x17c], PT ;  /* 0x00005f0015007a0c */ /* 0x010fc60003f66270 */
[----:B------:R-:W3:Y:S01]  /*98f90*/  LDL.LU R21, [R1+0x21a0] ;  /* 0x0021a00001157983 */ /* 0x000ee20000300800 */
[----:B------:R-:W-:Y:S01]  /*98fa0*/  ISETP.LT.AND P6, PT, R26, c[0x0][0x178], !P1 ;  /* 0x00005e001a007a0c */ /* 0x000fe20004fc1270 */
[----:B------:R-:W-:Y:S01]  /*98fb0*/  IMAD.WIDE R12, R0, 0x2, R2 ;  /* 0x00000002000c7825 */ /* 0x000fe200078e0202 */
[----:B------:R-:W-:Y:S02]  /*98fc0*/  ISETP.LT.AND P1, PT, R23, c[0x0][0x178], !P1 ;  /* 0x00005e0017007a0c */ /* 0x000fe40004f21270 */
[----:B-----5:R-:W-:Y:S01]  /*98fd0*/  PRMT R20, R28, 0x7632, R20 ;  /* 0x000076321c147816 */ /* 0x020fe20000000014 */
[----:B0-----:R-:W-:-:S08]  /*98fe0*/  IMAD.WIDE R4, R0, 0x2, R24 ;  /* 0x0000000200047825 */ /* 0x001fd000078e0218 */
[----:B------:R0:W-:Y:S01]  /*98ff0*/  @P6 STG.E.U16 [R12.64], R28 ;  /* 0x0000001c0c006986 */ /* 0x0001e2000c101506 */
[----:B------:R-:W-:Y:S02]  /*99000*/  ISETP.LT.AND P6, PT, R26, c[0x0][0x178], !P2 ;  /* 0x00005e001a007a0c */ /* 0x000fe400057c1270 */
[----:B0-----:R-:W-:Y:S01]  /*99010*/  IADD3 R12, R0, c[0x0][0x198], RZ ;  /* 0x00006600000c7a10 */ /* 0x001fe20007ffe0ff */
[----:B------:R-:W4:Y:S01]  /*99020*/  LDL.LU R28, [R1+0x268] ;  /* 0x00026800011c7983 */ /* 0x000f220000300800 */
[----:B------:R-:W-:Y:S02]  /*99030*/  PRMT R0, R10, 0x7632, R0 ;  /* 0x000076320a007816 */ /* 0x000fe40000000000 */
[C---:B------:R-:W-:Y:S01]  /*99040*/  IADD3 R6, R12.reuse, c[0x0][0x198], RZ ;  /* 0x000066000c067a10 */ /* 0x040fe20007ffe0ff */
[C---:B------:R-:W-:Y:S01]  /*99050*/  IMAD.WIDE R8, R12.reuse, 0x2, R2 ;  /* 0x000000020c087825 */ /* 0x040fe200078e0202 */
[----:B------:R0:W-:Y:S03]  /*99060*/  @P1 STG.E.U16 [R4.64], R10 ;  /* 0x0000000a04001986 */ /* 0x0001e6000c101506 */
[----:B------:R-:W-:Y:S01]  /*99070*/  IMAD.WIDE R12, R12, 0x2, R24 ;  /* 0x000000020c0c7825 */ /* 0x000fe200078e0218 */
[----:B------:R-:W-:Y:S03]  /*99080*/  @P5 STG.E.U16 [R8.64], R20 ;  /* 0x0000001408005986 */ /* 0x000fe6000c101506 */
[----:B------:R-:W-:Y:S01]  /*99090*/  IMAD.WIDE R16, R6, 0x2, R2 ;  /* 0x0000000206107825 */ /* 0x000fe200078e0202 */
[----:B------:R-:W-:Y:S01]  /*990a0*/  @P4 STG.E.U16 [R12.64], R0 ;  /* 0x000000000c004986 */ /* 0x000fe2000c101506 */
[----:B------:R-:W-:-:S02]  /*990b0*/  ISETP.LT.AND P5, PT, R26, c[0x0][0x178], !P0 ;  /* 0x00005e001a007a0c */ /* 0x000fc400047a1270 */
[----:B------:R-:W-:Y:S01]  /*990c0*/  ISETP.LT.AND P4, PT, R23, c[0x0][0x178], !P0 ;  /* 0x00005e0017007a0c */ /* 0x000fe20004781270 */
[----:B------:R1:W-:Y:S01]  /*990d0*/  @P6 STG.E.U16 [R16.64], R29 ;  /* 0x0000001d10006986 */ /* 0x0003e2000c101506 */
[----:B0-----:R-:W-:Y:S02]  /*990e0*/  PRMT R10, R29, 0x7632, R10 ;  /* 0x000076321d0a7816 */ /* 0x001fe4000000000a */
[----:B--2---:R-:W-:Y:S02]  /*990f0*/  ISETP.GE.AND P1, PT, R27, c[0x0][0x17c], PT ;  /* 0x00005f001b007a0c */ /* 0x004fe40003f26270 */
[----:B------:R-:W2:Y:S01]  /*99100*/  LDL.LU R27, [R1+0x21a4] ;  /* 0x0021a400011b7983 */ /* 0x000ea20000300800 */
[----:B---3--:R-:W-:-:S03]  /*99110*/  ISETP.GE.AND P0, PT, R21, c[0x0][0x17c], PT ;  /* 0x00005f0015007a0c */ /* 0x008fc60003f06270 */
[----:B------:R-:W3:Y:S04]  /*99120*/  LDL.LU R21, [R1+0x21a8] ;  /* 0x0021a80001157983 */ /* 0x000ee80000300800 */
[----:B-1----:R-:W5:Y:S04]  /*99130*/  LDL.LU R29, [R1+0x248] ;  /* 0x00024800011d7983 */ /* 0x002f680000300800 */
[----:B------:R-:W5:Y:S01]  /*99140*/  LDL.LU R20, [R1+0x21ac] ;  /* 0x0021ac0001147983 */ /* 0x000f620000300800 */
[----:B------:R-:W-:Y:S02]  /*99150*/  ISETP.LT.AND P2, PT, R23, c[0x0][0x178], !P2 ;  /* 0x00005e0017007a0c */ /* 0x000fe40005741270 */
[----:B------:R-:W-:-:S02]  /*99160*/  IADD3 R12, R6, c[0x0][0x198], RZ ;  /* 0x00006600060c7a10 */ /* 0x000fc40007ffe0ff */
[----:B------:R-:W-:Y:S02]  /*99170*/  ISETP.LT.AND P6, PT, R26, c[0x0][0x178], !P3 ;  /* 0x00005e001a007a0c */ /* 0x000fe40005fc1270 */
[----:B------:R-:W-:Y:S01]  /*99180*/  ISETP.LT.AND P3, PT, R23, c[0x0][0x178], !P3 ;  /* 0x00005e0017007a0c */ /* 0x000fe20005f61270 */
[----:B------:R-:W-:Y:S01]  /*99190*/  IMAD.WIDE R4, R6, 0x2, R24 ;  /* 0x0000000206047825 */ /* 0x000fe200078e0218 */
[----:B------:R-:W-:Y:S02]  /*991a0*/  IADD3 R0, R12, c[0x0][0x198], RZ ;  /* 0x000066000c007a10 */ /* 0x000fe40007ffe0ff */
[----:B------:R-:W-:Y:S01]  /*991b0*/  PRMT R6, R14, 0x7632, R6 ;  /* 0x000076320e067816 */ /* 0x000fe20000000006 */
[C---:B------:R-:W-:Y:S02]  /*991c0*/  IMAD.WIDE R8, R12.reuse, 0x2, R2 ;  /* 0x000000020c087825 */ /* 0x040fe400078e0202 */
[----:B------:R0:W-:Y:S02]  /*991d0*/  @P2 STG.E.U16 [R4.64], R14 ;  /* 0x0000000e04002986 */ /* 0x0001e4000c101506 */
[----:B------:R-:W-:-:S02]  /*991e0*/  IMAD.WIDE R12, R12, 0x2, R24 ;  /* 0x000000020c0c7825 */ /* 0x000fc400078e0218 */
[----:B------:R1:W-:Y:S02]  /*991f0*/  @P5 STG.E.U16 [R8.64], R10 ;  /* 0x0000000a08005986 */ /* 0x0003e4000c101506 */
[----:B------:R-:W-:Y:S01]  /*99200*/  IMAD.WIDE R16, R0, 0x2, R2 ;  /* 0x0000000200107825 */ /* 0x000fe200078e0202 */
[----:B------:R-:W-:Y:S01]  /*99210*/  ISETP.LT.AND P5, PT, R26, c[0x0][0x178], !P1 ;  /* 0x00005e001a007a0c */ /* 0x000fe20004fa1270 */
[----:B------:R1:W-:Y:S01]  /*99220*/  @P4 STG.E.U16 [R12.64], R6 ;  /* 0x000000060c004986 */ /* 0x0003e2000c101506 */
[----:B------:R-:W-:Y:S01]  /*99230*/  ISETP.LT.AND P4, PT, R23, c[0x0][0x178], !P1 ;  /* 0x00005e0017007a0c */ /* 0x000fe20004f81270 */
[----:B0-----:R-:W-:Y:S02]  /*99240*/  IMAD.WIDE R4, R0, 0x2, R24 ;  /* 0x0000000200047825 */ /* 0x001fe400078e0218 */
[----:B----4-:R0:W-:Y:S04]  /*99250*/  @P6 STG.E.U16 [R16.64], R28 ;  /* 0x0000001c10006986 */ /* 0x0101e8000c101506 */
[----:B------:R4:W-:Y:S01]  /*99260*/  @P3 STG.E.U16 [R4.64], R18 ;  /* 0x0000001204003986 */ /* 0x0009e2000c101506 */
[----:B-1----:R-:W-:-:S02]  /*99270*/  PRMT R10, R28, 0x7632, R10 ;  /* 0x000076321c0a7816 */ /* 0x002fc4000000000a */
[----:B------:R-:W-:Y:S02]  /*99280*/  IADD3 R12, R0, c[0x0][0x198], RZ ;  /* 0x00006600000c7a10 */ /* 0x000fe40007ffe0ff */
[----:B------:R-:W-:Y:S02]  /*99290*/  PRMT R0, R18, 0x7632, R0 ;  /* 0x0000763212007816 */ /* 0x000fe40000000000 */
[----:B--2---:R-:W-:Y:S02]  /*992a0*/  ISETP.GE.AND P2, PT, R27, c[0x0][0x17c], PT ;  /* 0x00005f001b007a0c */ /* 0x004fe40003f46270 */
[----:B---3--:R-:W-:Y:S02]  /*992b0*/  ISETP.GE.AND P1, PT, R21, c[0x0][0x17c], PT ;  /* 0x00005f0015007a0c */ /* 0x008fe40003f26270 */
[----:B------:R-:W2:Y:S04]  /*992c0*/  LDL.LU R21, [R1+0x21b0] ;  /* 0x0021b00001157983 */ /* 0x000ea80000300800 */
[----:B------:R-:W3:Y:S01]  /*992d0*/  LDL.LU R27, [R1+0x21c] ;  /* 0x00021c00011b7983 */ /* 0x000ee20000300800 */
[----:B-----5:R-:W-:-:S03]  /*992e0*/  ISETP.GE.AND P3, PT, R20, c[0x0][0x17c], PT ;  /* 0x00005f0014007a0c */ /* 0x020fc60003f66270 */
[----:B------:R-:W5:Y:S04]  /*992f0*/  LDL.LU R20, [R1+0x21b4] ;  /* 0x0021b40001147983 */ /* 0x000f680000300800 */
[----:B0-----:R-:W3:Y:S04]  /*99300*/  LDL.LU R28, [R1+0x2c] ;  /* 0x00002c00011c7983 */ /* 0x001ee80000300800 */
[----:B----4-:R-:W4:Y:S01]  /*99310*/  LDL.LU R18, [R1+0x21b8] ;  /* 0x0021b80001127983 */ /* 0x010f220000300800 */
[C---:B------:R-:W-:Y:S01]  /*99320*/  IADD3 R6, R12.reuse, c[0x0][0x198], RZ ;  /* 0x000066000c067a10 */ /* 0x040fe20007ffe0ff */
[----:B------:R-:W-:Y:S01]  /*99330*/  IMAD.WIDE R8, R12, 0x2, R2 ;  /* 0x000000020c087825 */ /* 0x000fe200078e0202 */
[----:B------:R-:W-:-:S03]  /*99340*/  ISETP.LT.AND P6, PT, R26, c[0x0][0x178], !P0 ;  /* 0x00005e001a007a0c */ /* 0x000fc600047c1270 */
[----:B------:R-:W-:Y:S01]  /*99350*/  IMAD.WIDE R12, R12, 0x2, R24 ;  /* 0x000000020c0c7825 */ /* 0x000fe200078e0218 */
[----:B------:R-:W-:Y:S01]  /*99360*/  @P5 STG.E.U16 [R8.64], R10 ;  /* 0x0000000a08005986 */ /* 0x000fe2000c101506 */
[C---:B------:R-:W-:Y:S02]  /*99370*/  ISETP.LT.AND P0, PT, R23.reuse, c[0x0][0x178], !P0 ;  /* 0x00005e0017007a0c */ /* 0x040fe40004701270 */
[----:B------:R-:W-:Y:S01]  /*99380*/  ISETP.LT.AND P5, PT, R26, c[0x0][0x178], !P2 ;  /* 0x00005e001a007a0c */ /* 0x000fe200057a1270 */
[----:B------:R0:W-:Y:S01]  /*99390*/  @P4 STG.E.U16 [R12.64], R0 ;  /* 0x000000000c004986 */ /* 0x0001e2000c101506 */
[----:B------:R-:W-:Y:S01]  /*993a0*/  ISETP.LT.AND P4, PT, R23, c[0x0][0x178], !P2 ;  /* 0x00005e0017007a0c */ /* 0x000fe20005781270 */
[----:B------:R-:W-:-:S04]  /*993b0*/  IMAD.WIDE R16, R6, 0x2, R2 ;  /* 0x0000000206107825 */ /* 0x000fc800078e0202 */
[C---:B------:R-:W-:Y:S01]  /*993c0*/  IMAD.WIDE R4, R6.reuse, 0x2, R24 ;  /* 0x0000000206047825 */ /* 0x040fe200078e0218 */
[----:B0-----:R-:W-:Y:S02]  /*993d0*/  IADD3 R12, R6, c[0x0][0x198], RZ ;  /* 0x00006600060c7a10 */ /* 0x001fe40007ffe0ff */
[----:B------:R-:W-:Y:S02]  /*993e0*/  PRMT R10, R29, 0x7632, R10 ;  /* 0x000076321d0a7816 */ /* 0x000fe4000000000a */
[C---:B------:R-:W-:Y:S01]  /*993f0*/  IADD3 R0, R12.reuse, c[0x0][0x198], RZ ;  /* 0x000066000c007a10 */ /* 0x040fe20007ffe0ff */
[----:B------:R-:W-:Y:S01]  /*99400*/  IMAD.WIDE R8, R12, 0x2, R2 ;  /* 0x000000020c087825 */ /* 0x000fe200078e0202 */
[----:B------:R-:W-:Y:S01]  /*99410*/  PRMT R6, R22, 0x7632, R6 ;  /* 0x0000763216067816 */ /* 0x000fe20000000006 */
[----:B------:R0:W-:Y:S02]  /*99420*/  @P6 STG.E.U16 [R16.64], R29 ;  /* 0x0000001d10006986 */ /* 0x0001e4000c101506 */
[----:B------:R-:W-:-:S02]  /*99430*/  IMAD.WIDE R12, R12, 0x2, R24 ;  /* 0x000000020c0c7825 */ /* 0x000fc400078e0218 */
[----:B------:R-:W-:Y:S04]  /*99440*/  @P0 STG.E.U16 [R4.64], R22 ;  /* 0x0000001604000986 */ /* 0x000fe8000c101506 */
[----:B------:R-:W-:Y:S01]  /*99450*/  @P5 STG.E.U16 [R8.64], R10 ;  /* 0x0000000a08005986 */ /* 0x000fe2000c101506 */
[----:B------:R-:W-:-:S03]  /*99460*/  ISETP.LT.AND P5, PT, R26, c[0x0][0x178], !P3 ;  /* 0x00005e001a007a0c */ /* 0x000fc60005fa1270 */
[----:B0-----:R-:W3:Y:S04]  /*99470*/  LDL.LU R29, [R1+0x22c] ;  /* 0x00022c00011d7983 */ /* 0x001ee80000300800 */
[----:B------:R0:W-:Y:S01]  /*99480*/  @P4 STG.E.U16 [R12.64], R6 ;  /* 0x000000060c004986 */ /* 0x0001e2000c101506 */
[----:B------:R-:W-:Y:S02]  /*99490*/  ISETP.LT.AND P4, PT, R23, c[0x0][0x178], !P3 ;  /* 0x00005e0017007a0c */ /* 0x000fe40005f81270 */
[----:B--2---:R-:W-:Y:S02]  /*994a0*/  ISETP.GE.AND P2, PT, R21, c[0x0][0x17c], PT ;  /* 0x00005f0015007a0c */ /* 0x004fe40003f46270 */
[----:B-----5:R-:W-:Y:S02]  /*994b0*/  ISETP.GE.AND P0, PT, R20, c[0x0][0x17c], PT ;  /* 0x00005f0014007a0c */ /* 0x020fe40003f06270 */
[----:B------:R-:W2:Y:S04]  /*994c0*/  LDL.LU R20, [R1+0x21bc] ;  /* 0x0021bc0001147983 */ /* 0x000ea80000300800 */
[----:B------:R-:W5:Y:S01]  /*994d0*/  LDL.LU R21, [R1+0x3c] ;  /* 0x00003c0001157983 */ /* 0x000f620000300800 */
[----:B----4-:R-:W-:-:S03]  /*994e0*/  ISETP.GE.AND P3, PT, R18, c[0x0][0x17c], PT ;  /* 0x00005f0012007a0c */ /* 0x010fc60003f66270 */
[----:B------:R-:W4:Y:S01]  /*994f0*/  LDL.LU R18, [R1+0x21c0] ;  /* 0x0021c00001127983 */ /* 0x000f220000300800 */
[----:B------:R-:W-:Y:S02]  /*99500*/  ISETP.LT.AND P6, PT, R26, c[0x0][0x178], !P1 ;  /* 0x00005e001a007a0c */ /* 0x000fe40004fc1270 */
[----:B------:R-:W-:Y:S02]  /*99510*/  ISETP.LT.AND P1, PT, R23, c[0x0][0x178], !P1 ;  /* 0x00005e0017007a0c */ /* 0x000fe40004f21270 */
[C---:B0-----:R-:W-:Y:S01]  /*99520*/  IADD3 R12, R0.reuse, c[0x0][0x198], RZ ;  /* 0x00006600000c7a10 */ /* 0x041fe20007ffe0ff */
[----:B------:R-:W-:Y:S01]  /*99530*/  IMAD.WIDE R16, R0, 0x2, R2 ;  /* 0x0000000200107825 */ /* 0x000fe200078e0202 */
[----:B---3--:R-:W-:Y:S02]  /*99540*/  PRMT R10, R27, 0x7632, R10 ;  /* 0x000076321b0a7816 */ /* 0x008fe4000000000a */
[----:B------:R-:W-:Y:S01]  /*99550*/  IADD3 R6, R12, c[0x0][0x198], RZ ;  /* 0x000066000c067a10 */ /* 0x000fe20007ffe0ff */
[----:B------:R-:W-:Y:S01]  /*99560*/  IMAD.WIDE R4, R0, 0x2, R24 ;  /* 0x0000000200047825 */ /* 0x000fe200078e0218 */
[----:B------:R-:W-:-:S03]  /*99570*/  PRMT R0, R28, 0x7632, R0 ;  /* 0x000076321c007816 */ /* 0x000fc60000000000 */
[C---:B------:R-:W-:Y:S01]  /*99580*/  IMAD.WIDE R8, R12.reuse, 0x2, R2 ;  /* 0x000000020c087825 */ /* 0x040fe200078e0202 */
[----:B------:R0:W-:Y:S03]  /*99590*/  @P6 STG.E.U16 [R16.64], R27 ;  /* 0x0000001b10006986 */ /* 0x0001e6000c101506 */
[----:B------:R-:W-:Y:S01]  /*995a0*/  IMAD.WIDE R12, R12, 0x2, R24 ;  /* 0x000000020c0c7825 */ /* 0x000fe200078e0218 */
[----:B------:R1:W-:Y:S04]  /*995b0*/  @P1 STG.E.U16 [R4.64], R28 ;  /* 0x0000001c04001986 */ /* 0x0003e8000c101506 */
[----:B------:R-:W-:Y:S01]  /*995c0*/  @P5 STG.E.U16 [R8.64], R10 ;  /* 0x0000000a08005986 */ /* 0x000fe2000c101506 */
[----:B------:R-:W-:-:S03]  /*995d0*/  ISETP.LT.AND P5, PT, R26, c[0x0][0x178], !P0 ;  /* 0x00005e001a007a0c */ /* 0x000fc600047a1270 */
[----:B0-----:R-:W3:Y:S04]  /*995e0*/  LDL.LU R27, [R1+0x23c] ;  /* 0x00023c00011b7983 */ /* 0x001ee80000300800 */
[----:B------:R0:W-:Y:S01]  /*995f0*/  @P4 STG.E.U16 [R12.64], R0 ;  /* 0x000000000c004986 */ /* 0x0001e2000c101506 */
[----:B------:R-:W-:Y:S02]  /*99600*/  ISETP.LT.AND P4, PT, R23, c[0x0][0x178], !P0 ;  /* 0x00005e0017007a0c */ /* 0x000fe40004781270 */
[----:B--2---:R-:W-:Y:S02]  /*99610*/  ISETP.GE.AND P1, PT, R20, c[0x0][0x17c], PT ;  /* 0x00005f0014007a0c */ /* 0x004fe40003f26270 */
[----:B------:R-:W2:Y:S04]  /*99620*/  LDL.LU R20, [R1+0x21c8] ;  /* 0x0021c80001147983 */ /* 0x000ea80000300800 */
[----:B-1----:R-:W3:Y:S01]  /*99630*/  LDL.LU R28, [R1+0x1c] ;  /* 0x00001c00011c7983 */ /* 0x002ee20000300800 */
[----:B----4-:R-:W-:-:S03]  /*99640*/  ISETP.GE.AND P0, PT, R18, c[0x0][0x17c], PT ;  /* 0x00005f0012007a0c */ /* 0x010fc60003f06270 */
[----:B------:R-:W4:Y:S01]  /*99650*/  LDL.LU R18, [R1+0x21c4] ;  /* 0x0021c40001127983 */ /* 0x000f220000300800 */
[----:B------:R-:W-:Y:S02]  /*99660*/  ISETP.LT.AND P6, PT, R26, c[0x0][0x178], !P2 ;  /* 0x00005e001a007a0c */ /* 0x000fe400057c1270 */
[----:B------:R-:W-:Y:S02]  /*99670*/  ISETP.LT.AND P2, PT, R23, c[0x0][0x178], !P2 ;  /* 0x00005e0017007a0c */ /* 0x000fe40005741270 */
[C---:B0-----:R-:W-:Y:S01]  /*99680*/  IADD3 R12, R6.reuse, c[0x0][0x198], RZ ;  /* 0x00006600060c7a10 */ /* 0x041fe20007ffe0ff */
[----:B------:R-:W-:Y:S01]  /*99690*/  IMAD.WIDE R16, R6, 0x2, R2 ;  /* 0x0000000206107825 */ /* 0x000fe200078e0202 */
[----:B------:R-:W-:Y:S02]  /*996a0*/  PRMT R10, R29, 0x7632, R10 ;  /* 0x000076321d0a7816 */ /* 0x000fe4000000000a */
[----:B------:R-:W-:Y:S01]  /*996b0*/  IADD3 R0, R12, c[0x0][0x198], RZ ;  /* 0x000066000c007a10 */ /* 0x000fe20007ffe0ff */
[----:B------:R-:W-:Y:S01]  /*996c0*/  IMAD.WIDE R4, R6, 0x2, R24 ;  /* 0x0000000206047825 */ /* 0x000fe200078e0218 */
[----:B-----5:R-:W-:-:S03]  /*996d0*/  PRMT R6, R21, 0x7632, R6 ;  /* 0x0000763215067816 */ /* 0x020fc60000000006 */
[C---:B------:R-:W-:Y:S01]  /*996e0*/  IMAD.WIDE R8, R12.reuse, 0x2, R2 ;  /* 0x000000020c087825 */ /* 0x040fe200078e0202 */
[----:B------:R0:W-:Y:S03]  /*996f0*/  @P6 STG.E.U16 [R16.64], R29 ;  /* 0x0000001d10006986 */ /* 0x0001e6000c101506 */
[----:B------:R-:W-:Y:S01]  /*99700*/  IMAD.WIDE R12, R12, 0x2, R24 ;  /* 0x000000020c0c7825 */ /* 0x000fe200078e0218 */
[----:B------:R1:W-:Y:S04]  /*99710*/  @P2 STG.E.U16 [R4.64], R21 ;  /* 0x0000001504002986 */ /* 0x0003e8000c101506 */
[----:B------:R-:W-:Y:S01]  /*99720*/  @P5 STG.E.U16 [R8.64], R10 ;  /* 0x0000000a08005986 */ /* 0x000fe2000c101506 */
[----:B------:R-:W-:-:S03]  /*99730*/  ISETP.LT.AND P5, PT, R26, c[0x0][0x178], !P1 ;  /* 0x00005e001a007a0c */ /* 0x000fc60004fa1270 */
[----:B0-----:R-:W5:Y:S04]  /*99740*/  LDL.LU R29, [R1+0x25c] ;  /* 0x00025c00011d7983 */ /* 0x001f680000300800 */
[----:B------:R-:W5:Y:S04]  /*99750*/  LDL.LU R22, [R1+0x21d0] ;  /* 0x0021d00001167983 */ /* 0x000f680000300800 */
[----:B------:R0:W-:Y:S01]  /*99760*/  @P4 STG.E.U16 [R12.64], R6 ;  /* 0x000000060c004986 */ /* 0x0001e2000c101506 */
[----:B------:R-:W-:Y:S02]  /*99770*/  ISETP.LT.AND P4, PT, R23, c[0x0][0x178], !P1 ;  /* 0x00005e0017007a0c */ /* 0x000fe40004f81270 */
[----:B--2---:R-:W-:-:S02]  /*99780*/  ISETP.GE.AND P2, PT, R20, c[0x0][0x17c], PT ;  /* 0x00005f0014007a0c */ /* 0x004fc40003f46270 */
[----:B------:R-:W2:Y:S04]  /*99790*/  LDL.LU R20, [R1+0x21cc] ;  /* 0x0021cc0001147983 */ /* 0x000ea80000300800 */
[----:B-1----:R-:W2:Y:S01]  /*997a0*/  LDL.LU R21, [R1+0x27c] ;  /* 0x00027c0001157983 */ /* 0x002ea20000300800 */
[----:B----4-:R-:W-:-:S03]  /*997b0*/  ISETP.GE.AND P1, PT, R18, c[0x0][0x17c], PT ;  /* 0x00005f0012007a0c */ /* 0x010fc60003f26270 */
[----:B------:R-:W4:Y:S01]  /*997c0*/  LDL.LU R18, [R1+0x21d8] ;  /* 0x0021d80001127983 */ /* 0x000f220000300800 */
[----:B------:R-:W-:Y:S01]  /*997d0*/  ISETP.LT.AND P6, PT, R26, c[0x0][0x178], !P3 ;  /* 0x00005e001a007a0c */ /* 0x000fe20005fc1270 */
[C---:B------:R-:W-:Y:S01]  /*997e0*/  IMAD.WIDE R16, R0.reuse, 0x2, R2 ;  /* 0x0000000200107825 */ /* 0x040fe200078e0202 */
[----:B------:R-:W-:Y:S02]  /*997f0*/  ISETP.LT.AND P3, PT, R23, c[0x0][0x178], !P3 ;  /* 0x00005e0017007a0c */ /* 0x000fe40005f61270 */
[C---:B0-----:R-:W-:Y:S01]  /*99800*/  IADD3 R12, R0.reuse, c[0x0][0x198], RZ ;  /* 0x00006600000c7a10 */ /* 0x041fe20007ffe0ff */
[----:B------:R-:W-:Y:S01]  /*99810*/  IMAD.WIDE R4, R0, 0x2, R24 ;  /* 0x0000000200047825 */ /* 0x000fe200078e0218 */
[----:B---3--:R-:W-:Y:S02]  /*99820*/  PRMT R10, R27, 0x7632, R10 ;  /* 0x000076321b0a7816 */ /* 0x008fe4000000000a */
[----:B------:R-:W-:-:S05]  /*99830*/  IADD3 R6, R12, c[0x0][0x198], RZ ;  /* 0x000066000c067a10 */ /* 0x000fca0007ffe0ff */
[----:B------:R0:W-:Y:S01]  /*99840*/  @P6 STG.E.U16 [R16.64], R27 ;  /* 0x0000001b10006986 */ /* 0x0001e2000c101506 */
[----:B------:R-:W-:Y:S02]  /*99850*/  ISETP.LT.AND P6, PT, R26, c[0x0][0x178], !P0 ;  /* 0x00005e001a007a0c */ /* 0x000fe400047c1270 */
[C---:B------:R-:W-:Y:S01]  /*99860*/  ISETP.LT.AND P0, PT, R23.reuse, c[0x0][0x178], !P0 ;  /* 0x00005e0017007a0c */ /* 0x040fe20004701270 */
[----:B------:R-:W-:Y:S01]  /*99870*/  IMAD.WIDE R8, R12, 0x2, R2 ;  /* 0x000000020c087825 */ /* 0x000fe200078e0202 */
[----:B------:R-:W-:Y:S01]  /*99880*/  PRMT R0, R28, 0x7632, R0 ;  /* 0x000076321c007816 */ /* 0x000fe20000000000 */
[----:B------:R1:W-:Y:S02]  /*99890*/  @P3 STG.E.U16 [R4.64], R28 ;  /* 0x0000001c04003986 */ /* 0x0003e4000c101506 */
[----:B------:R-:W-:Y:S02]  /*998a0*/  IMAD.WIDE R12, R12, 0x2, R24 ;  /* 0x000000020c0c7825 */ /* 0x000fe400078e0218 */
[----:B------:R3:W-:Y:S02]  /*998b0*/  @P5 STG.E.U16 [R8.64], R10 ;  /* 0x0000000a08005986 */ /* 0x0007e4000c101506 */
[----:B0-----:R-:W-:Y:S01]  /*998c0*/  IMAD.WIDE R16, R6, 0x2, R2 ;  /* 0x0000000206107825 */ /* 0x001fe200078e0202 */
[----:B------:R-:W-:Y:S01]  /*998d0*/  ISETP.LT.AND P5, PT, R26, c[0x0][0x178], !P2 ;  /* 0x00005e001a007a0c */ /* 0x000fe200057a1270 */
[----:B------:R-:W-:Y:S01]  /*998e0*/  @P4 STG.E.U16 [R12.64], R0 ;  /* 0x000000000c004986 */ /* 0x000fe2000c101506 */
[----:B------:R-:W-:Y:S01]  /*998f0*/  ISETP.LT.AND P4, PT, R23, c[0x0][0x178], !P2 ;  /* 0x00005e0017007a0c */ /* 0x000fe20005781270 */
[----:B-1----:R-:W-:-:S02]  /*99900*/  IMAD.WIDE R4, R6, 0x2, R24 ;  /* 0x0000000206047825 */ /* 0x002fc400078e0218 */
[----:B-----5:R0:W-:Y:S01]  /*99910*/  @P6 STG.E.U16 [R16.64], R29 ;  /* 0x0000001d10006986 */ /* 0x0201e2000c101506 */
[----:B---3--:R-:W-:-:S03]  /*99920*/  PRMT R10, R29, 0x7632, R10 ;  /* 0x000076321d0a7816 */ /* 0x008fc6000000000a */
[----:B------:R1:W-:Y:S01]  /*99930*/  @P0 STG.E.U16 [R4.64], R7 ;  /* 0x0000000704000986 */ /* 0x0003e2000c101506 */
[----:B--2---:R-:W-:-:S03]  /*99940*/  ISETP.GE.AND P2, PT, R20, c[0x0][0x17c], PT ;  /* 0x00005f0014007a0c */ /* 0x004fc60003f46270 */
[----:B------:R-:W2:Y:S04]  /*99950*/  LDL.LU R20, [R1+0x21d4] ;  /* 0x0021d40001147983 */ /* 0x000ea80000300800 */
[----:B0-----:R-:W3:Y:S01]  /*99960*/  LDL.LU R29, [R1+0x28c] ;  /* 0x00028c00011d7983 */ /* 0x001ee20000300800 */
[----:B----4-:R-:W-:-:S03]  /*99970*/  ISETP.GE.AND P0, PT, R18, c[0x0][0x17c], PT ;  /* 0x00005f0012007a0c */ /* 0x010fc60003f06270 */
[----:B------:R-:W4:Y:S01]  /*99980*/  LDL.LU R18, [R1+0x21e4] ;  /* 0x0021e40001127983 */ /* 0x000f220000300800 */
        /* <DEDUP_REMOVED lines=8> */
[C---:B------:R-:W-:Y:S01]  /*99a10*/  IMAD.WIDE R16, R0.reuse, 0x2, R2 ;  /* 0x0000000200107825 */ /* 0x040fe200078e0202 */
[----:B------:R-:W-:Y:S03]  /*99a20*/  @P4 STG.E.U16 [R12.64], R6 ;  /* 0x000000060c004986 */ /* 0x000fe6000c101506 */
[----:B-1----:R-:W-:Y:S01]  /*99a30*/  IMAD.WIDE R4, R0, 0x2, R24 ;  /* 0x0000000200047825 */ /* 0x002fe200078e0218 */
[----:B------:R1:W-:Y:S04]  /*99a40*/  @P6 STG.E.U16 [R16.64], R21 ;  /* 0x0000001510006986 */ /* 0x0003e8000c101506 */
[----:B0-----:R-:W5:Y:S04]  /*99a50*/  LDL.LU R10, [R1+0x21e0] ;  /* 0x0021e000010a7983 */ /* 0x001f680000300800 */
[----:B------:R0:W-:Y:S04]  /*99a60*/  @P1 STG.E.U16 [R4.64], R11 ;  /* 0x0000000b04001986 */ /* 0x0001e8000c101506 */
[----:B------:R-:W3:Y:S01]  /*99a70*/  LDL.LU R28, [R1+0x26c] ;  /* 0x00026c00011c7983 */ /* 0x000ee20000300800 */
[----:B----4-:R-:W-:-:S03]  /*99a80*/  ISETP.GE.AND P1, PT, R18, c[0x0][0x17c], PT ;  /* 0x00005f0012007a0c */ /* 0x010fc60003f26270 */
[----:B------:R-:W4:Y:S01]  /*99a90*/  LDL.LU R18, [R1+0x21dc] ;  /* 0x0021dc0001127983 */ /* 0x000f220000300800 */
[----:B------:R-:W-:Y:S02]  /*99aa0*/  ISETP.GE.AND P3, PT, R22, c[0x0][0x17c], PT ;  /* 0x00005f0016007a0c */ /* 0x000fe40003f66270 */
[----:B------:R-:W-:Y:S02]  /*99ab0*/  IADD3 R27, R0, c[0x0][0x198], RZ ;  /* 0x00006600001b7a10 */ /* 0x000fe40007ffe0ff */
[C---:B------:R-:W-:Y:S02]  /*99ac0*/  ISETP.LT.AND P5, PT, R26.reuse, c[0x0][0x178], !P3 ;  /* 0x00005e001a007a0c */ /* 0x040fe40005fa1270 */
[----:B------:R-:W-:Y:S02]  /*99ad0*/  ISETP.LT.AND P4, PT, R23, c[0x0][0x178], !P3 ;  /* 0x00005e0017007a0c */ /* 0x000fe40005f81270 */
[----:B------:R-:W-:Y:S02]  /*99ae0*/  ISETP.LT.AND P6, PT, R26, c[0x0][0x178], !P2 ;  /* 0x00005e001a007a0c */ /* 0x000fe400057c1270 */
[----:B------:R-:W-:-:S02]  /*99af0*/  PRMT R14, R21, 0x7632, R14 ;  /* 0x00007632150e7816 */ /* 0x000fc4000000000e */
[C---:B-1----:R-:W-:Y:S01]  /*99b00*/  IADD3 R21, R27.reuse, c[0x0][0x198], RZ ;  /* 0x000066001b157a10 */ /* 0x042fe20007ffe0ff */
[----:B------:R-:W-:Y:S01]  /*99b10*/  IMAD.WIDE R6, R27, 0x2, R2 ;  /* 0x000000021b067825 */ /* 0x000fe200078e0202 */
[----:B------:R-:W-:-:S03]  /*99b20*/  PRMT R0, R11, 0x7632, R0 ;  /* 0x000076320b007816 */ /* 0x000fc60000000000 */
[----:B------:R-:W-:Y:S01]  /*99b30*/  IMAD.WIDE R8, R27, 0x2, R24 ;  /* 0x000000021b087825 */ /* 0x000fe200078e0218 */
[----:B--2---:R-:W-:-:S03]  /*99b40*/  ISETP.GE.AND P3, PT, R20, c[0x0][0x17c], PT ;  /* 0x00005f0014007a0c */ /* 0x004fc60003f66270 */
[----:B------:R-:W-:Y:S01]  /*99b50*/  IMAD.WIDE R12, R21, 0x2, R2 ;  /* 0x00000002150c7825 */ /* 0x000fe200078e0202 */
[----:B------:R-:W-:Y:S01]  /*99b60*/  ISETP.LT.AND P2, PT, R23, c[0x0][0x178], !P2 ;  /* 0x00005e0017007a0c */ /* 0x000fe20005741270 */
[----:B------:R1:W-:Y:S01]  /*99b70*/  @P5 STG.E.U16 [R6.64], R14 ;  /* 0x0000000e06005986 */ /* 0x0003e2000c101506 */
[----:B------:R-:W-:Y:S02]  /*99b80*/  ISETP.LT.AND P5, PT, R26, c[0x0][0x178], !P0 ;  /* 0x00005e001a007a0c */ /* 0x000fe400047a1270 */
[----:B------:R-:W-:Y:S01]  /*99b90*/  IADD3 R17, R21, c[0x0][0x198], RZ ;  /* 0x0000660015117a10 */ /* 0x000fe20007ffe0ff */
[----:B------:R2:W-:Y:S01]  /*99ba0*/  @P4 STG.E.U16 [R8.64], R0 ;  /* 0x0000000008004986 */ /* 0x0005e2000c101506 */
[----:B------:R-:W-:-:S03]  /*99bb0*/  ISETP.LT.AND P4, PT, R23, c[0x0][0x178], !P0 ;  /* 0x00005e0017007a0c */ /* 0x000fc60004781270 */
[----:B---3--:R3:W-:Y:S01]  /*99bc0*/  @P6 STG.E.U16 [R12.64], R29 ;  /* 0x0000001d0c006986 */ /* 0x0087e2000c101506 */
[----:B------:R-:W-:Y:S01]  /*99bd0*/  ISETP.LT.AND P6, PT, R26, c[0x0][0x178], !P3 ;  /* 0x00005e001a007a0c */ /* 0x000fe20005fc1270 */
[----:B0-----:R-:W-:Y:S01]  /*99be0*/  IMAD.WIDE R4, R21, 0x2, R24 ;  /* 0x0000000215047825 */ /* 0x001fe200078e0218 */
[----:B------:R-:W-:Y:S02]  /*99bf0*/  IADD3 R27, R17, c[0x0][0x198], RZ ;  /* 0x00006600111b7a10 */ /* 0x000fe40007ffe0ff */
[----:B------:R-:W-:Y:S01]  /*99c00*/  PRMT R16, R29, 0x7632, R16 ;  /* 0x000076321d107816 */ /* 0x000fe20000000010 */
[----:B-1----:R-:W-:Y:S01]  /*99c10*/  IMAD.WIDE R6, R17, 0x2, R2 ;  /* 0x0000000211067825 */ /* 0x002fe200078e0202 */
[----:B-----5:R-:W-:Y:S02]  /*99c20*/  ISETP.GE.AND P0, PT, R10, c[0x0][0x17c], PT ;  /* 0x00005f000a007a0c */ /* 0x020fe40003f06270 */
[----:B--2---:R-:W-:Y:S01]  /*99c30*/  PRMT R0, R15, 0x7632, R0 ;  /* 0x000076320f007816 */ /* 0x004fe20000000000 */
[----:B------:R-:W-:Y:S01]  /*99c40*/  IMAD.WIDE R8, R17, 0x2, R24 ;  /* 0x0000000211087825 */ /* 0x000fe200078e0218 */
[----:B------:R0:W-:Y:S03]  /*99c50*/  @P2 STG.E.U16 [R4.64], R15 ;  /* 0x0000000f04002986 */ /* 0x0001e6000c101506 */
[----:B------:R-:W-:Y:S01]  /*99c60*/  IMAD.WIDE R10, R27, 0x2, R2 ;  /* 0x000000021b0a7825 */ /* 0x000fe200078e0202 */
[----:B------:R1:W-:Y:S01]  /*99c70*/  @P5 STG.E.U16 [R6.64], R16 ;  /* 0x0000001006005986 */ /* 0x0003e2000c101506 */
[----:B------:R-:W-:-:S03]  /*99c80*/  ISETP.LT.AND P5, PT, R26, c[0x0][0x178], !P0 ;  /* 0x00005e001a007a0c */ /* 0x000fc600047a1270 */
[----:B---3--:R-:W2:Y:S01]  /*99c90*/  LDL.LU R29, [R1+0x24c] ;  /* 0x00024c00011d7983 */ /* 0x008ea20000300800 */
[----:B------:R-:W-:-:S03]  /*99ca0*/  ISETP.LT.AND P3, PT, R23, c[0x0][0x178], !P3 ;  /* 0x00005e0017007a0c */ /* 0x000fc60005f61270 */
[----:B------:R3:W-:Y:S01]  /*99cb0*/  @P4 STG.E.U16 [R8.64], R0 ;  /* 0x0000000008004986 */ /* 0x0007e2000c101506 */
[----:B------:R-:W-:-:S03]  /*99cc0*/  ISETP.LT.AND P0, PT, R23, c[0x0][0x178], !P0 ;  /* 0x00005e0017007a0c */ /* 0x000fc60004701270 */
[----:B------:R5:W-:Y:S01]  /*99cd0*/  @P6 STG.E.U16 [R10.64], R28 ;  /* 0x0000001c0a006986 */ /* 0x000be2000c101506 */
[----:B------:R-:W-:Y:S02]  /*99ce0*/  ISETP.LT.AND P6, PT, R26, c[0x0][0x178], !P1 ;  /* 0x00005e001a007a0c */ /* 0x000fe40004fc1270 */
[----:B------:R-:W-:Y:S02]  /*99cf0*/  ISETP.LT.AND P1, PT, R23, c[0x0][0x178], !P1 ;  /* 0x00005e0017007a0c */ /* 0x000fe40004f21270 */
[----:B----4-:R-:W-:-:S04]  /*99d00*/  ISETP.GE.AND P2, PT, R18, c[0x0][0x17c], PT ;  /* 0x00005f0012007a0c */ /* 0x010fc80003f46270 */
[----:B------:R-:W-:Y:S02]  /*99d10*/  ISETP.LT.AND P4, PT, R26, c[0x0][0x178], !P2 ;  /* 0x00005e001a007a0c */ /* 0x000fe40005781270 */
[----:B------:R-:W-:Y:S02]  /*99d20*/  ISETP.LT.AND P2, PT, R23, c[0x0][0x178], !P2 ;  /* 0x00005e0017007a0c */ /* 0x000fe40005741270 */
[----:B------:R-:W4:Y:S01]  /*99d30*/  LDL.LU R23, [R1+0x21e8] ;  /* 0x0021e80001177983 */ /* 0x000f220000300800 */
[C---:B------:R-:W-:Y:S01]  /*99d40*/  IADD3 R13, R27.reuse, c[0x0][0x198], RZ ;  /* 0x000066001b0d7a10 */ /* 0x040fe20007ffe0ff */
[----:B0-----:R-:W-:-:S03]  /*99d50*/  IMAD.WIDE R4, R27, 0x2, R24 ;  /* 0x000000021b047825 */ /* 0x001fc600078e0218 */
[C---:B------:R-:W-:Y:S01]  /*99d60*/  IADD3 R15, R13.reuse, c[0x0][0x198], RZ ;  /* 0x000066000d0f7a10 */ /* 0x040fe20007ffe0ff */
[----:B-1----:R-:W-:Y:S01]  /*99d70*/  IMAD.WIDE R6, R13, 0x2, R2 ;  /* 0x000000020d067825 */ /* 0x002fe200078e0202 */
[----:B---3--:R-:W-:Y:S02]  /*99d80*/  PRMT R0, R28, 0x7632, R0 ;  /* 0x000076321c007816 */ /* 0x008fe40000000000 */
[----:B------:R-:W-:Y:S01]  /*99d90*/  IADD3 R17, R15, c[0x0][0x198], RZ ;  /* 0x000066000f117a10 */ /* 0x000fe20007ffe0ff */
[----:B------:R-:W-:Y:S01]  /*99da0*/  IMAD.WIDE R8, R13, 0x2, R24 ;  /* 0x000000020d087825 */ /* 0x000fe200078e0218 */
[----:B------:R-:W-:Y:S01]  /*99db0*/  PRMT R14, R19, 0x7632, R14 ;  /* 0x00007632130e7816 */ /* 0x000fe2000000000e */
[----:B------:R2:W-:Y:S02]  /*99dc0*/  @P3 STG.E.U16 [R4.64], R19 ;  /* 0x0000001304003986 */ /* 0x0005e4000c101506 */
[C---:B-----5:R-:W-:Y:S02]  /*99dd0*/  IMAD.WIDE R10, R15.reuse, 0x2, R2 ;  /* 0x000000020f0a7825 */ /* 0x060fe400078e0202 */
[----:B------:R0:W-:Y:S02]  /*99de0*/  @P6 STG.E.U16 [R6.64], R0 ;  /* 0x0000000006006986 */ /* 0x0001e4000c101506 */
[----:B------:R-:W-:-:S02]  /*99df0*/  IMAD.WIDE R12, R15, 0x2, R24 ;  /* 0x000000020f0c7825 */ /* 0x000fc400078e0218 */
[----:B------:R0:W-:Y:S02]  /*99e00*/  @P1 STG.E.U16 [R8.64], R14 ;  /* 0x0000000e08001986 */ /* 0x0001e4000c101506 */
[----:B------:R-:W-:-:S04]  /*99e10*/  IMAD.WIDE R2, R17, 0x2, R2 ;  /* 0x0000000211027825 */ /* 0x000fc800078e0202 */
[----:B------:R-:W-:Y:S01]  /*99e20*/  IMAD.WIDE R24, R17, 0x2, R24 ;  /* 0x0000000211187825 */ /* 0x000fe200078e0218 */
[----:B--2---:R-:W-:Y:S01]  /*99e30*/  PRMT R5, R29, 0x7632, R5 ;  /* 0x000076321d057816 */ /* 0x004fe20000000005 */
[----:B------:R0:W-:Y:S04]  /*99e40*/  @P5 STG.E.U16 [R10.64], R29 ;  /* 0x0000001d0a005986 */ /* 0x0001e8000c101506 */
[----:B----4-:R0:W-:Y:S04]  /*99e50*/  @P0 STG.E.U16 [R12.64], R23 ;  /* 0x000000170c000986 */ /* 0x0101e8000c101506 */
[----:B------:R0:W-:Y:S01]  /*99e60*/  @P4 STG.E.U16 [R2.64], R5 ;  /* 0x0000000502004986 */ /* 0x0001e2000c101506 */
[----:B------:R-:W-:Y:S05]  /*99e70*/  @!P2 EXIT ;  /* 0x000000000000a94d */ /* 0x000fea0003800000 */
[----:B0-----:R-:W-:-:S05]  /*99e80*/  PRMT R12, R23, 0x7632, R12 ;  /* 0x00007632170c7816 */ /* 0x001fca000000000c */
[----:B------:R-:W-:Y:S01]  /*99e90*/  STG.E.U16 [R24.64], R12 ;  /* 0x0000000c18007986 */ /* 0x000fe2000c101506 */
[----:B------:R-:W-:Y:S05]  /*99ea0*/  EXIT ;  /* 0x000000000000794d */ /* 0x000fea0003800000 */
.L_x_4:
[----:B------:R-:W-:-:S00]  /*99eb0*/  BRA `(.L_x_4) ;  /* 0xfffffff000007947 */ /* 0x000fc0000383ffff */
[----:B------:R-:W-:-:S00]  /*99ec0*/  NOP ;  /* 0x0000000000007918 */ /* 0x000fc00000000000 */
        /* <DEDUP_REMOVED lines=11> */
.L_x_5:


//--------------------- .nv.shared.matmul_kernel  --------------------------
	.section	.nv.shared.matmul_kernel,"aw",@nobits
	.sectionflags	@""
	.align	16
